	.target	sm_90a

	.elftype	@"ET_EXEC"


//--------------------- .note.nv.tkinfo           --------------------------
	.section	.note.nv.tkinfo,"",@"SHT_NOTE"
	.sectionflags	@"SHF_NOTE_NV_TKINFO"
	.tkinfo
        /*0018*/ 	.word	0x00000002
        /*0030*/ 	.string	""
        /*0030*/ 	.string	"ptxas"
        /*0030*/ 	.string	"Cuda compilation tools, release 13.0, V13.0.88"
        /*0030*/ 	.string	"Build cuda_13.0.r13.0/compiler.36424714_0"
        /*0030*/ 	.string	"-arch sm_90a -m 64 "



//--------------------- .note.nv.cuinfo           --------------------------
	.section	.note.nv.cuinfo,"",@"SHT_NOTE"
	.sectionflags	@"SHF_NOTE_NV_CUINFO"
        /*0018*/ 	.short	0x0002
        /*001a*/ 	.short	0x005a
        /*001c*/ 	.short	0x0082
	.zero		2


//--------------------- .nv.info                  --------------------------
	.section	.nv.info,"",@"SHT_CUDA_INFO"
	.align	4


	//----- nvinfo : EIATTR_REGCOUNT
	.align		4
        /*0000*/ 	.byte	0x04, 0x2f
        /*0002*/ 	.short	(.L_16 - .L_15)
	.align		4
.L_15:
        /*0004*/ 	.word	index@(_ZN7cutlass13device_kernelINS_4fmha6kernel13FmhaKernelTmaINS1_10collective15FmhaMainloopTmaINS_10bfloat16_tEfN4cute5tupleIJNS7_1CILi64EEENS9_ILi256EEENS9_ILi224EEEEEENS4_14ResidualFusionEJEEENS4_15FmhaFwdEpilogueIS6_fNS8_IJSA_SC_SB_EEEEEJEEEEEvNT_6ParamsE)
        /*0008*/ 	.word	0x000000ff


	//----- nvinfo : EIATTR_FRAME_SIZE
	.align		4
.L_16:
        /*000c*/ 	.byte	0x04, 0x11
        /*000e*/ 	.short	(.L_18 - .L_17)
	.align		4
.L_17:
        /*0010*/ 	.word	index@($__internal_0_$__cuda_sm20_rcp_rn_f32_slowpath)
        /*0014*/ 	.word	0x000001c0


	//----- nvinfo : EIATTR_FRAME_SIZE
	.align		4
.L_18:
        /*0018*/ 	.byte	0x04, 0x11
        /*001a*/ 	.short	(.L_20 - .L_19)
	.align		4
.L_19:
        /*001c*/ 	.word	index@(_ZN7cutlass13device_kernelINS_4fmha6kernel13FmhaKernelTmaINS1_10collective15FmhaMainloopTmaINS_10bfloat16_tEfN4cute5tupleIJNS7_1CILi64EEENS9_ILi256EEENS9_ILi224EEEEEENS4_14ResidualFusionEJEEENS4_15FmhaFwdEpilogueIS6_fNS8_IJSA_SC_SB_EEEEEJEEEEEvNT_6ParamsE)
        /*0020*/ 	.word	0x000001c0


	//----- nvinfo : EIATTR_MIN_STACK_SIZE
	.align		4
.L_20:
        /*0024*/ 	.byte	0x04, 0x12
        /*0026*/ 	.short	(.L_22 - .L_21)
	.align		4
.L_21:
        /*0028*/ 	.word	index@(_ZN7cutlass13device_kernelINS_4fmha6kernel13FmhaKernelTmaINS1_10collective15FmhaMainloopTmaINS_10bfloat16_tEfN4cute5tupleIJNS7_1CILi64EEENS9_ILi256EEENS9_ILi224EEEEEENS4_14ResidualFusionEJEEENS4_15FmhaFwdEpilogueIS6_fNS8_IJSA_SC_SB_EEEEEJEEEEEvNT_6ParamsE)
        /*002c*/ 	.word	0x000001c0
.L_22:


//--------------------- .nv.compat                --------------------------
	.section	.nv.compat,"",@"SHT_CUDA_COMPAT_INFO"
	.align	4
        /*0000*/ 	.byte	0x02, 0x09, 0x01, 0x00, 0x02, 0x02, 0x04, 0x00, 0x02, 0x05, 0x05, 0x00, 0x03, 0x07, 0x01, 0x01
        /*0010*/ 	.byte	0x02, 0x03, 0x01, 0x00, 0x02, 0x06, 0x01, 0x00, 0x04, 0x0b, 0x08, 0x00, 0x00, 0x00, 0x00, 0x00
        /*0020*/ 	.byte	0x00, 0x00, 0x00, 0x00


//--------------------- .nv.info._ZN7cutlass13device_kernelINS_4fmha6kernel13FmhaKernelTmaINS1_10collective15FmhaMainloopTmaINS_10bfloat16_tEfN4cute5tupleIJNS7_1CILi64EEENS9_ILi256EEENS9_ILi224EEEEEENS4_14ResidualFusionEJEEENS4_15FmhaFwdEpilogueIS6_fNS8_IJSA_SC_SB_EEEEEJEEEEEvNT_6ParamsE --------------------------
	.section	.nv.info._ZN7cutlass13device_kernelINS_4fmha6kernel13FmhaKernelTmaINS1_10collective15FmhaMainloopTmaINS_10bfloat16_tEfN4cute5tupleIJNS7_1CILi64EEENS9_ILi256EEENS9_ILi224EEEEEENS4_14ResidualFusionEJEEENS4_15FmhaFwdEpilogueIS6_fNS8_IJSA_SC_SB_EEEEEJEEEEEvNT_6ParamsE,"",@"SHT_CUDA_INFO"
	.sectionflags	@""
	.align	4


	//----- nvinfo : EIATTR_CUDA_API_VERSION
	.align		4
        /*0000*/ 	.byte	0x04, 0x37
        /*0002*/ 	.short	(.L_24 - .L_23)
.L_23:
        /*0004*/ 	.word	0x00000082


	//----- nvinfo : EIATTR_KPARAM_INFO
	.align		4
.L_24:
        /*0008*/ 	.byte	0x04, 0x17
        /*000a*/ 	.short	(.L_26 - .L_25)
.L_25:
        /*000c*/ 	.word	0x00000000
        /*0010*/ 	.short	0x0000
        /*0012*/ 	.short	0x0070
        /*0014*/ 	.byte	0x00, 0xf0, 0x01, 0x20


	//----- nvinfo : EIATTR_SPARSE_MMA_MASK
	.align		4
.L_26:
        /*0018*/ 	.byte	0x03, 0x50
        /*001a*/ 	.short	0x0000


	//----- nvinfo : EIATTR_MAXREG_COUNT
	.align		4
        /*001c*/ 	.byte	0x03, 0x1b
        /*001e*/ 	.short	0x00ff


	//----- nvinfo : EIATTR_NUM_BARRIERS
	.align		4
        /*0020*/ 	.byte	0x02, 0x4c
        /*0022*/ 	.byte	0x02
	.zero		1


	//----- nvinfo : EIATTR_EXTERNS
	.align		4
        /*0024*/ 	.byte	0x04, 0x0f
        /*0026*/ 	.short	(.L_28 - .L_27)


	//   ....[0]....
	.align		4
.L_27:
        /*0028*/ 	.word	index@(__assertfail)


	//----- nvinfo : EIATTR_ANNOTATIONS
	.align		4
.L_28:
        /*002c*/ 	.byte	0x04, 0x55
        /*002e*/ 	.short	(.L_30 - .L_29)


	//   ....[0]....
.L_29:
        /*0030*/ 	.word	0x00000001
        /*0034*/ 	.byte	0x70, 0x06, 0x00, 0x00, 0x01, 0x00, 0x00, 0x00, 0x60, 0x0b, 0x00, 0x00, 0x01, 0x00, 0x00, 0x00
        /* <DEDUP_REMOVED lines=141> */
        /*0914*/ 	.byte	0x80, 0xe8, 0x01, 0x00, 0x01, 0x00, 0x00, 0x00, 0x90, 0xe8, 0x01, 0x00


	//----- nvinfo : EIATTR_MERCURY_ISA_VERSION
	.align		4
.L_30:
        /*0920*/ 	.byte	0x03, 0x5f
        /*0922*/ 	.short	0x0101


	//----- nvinfo : EIATTR_COOP_GROUP_MASK_REGIDS
	.align		4
        /*0924*/ 	.byte	0x04, 0x29
        /*0926*/ 	.short	(.L_32 - .L_31)


	//   ....[0]....
.L_31:
        /*0928*/ 	.word	0xffffffff


	//   ....[1]....
        /*092c*/ 	.word	0xffffffff


	//   ....[2]....
        /*0930*/ 	.word	0xffffffff


	//   ....[3]....
        /*0934*/ 	.word	0xffffffff


	//   ....[4]....
        /*0938*/ 	.word	0xffffffff


	//   ....[5]....
        /*093c*/ 	.word	0xffffffff


	//   ....[6]....
        /*0940*/ 	.word	0xffffffff


	//   ....[7]....
        /*0944*/ 	.word	0xffffffff


	//   ....[8]....
        /*0948*/ 	.word	0xffffffff


	//   ....[9]....
        /*094c*/ 	.word	0xffffffff


	//   ....[10]....
        /*0950*/ 	.word	0xffffffff


	//   ....[11]....
        /*0954*/ 	.word	0xffffffff


	//   ....[12]....
        /*0958*/ 	.word	0xffffffff


	//   ....[13]....
        /*095c*/ 	.word	0xffffffff


	//   ....[14]....
        /*0960*/ 	.word	0xffffffff


	//   ....[15]....
        /*0964*/ 	.word	0xffffffff


	//   ....[16]....
        /*0968*/ 	.word	0xffffffff


	//   ....[17]....
        /*096c*/ 	.word	0xffffffff


	//   ....[18]....
        /*0970*/ 	.word	0xffffffff


	//   ....[19]....
        /*0974*/ 	.word	0xffffffff


	//   ....[20]....
        /*0978*/ 	.word	0xffffffff


	//----- nvinfo : EIATTR_COOP_GROUP_INSTR_OFFSETS
	.align		4
.L_32:
        /*097c*/ 	.byte	0x04, 0x28
        /*097e*/ 	.short	(.L_34 - .L_33)


	//   ....[0]....
.L_33:
        /*0980*/ 	.word	0x00000060


	//   ....[1]....
        /*0984*/ 	.word	0x00000150


	//   ....[2]....
        /*0988*/ 	.word	0x00000280


	//   ....[3]....
        /*098c*/ 	.word	0x00000420


	//   ....[4]....
        /*0990*/ 	.word	0x000005c0


	//   ....[5]....
        /*0994*/ 	.word	0x00004760


	//   ....[6]....
        /*0998*/ 	.word	0x000047c0


	//   ....[7]....
        /*099c*/ 	.word	0x000047e0


	//   ....[8]....
        /*09a0*/ 	.word	0x00004800


	//   ....[9]....
        /*09a4*/ 	.word	0x0000ca30


	//   ....[10]....
        /*09a8*/ 	.word	0x0000cad0


	//   ....[11]....
        /*09ac*/ 	.word	0x0000cb00


	//   ....[12]....
        /*09b0*/ 	.word	0x0000cb20


	//   ....[13]....
        /*09b4*/ 	.word	0x00016330


	//   ....[14]....
        /*09b8*/ 	.word	0x00016400


	//   ....[15]....
        /*09bc*/ 	.word	0x00016430


	//   ....[16]....
        /*09c0*/ 	.word	0x00016460


	//   ....[17]....
        /*09c4*/ 	.word	0x0001dff0


	//   ....[18]....
        /*09c8*/ 	.word	0x0001e050


	//   ....[19]....
        /*09cc*/ 	.word	0x0001e070


	//   ....[20]....
        /*09d0*/ 	.word	0x0001e090


	//----- nvinfo : EIATTR_SYSCALL_OFFSETS
	.align		4
.L_34:
        /*09d4*/ 	.byte	0x04, 0x46
        /*09d6*/ 	.short	(.L_36 - .L_35)


	//   ....[0]....
.L_35:
        /*09d8*/ 	.word	0x0001efe0


	//   ....[1]....
        /*09dc*/ 	.word	0x0001f130


	//----- nvinfo : EIATTR_MBARRIER_INSTR_OFFSETS
	.align		4
.L_36:
        /*09e0*/ 	.byte	0x04, 0x39
        /*09e2*/ 	.short	(.L_38 - .L_37)


	//   ....[0]....
.L_37:
        /*09e4*/ 	.word	0x00000250
        /*09e8*/ 	.word	0x000000ff
        /*09ec*/ 	.word	0x00077040
        /*09f0*/ 	.short	0x0100
        /*09f2*/ 	.byte	0x08
	.zero		1


	//   ....[1]....
        /*09f4*/ 	.word	0x00000260
        /*09f8*/ 	.word	0x000000ff
        /*09fc*/ 	.word	0x00077048
        /*0a00*/ 	.short	0x0100
        /*0a02*/ 	.byte	0x08
	.zero		1


	//   ....[2]....
        /*0a04*/ 	.word	0x00000390
        /*0a08*/ 	.word	0x000000ff
        /*0a0c*/ 	.word	0x00077000
        /*0a10*/ 	.short	0x0100
        /*0a12*/ 	.byte	0x08
	.zero		1


	//   ....[3]....
        /*0a14*/ 	.word	0x000003a0
        /*0a18*/ 	.word	0x000000ff
        /*0a1c*/ 	.word	0x00077020
        /*0a20*/ 	.short	0x0100
        /*0a22*/ 	.byte	0x08
	.zero		1


	//   ....[4]....
        /*0a24*/ 	.word	0x000003b0
        /*0a28*/ 	.word	0x000000ff
        /*0a2c*/ 	.word	0x00077008
        /*0a30*/ 	.short	0x0100
        /*0a32*/ 	.byte	0x08
	.zero		1


	//   ....[5]....
        /*0a34*/ 	.word	0x000003c0
        /*0a38*/ 	.word	0x000000ff
        /*0a3c*/ 	.word	0x00077028
        /*0a40*/ 	.short	0x0100
        /*0a42*/ 	.byte	0x08
	.zero		1


	//   ....[6]....
        /*0a44*/ 	.word	0x000003d0
        /*0a48*/ 	.word	0x000000ff
        /*0a4c*/ 	.word	0x00077010
        /*0a50*/ 	.short	0x0100
        /*0a52*/ 	.byte	0x08
	.zero		1


	//   ....[7]....
        /*0a54*/ 	.word	0x000003e0
        /*0a58*/ 	.word	0x000000ff
        /*0a5c*/ 	.word	0x00077030
        /*0a60*/ 	.short	0x0100
        /*0a62*/ 	.byte	0x08
	.zero		1


	//   ....[8]....
        /*0a64*/ 	.word	0x000003f0
        /*0a68*/ 	.word	0x000000ff
        /*0a6c*/ 	.word	0x00077018
        /*0a70*/ 	.short	0x0100
        /*0a72*/ 	.byte	0x08
	.zero		1


	//   ....[9]....
        /*0a74*/ 	.word	0x00000400
        /*0a78*/ 	.word	0x000000ff
        /*0a7c*/ 	.word	0x00077038
        /*0a80*/ 	.short	0x0100
        /*0a82*/ 	.byte	0x08
	.zero		1


	//   ....[10]....
        /*0a84*/ 	.word	0x00000530
        /*0a88*/ 	.word	0x000000ff
        /*0a8c*/ 	.word	0x00077050
        /*0a90*/ 	.short	0x0100
        /*0a92*/ 	.byte	0x08
	.zero		1


	//   ....[11]....
        /*0a94*/ 	.word	0x00000540
        /*0a98*/ 	.word	0x000000ff
        /*0a9c*/ 	.word	0x00077070
        /*0aa0*/ 	.short	0x0100
        /*0aa2*/ 	.byte	0x08
	.zero		1


	//   ....[12]....
        /*0aa4*/ 	.word	0x00000550
        /*0aa8*/ 	.word	0x000000ff
        /*0aac*/ 	.word	0x00077058
        /*0ab0*/ 	.short	0x0100
        /*0ab2*/ 	.byte	0x08
	.zero		1


	//   ....[13]....
        /*0ab4*/ 	.word	0x00000560
        /*0ab8*/ 	.word	0x000000ff
        /*0abc*/ 	.word	0x00077078
        /*0ac0*/ 	.short	0x0100
        /*0ac2*/ 	.byte	0x08
	.zero		1


	//   ....[14]....
        /*0ac4*/ 	.word	0x00000570
        /*0ac8*/ 	.word	0x000000ff
        /*0acc*/ 	.word	0x00077060
        /*0ad0*/ 	.short	0x0100
        /*0ad2*/ 	.byte	0x08
	.zero		1


	//   ....[15]....
        /*0ad4*/ 	.word	0x00000580
        /*0ad8*/ 	.word	0x000000ff
        /*0adc*/ 	.word	0x00077080
        /*0ae0*/ 	.short	0x0100
        /*0ae2*/ 	.byte	0x08
	.zero		1


	//   ....[16]....
        /*0ae4*/ 	.word	0x00000590
        /*0ae8*/ 	.word	0x000000ff
        /*0aec*/ 	.word	0x00077068
        /*0af0*/ 	.short	0x0100
        /*0af2*/ 	.byte	0x08
	.zero		1


	//   ....[17]....
        /*0af4*/ 	.word	0x000005a0
        /*0af8*/ 	.word	0x000000ff
        /*0afc*/ 	.word	0x00077088
        /*0b00*/ 	.short	0x0100
        /*0b02*/ 	.byte	0x08
	.zero		1


	//   ....[18]....
        /*0b04*/ 	.word	0x00000710
        /*0b08*/ 	.word	0x00000003
        /*0b0c*/ 	.word	0x00077048
        /*0b10*/ 	.short	0x010a
        /*0b12*/ 	.byte	0x3f
	.zero		1


	//   ....[19]....
        /*0b14*/ 	.word	0x00000c90
        /*0b18*/ 	.word	0x00000005
        /*0b1c*/ 	.word	0x00077020
        /*0b20*/ 	.short	0x010a
        /*0b22*/ 	.byte	0x3f
	.zero		1


	//   ....[20]....
        /*0b24*/ 	.word	0x00001050
        /*0b28*/ 	.word	0x00000000
        /*0b2c*/ 	.word	0x00077020
        /*0b30*/ 	.short	0x010a
        /*0b32*/ 	.byte	0x3f
	.zero		1


	//   ....[21]....
        /*0b34*/ 	.word	0x000014f0
        /*0b38*/ 	.word	0x00000002
        /*0b3c*/ 	.word	0x00077020
        /*0b40*/ 	.short	0x010a
        /*0b42*/ 	.byte	0x3f
	.zero		1


	//   ....[22]....
        /*0b44*/ 	.word	0x000019a0
        /*0b48*/ 	.word	0x00000005
        /*0b4c*/ 	.word	0x00077020
        /*0b50*/ 	.short	0x010a
        /*0b52*/ 	.byte	0x3f
	.zero		1


	//   ....[23]....
        /*0b54*/ 	.word	0x00001e30
        /*0b58*/ 	.word	0x00000002
        /*0b5c*/ 	.word	0x00077040
        /*0b60*/ 	.short	0x010a
        /*0b62*/ 	.byte	0x3f
	.zero		1


	//   ....[24]....
        /*0b64*/ 	.word	0x00001e90
        /*0b68*/ 	.word	0x00000000
        /*0b6c*/ 	.word	0x00077000
        /*0b70*/ 	.short	0x010a
        /*0b72*/ 	.byte	0x3f
	.zero		1


	//   ....[25]....
        /*0b74*/ 	.word	0x000055b0
        /*0b78*/ 	.word	0x000000a3
        /*0b7c*/ 	.word	0x00077008
        /*0b80*/ 	.short	0x010a
        /*0b82*/ 	.byte	0x3f
	.zero		1


	//   ....[26]....
        /*0b84*/ 	.word	0x0000b190
        /*0b88*/ 	.word	0x00000000
        /*0b8c*/ 	.word	0x00000000
        /*0b90*/ 	.short	0x0101
        /*0b92*/ 	.byte	0x3f
	.zero		1


	//   ....[27]....
        /*0b94*/ 	.word	0x0000b530
        /*0b98*/ 	.word	0x00000009
        /*0b9c*/ 	.word	0x00077000
        /*0ba0*/ 	.short	0x010a
        /*0ba2*/ 	.byte	0x3f
	.zero		1


	//   ....[28]....
        /*0ba4*/ 	.word	0x0000bda0
        /*0ba8*/ 	.word	0x00000004
        /*0bac*/ 	.word	0x00077020
        /*0bb0*/ 	.short	0x010a
        /*0bb2*/ 	.byte	0x3f
	.zero		1


	//   ....[29]....
        /*0bb4*/ 	.word	0x0000cb60
        /*0bb8*/ 	.word	0x00000000
        /*0bbc*/ 	.word	0x00000000
        /*0bc0*/ 	.short	0x0101
        /*0bc2*/ 	.byte	0x3f
	.zero		1


	//   ....[30]....
        /*0bc4*/ 	.word	0x0000cb80
        /*0bc8*/ 	.word	0x00000000
        /*0bcc*/ 	.word	0x00077000
        /*0bd0*/ 	.short	0x010a
        /*0bd2*/ 	.byte	0x3f
	.zero		1


	//   ....[31]....
        /*0bd4*/ 	.word	0x00013390
        /*0bd8*/ 	.word	0x00000005
        /*0bdc*/ 	.word	0x00000000
        /*0be0*/ 	.short	0x0101
        /*0be2*/ 	.byte	0x3f
	.zero		1


	//   ....[32]....
        /*0be4*/ 	.word	0x00013490
        /*0be8*/ 	.word	0x00000007
        /*0bec*/ 	.word	0x00077020
        /*0bf0*/ 	.short	0x010a
        /*0bf2*/ 	.byte	0x3f
	.zero		1


	//   ....[33]....
        /*0bf4*/ 	.word	0x000139d0
        /*0bf8*/ 	.word	0x00000009
        /*0bfc*/ 	.word	0x00077000
        /*0c00*/ 	.short	0x010a
        /*0c02*/ 	.byte	0x3f
	.zero		1


	//   ....[34]....
        /*0c04*/ 	.word	0x00014360
        /*0c08*/ 	.word	0x00000004
        /*0c0c*/ 	.word	0x00077020
        /*0c10*/ 	.short	0x010a
        /*0c12*/ 	.byte	0x3f
	.zero		1


	//   ....[35]....
        /*0c14*/ 	.word	0x000164d0
        /*0c18*/ 	.word	0x00000011
        /*0c1c*/ 	.word	0x00000000
        /*0c20*/ 	.short	0x0101
        /*0c22*/ 	.byte	0x3f
	.zero		1


	//   ....[36]....
        /*0c24*/ 	.word	0x000164f0
        /*0c28*/ 	.word	0x00000011
        /*0c2c*/ 	.word	0x00077000
        /*0c30*/ 	.short	0x010a
        /*0c32*/ 	.byte	0x3f
	.zero		1


	//   ....[37]....
        /*0c34*/ 	.word	0x0001d8d0
        /*0c38*/ 	.word	0x00000000
        /*0c3c*/ 	.word	0x00000000
        /*0c40*/ 	.short	0x0101
        /*0c42*/ 	.byte	0x3f
	.zero		1


	//   ....[38]....
        /*0c44*/ 	.word	0x0001da40
        /*0c48*/ 	.word	0x00000000
        /*0c4c*/ 	.word	0x00077020
        /*0c50*/ 	.short	0x010a
        /*0c52*/ 	.byte	0x3f
	.zero		1


	//   ....[39]....
        /*0c54*/ 	.word	0x00020890
        /*0c58*/ 	.word	0x00000003
        /*0c5c*/ 	.word	0x00077048
        /*0c60*/ 	.short	0x010a
        /*0c62*/ 	.byte	0x3f
	.zero		1


	//   ....[40]....
        /*0c64*/ 	.word	0x000208e0
        /*0c68*/ 	.word	0x00000005
        /*0c6c*/ 	.word	0x00077020
        /*0c70*/ 	.short	0x010a
        /*0c72*/ 	.byte	0x3f
	.zero		1


	//   ....[41]....
        /*0c74*/ 	.word	0x00020930
        /*0c78*/ 	.word	0x00000000
        /*0c7c*/ 	.word	0x00077020
        /*0c80*/ 	.short	0x010a
        /*0c82*/ 	.byte	0x3f
	.zero		1


	//   ....[42]....
        /*0c84*/ 	.word	0x00020980
        /*0c88*/ 	.word	0x00000002
        /*0c8c*/ 	.word	0x00077020
        /*0c90*/ 	.short	0x010a
        /*0c92*/ 	.byte	0x3f
	.zero		1


	//   ....[43]....
        /*0c94*/ 	.word	0x000209d0
        /*0c98*/ 	.word	0x00000005
        /*0c9c*/ 	.word	0x00077020
        /*0ca0*/ 	.short	0x010a
        /*0ca2*/ 	.byte	0x3f
	.zero		1


	//   ....[44]....
        /*0ca4*/ 	.word	0x00020a50
        /*0ca8*/ 	.word	0x00000000
        /*0cac*/ 	.word	0x00077040
        /*0cb0*/ 	.short	0x010a
        /*0cb2*/ 	.byte	0x3f
	.zero		1


	//   ....[45]....
        /*0cb4*/ 	.word	0x00020ad0
        /*0cb8*/ 	.word	0x00000000
        /*0cbc*/ 	.word	0x00077000
        /*0cc0*/ 	.short	0x010a
        /*0cc2*/ 	.byte	0x3f
	.zero		1


	//   ....[46]....
        /*0cc4*/ 	.word	0x00020b50
        /*0cc8*/ 	.word	0x00000012
        /*0ccc*/ 	.word	0x00077008
        /*0cd0*/ 	.short	0x010a
        /*0cd2*/ 	.byte	0x3f
	.zero		1


	//   ....[47]....
        /*0cd4*/ 	.word	0x00020ba0
        /*0cd8*/ 	.word	0x00000009
        /*0cdc*/ 	.word	0x00077000
        /*0ce0*/ 	.short	0x010a
        /*0ce2*/ 	.byte	0x3f
	.zero		1


	//   ....[48]....
        /*0ce4*/ 	.word	0x00020bf0
        /*0ce8*/ 	.word	0x00000004
        /*0cec*/ 	.word	0x00077020
        /*0cf0*/ 	.short	0x010a
        /*0cf2*/ 	.byte	0x3f
	.zero		1


	//   ....[49]....
        /*0cf4*/ 	.word	0x00020c40
        /*0cf8*/ 	.word	0x00000000
        /*0cfc*/ 	.word	0x00077000
        /*0d00*/ 	.short	0x010a
        /*0d02*/ 	.byte	0x3f
	.zero		1


	//   ....[50]....
        /*0d04*/ 	.word	0x00020c90
        /*0d08*/ 	.word	0x00000007
        /*0d0c*/ 	.word	0x00077020
        /*0d10*/ 	.short	0x010a
        /*0d12*/ 	.byte	0x3f
	.zero		1


	//   ....[51]....
        /*0d14*/ 	.word	0x00020ce0
        /*0d18*/ 	.word	0x00000009
        /*0d1c*/ 	.word	0x00077000
        /*0d20*/ 	.short	0x010a
        /*0d22*/ 	.byte	0x3f
	.zero		1


	//   ....[52]....
        /*0d24*/ 	.word	0x00020d30
        /*0d28*/ 	.word	0x00000004
        /*0d2c*/ 	.word	0x00077020
        /*0d30*/ 	.short	0x010a
        /*0d32*/ 	.byte	0x3f
	.zero		1


	//   ....[53]....
        /*0d34*/ 	.word	0x00020d80
        /*0d38*/ 	.word	0x00000011
        /*0d3c*/ 	.word	0x00077000
        /*0d40*/ 	.short	0x010a
        /*0d42*/ 	.byte	0x3f
	.zero		1


	//   ....[54]....
        /*0d44*/ 	.word	0x00020dd0
        /*0d48*/ 	.word	0x00000000
        /*0d4c*/ 	.word	0x00077020
        /*0d50*/ 	.short	0x010a
        /*0d52*/ 	.byte	0x3f
	.zero		1


	//----- nvinfo : EIATTR_NUM_MBARRIERS
	.align		4
.L_38:
        /*0d54*/ 	.byte	0x03, 0x38
        /*0d56*/ 	.short	0x0012


	//----- nvinfo : EIATTR_EXIT_INSTR_OFFSETS
	.align		4
        /*0d58*/ 	.byte	0x04, 0x1c
        /*0d5a*/ 	.short	(.L_40 - .L_39)


	//   ....[0]....
.L_39:
        /*0d5c*/ 	.word	0x00020880


	//----- nvinfo : EIATTR_MAX_THREADS
	.align		4
.L_40:
        /*0d60*/ 	.byte	0x04, 0x05
        /*0d62*/ 	.short	(.L_42 - .L_41)
.L_41:
        /*0d64*/ 	.word	0x00000080
        /*0d68*/ 	.word	0x00000001
        /*0d6c*/ 	.word	0x00000001


	//----- nvinfo : EIATTR_CRS_STACK_SIZE
	.align		4
.L_42:
        /*0d70*/ 	.byte	0x04, 0x1e
        /*0d72*/ 	.short	(.L_44 - .L_43)
.L_43:
        /*0d74*/ 	.word	0x00000000


	//----- nvinfo : EIATTR_CBANK_PARAM_SIZE
	.align		4
.L_44:
        /*0d78*/ 	.byte	0x03, 0x19
        /*0d7a*/ 	.short	0x0870


	//----- nvinfo : EIATTR_PARAM_CBANK
	.align		4
        /*0d7c*/ 	.byte	0x04, 0x0a
        /*0d7e*/ 	.short	(.L_46 - .L_45)
	.align		4
.L_45:
        /*0d80*/ 	.word	index@(.nv.constant0._ZN7cutlass13device_kernelINS_4fmha6kernel13FmhaKernelTmaINS1_10collective15FmhaMainloopTmaINS_10bfloat16_tEfN4cute5tupleIJNS7_1CILi64EEENS9_ILi256EEENS9_ILi224EEEEEENS4_14ResidualFusionEJEEENS4_15FmhaFwdEpilogueIS6_fNS8_IJSA_SC_SB_EEEEEJEEEEEvNT_6ParamsE)
        /*0d84*/ 	.short	0x0210
        /*0d86*/ 	.short	0x0870


	//----- nvinfo : EIATTR_SW_WAR
	.align		4
.L_46:
        /*0d88*/ 	.byte	0x04, 0x36
        /*0d8a*/ 	.short	(.L_48 - .L_47)
.L_47:
        /*0d8c*/ 	.word	0x00000008
.L_48:


//--------------------- .nv.callgraph             --------------------------
	.section	.nv.callgraph,"",@"SHT_CUDA_CALLGRAPH"
	.align	4
	.sectionentsize	8
	.align		4
        /*0000*/ 	.word	0x00000000
	.align		4
        /*0004*/ 	.word	0xffffffff
	.align		4
        /*0008*/ 	.word	index@(_ZN7cutlass13device_kernelINS_4fmha6kernel13FmhaKernelTmaINS1_10collective15FmhaMainloopTmaINS_10bfloat16_tEfN4cute5tupleIJNS7_1CILi64EEENS9_ILi256EEENS9_ILi224EEEEEENS4_14ResidualFusionEJEEENS4_15FmhaFwdEpilogueIS6_fNS8_IJSA_SC_SB_EEEEEJEEEEEvNT_6ParamsE)
	.align		4
        /*000c*/ 	.word	index@(__assertfail)
	.align		4
        /*0010*/ 	.word	0x00000000
	.align		4
        /*0014*/ 	.word	0xfffffffe
	.align		4
        /*0018*/ 	.word	0x00000000
	.align		4
        /*001c*/ 	.word	0xfffffffd
	.align		4
        /*0020*/ 	.word	0x00000000
	.align		4
        /*0024*/ 	.word	0xfffffffc


//--------------------- .nv.constant4             --------------------------
	.section	.nv.constant4,"a",@progbits
	.align	8
	.align		8
.nv.constant4:
        /*0000*/ 	.dword	__assertfail
	.align		8
        /*0008*/ 	.dword	__unnamed_1
	.align		8
        /*0010*/ 	.dword	__unnamed_2
	.align		8
        /*0018*/ 	.dword	_ZN39_INTERNAL_2a874e39_4_k_cu_88371baa_31374cuda3std3__45__cpo5beginE
	.align		8
        /*0020*/ 	.dword	_ZN39_INTERNAL_2a874e39_4_k_cu_88371baa_31374cuda3std3__45__cpo3endE
	.align		8
        /*0028*/ 	.dword	_ZN39_INTERNAL_2a874e39_4_k_cu_88371baa_31374cuda3std3__45__cpo6cbeginE
	.align		8
        /*0030*/ 	.dword	_ZN39_INTERNAL_2a874e39_4_k_cu_88371baa_31374cuda3std3__45__cpo4cendE
	.align		8
        /*0038*/ 	.dword	_ZN39_INTERNAL_2a874e39_4_k_cu_88371baa_31374cuda3std3__441_GLOBAL__N__2a874e39_4_k_cu_88371baa_31376ignoreE
	.align		8
        /*0040*/ 	.dword	_ZN39_INTERNAL_2a874e39_4_k_cu_88371baa_31374cuda3std3__419piecewise_constructE
	.align		8
        /*0048*/ 	.dword	_ZN39_INTERNAL_2a874e39_4_k_cu_88371baa_31374cuda3std3__48in_placeE
	.align		8
        /*0050*/ 	.dword	_ZN39_INTERNAL_2a874e39_4_k_cu_88371baa_31374cuda3std6ranges3__45__cpo4swapE
	.align		8
        /*0058*/ 	.dword	_ZN39_INTERNAL_2a874e39_4_k_cu_88371baa_31374cuda3std6ranges3__45__cpo9iter_moveE
	.align		8
        /*0060*/ 	.dword	_ZN39_INTERNAL_2a874e39_4_k_cu_88371baa_31374cute7productE
	.align		8
        /*0068*/ 	.dword	_ZN39_INTERNAL_2a874e39_4_k_cu_88371baa_31374cute1_E
	.align		8
        /*0070*/ 	.dword	$str$23
	.align		8
        /*0078*/ 	.dword	$str$24


//--------------------- .text._ZN7cutlass13device_kernelINS_4fmha6kernel13FmhaKernelTmaINS1_10collective15FmhaMainloopTmaINS_10bfloat16_tEfN4cute5tupleIJNS7_1CILi64EEENS9_ILi256EEENS9_ILi224EEEEEENS4_14ResidualFusionEJEEENS4_15FmhaFwdEpilogueIS6_fNS8_IJSA_SC_SB_EEEEEJEEEEEvNT_6ParamsE --------------------------
	.section	.text._ZN7cutlass13device_kernelINS_4fmha6kernel13FmhaKernelTmaINS1_10collective15FmhaMainloopTmaINS_10bfloat16_tEfN4cute5tupleIJNS7_1CILi64EEENS9_ILi256EEENS9_ILi224EEEEEENS4_14ResidualFusionEJEEENS4_15FmhaFwdEpilogueIS6_fNS8_IJSA_SC_SB_EEEEEJEEEEEvNT_6ParamsE,"ax",@progbits
	.align	128
.text._ZN7cutlass13device_kernelINS_4fmha6kernel13FmhaKernelTmaINS1_10collective15FmhaMainloopTmaINS_10bfloat16_tEfN4cute5tupleIJNS7_1CILi64EEENS9_ILi256EEENS9_ILi224EEEEEENS4_14ResidualFusionEJEEENS4_15FmhaFwdEpilogueIS6_fNS8_IJSA_SC_SB_EEEEEJEEEEEvNT_6ParamsE:
        .type           _ZN7cutlass13device_kernelINS_4fmha6kernel13FmhaKernelTmaINS1_10collective15FmhaMainloopTmaINS_10bfloat16_tEfN4cute5tupleIJNS7_1CILi64EEENS9_ILi256EEENS9_ILi224EEEEEENS4_14ResidualFusionEJEEENS4_15FmhaFwdEpilogueIS6_fNS8_IJSA_SC_SB_EEEEEJEEEEEvNT_6ParamsE,@function
        .size           _ZN7cutlass13device_kernelINS_4fmha6kernel13FmhaKernelTmaINS1_10collective15FmhaMainloopTmaINS_10bfloat16_tEfN4cute5tupleIJNS7_1CILi64EEENS9_ILi256EEENS9_ILi224EEEEEENS4_14ResidualFusionEJEEENS4_15FmhaFwdEpilogueIS6_fNS8_IJSA_SC_SB_EEEEEJEEEEEvNT_6ParamsE,(.L_x_103 - _ZN7cutlass13device_kernelINS_4fmha6kernel13FmhaKernelTmaINS1_10collective15FmhaMainloopTmaINS_10bfloat16_tEfN4cute5tupleIJNS7_1CILi64EEENS9_ILi256EEENS9_ILi224EEEEEENS4_14ResidualFusionEJEEENS4_15FmhaFwdEpilogueIS6_fNS8_IJSA_SC_SB_EEEEEJEEEEEvNT_6ParamsE)
        .other          _ZN7cutlass13device_kernelINS_4fmha6kernel13FmhaKernelTmaINS1_10collective15FmhaMainloopTmaINS_10bfloat16_tEfN4cute5tupleIJNS7_1CILi64EEENS9_ILi256EEENS9_ILi224EEEEEENS4_14ResidualFusionEJEEENS4_15FmhaFwdEpilogueIS6_fNS8_IJSA_SC_SB_EEEEEJEEEEEvNT_6ParamsE,@"STO_CUDA_ENTRY STV_DEFAULT"
_ZN7cutlass13device_kernelINS_4fmha6kernel13FmhaKernelTmaINS1_10collective15FmhaMainloopTmaINS_10bfloat16_tEfN4cute5tupleIJNS7_1CILi64EEENS9_ILi256EEENS9_ILi224EEEEEENS4_14ResidualFusionEJEEENS4_15FmhaFwdEpilogueIS6_fNS8_IJSA_SC_SB_EEEEEJEEEEEvNT_6ParamsE:
[----:B------:R-:W1:Y:S01]  /*0000*/  LDC R1, c[0x0][0x28] ;  /* 0x00000a00ff017b82 */ /* 0x000e620000000800 */
[----:B------:R-:W2:Y:S01]  /*0010*/  S2R R3, SR_TID.X ;  /* 0x0000000000037919 */ /* 0x000ea20000002100 */
[----:B------:R-:W-:Y:S01]  /*0020*/  ELECT P0, URZ, PT ;  /* 0x00000000003f782f */ /* 0x000fe20003800000 */
[----:B------:R-:W-:Y:S01]  /*0030*/  BSSY B0, `(.L_x_0) ;  /* 0x0000011000007945 */ /* 0x000fe20003800000 */
[----:B-1----:R-:W-:Y:S02]  /*0040*/  IADD3 R1, R1, -0x1c0, RZ ;  /* 0xfffffe4001017810 */ /* 0x002fe40007ffe0ff */
[----:B--2---:R-:W-:-:S05]  /*0050*/  SHF.R.U32.HI R0, RZ, 0x5, R3 ;  /* 0x00000005ff007819 */ /* 0x004fca0000011603 */
[----:B------:R-:W1:Y:S02]  /*0060*/  SHFL.IDX PT, R2, R0, RZ, 0x1f ;  /* 0x00001fff00027589 */ /* 0x000e6400000e0000 */
[----:B-1----:R-:W-:-:S13]  /*0070*/  ISETP.NE.OR P0, PT, R2, RZ, !P0 ;  /* 0x000000ff0200720c */ /* 0x002fda0004705670 */
[----:B------:R-:W-:Y:S05]  /*0080*/  @P0 BRA `(.L_x_1) ;  /* 0x00000000002c0947 */ /* 0x000fea0003800000 */
[----:B------:R-:W-:Y:S02]  /*0090*/  ULDC.64 UR4, c[0x0][0x198] ;  /* 0x0000660000047ab9 */ /* 0x000fe40000000a00 */
[----:B------:R-:W-:Y:S02]  /*00a0*/  UIADD3 UR6, UP0, UR4, 0xf0, URZ ;  /* 0x000000f004067890 */ /* 0x000fe4000ff1e03f */
[----:B------:R-:W-:Y:S02]  /*00b0*/  UIADD3 UR8, UP1, UR4, 0x1f0, URZ ;  /* 0x000001f004087890 */ /* 0x000fe4000ff3e03f */
[----:B------:R-:W-:Y:S02]  /*00c0*/  UIADD3 UR4, UP2, UR4, 0x2f0, URZ ;  /* 0x000002f004047890 */ /* 0x000fe4000ff5e03f */
[----:B------:R-:W-:Y:S02]  /*00d0*/  UIADD3.X UR7, URZ, UR5, URZ, UP0, !UPT ;  /* 0x000000053f077290 */ /* 0x000fe400087fe43f */
[----:B------:R-:W-:-:S02]  /*00e0*/  UIADD3.X UR9, URZ, UR5, URZ, UP1, !UPT ;  /* 0x000000053f097290 */ /* 0x000fc40008ffe43f */
[----:B------:R-:W-:-:S05]  /*00f0*/  UIADD3.X UR5, URZ, UR5, URZ, UP2, !UPT ;  /* 0x000000053f057290 */ /* 0x000fca00097fe43f */
[----:B------:R1:W-:Y:S02]  /*0100*/  UTMACCTL.PF [UR6] ;  /* 0x00000000060079b9 */ /* 0x0003e40008040000 */
[----:B------:R1:W-:Y:S02]  /*0110*/  UTMACCTL.PF [UR8] ;  /* 0x00000000080079b9 */ /* 0x0003e40008040000 */
[----:B------:R1:W-:Y:S02]  /*0120*/  UTMACCTL.PF [UR4] ;  /* 0x00000000040079b9 */ /* 0x0003e40008040000 */
[----:B-1----:R-:W-:Y:S01]  /*0130*/  NOP ;  /* 0x0000000000007918 */ /* 0x002fe20000000000 */
.L_x_1:
[----:B------:R-:W-:Y:S05]  /*0140*/  BSYNC B0 ;  /* 0x0000000000007941 */ /* 0x000fea0003800000 */
.L_x_0:
[----:B------:R-:W1:Y:S02]  /*0150*/  SHFL.IDX PT, R2, R0, RZ, 0x1f ;  /* 0x00001fff00027589 */ /* 0x000e6400000e0000 */
[----:B-1----:R-:W-:-:S13]  /*0160*/  ISETP.NE.AND P0, PT, R2, RZ, PT ;  /* 0x000000ff0200720c */ /* 0x002fda0003f05270 */
[----:B------:R-:W-:Y:S05]  /*0170*/  @P0 BRA `(.L_x_2) ;  /* 0x0000000000400947 */ /* 0x000fea0003800000 */
[----:B------:R-:W1:Y:S01]  /*0180*/  S2UR UR8, SR_CgaCtaId ;  /* 0x00000000000879c3 */ /* 0x000e620000008800 */
[----:B------:R-:W-:Y:S01]  /*0190*/  UMOV UR4, 0x400 ;  /* 0x0000040000047882 */ /* 0x000fe20000000000 */
[----:B------:R-:W-:Y:S01]  /*01a0*/  UMOV UR5, 0x1 ;  /* 0x0000000100057882 */ /* 0x000fe20000000000 */
[----:B------:R-:W-:Y:S01]  /*01b0*/  UMOV UR6, 0x80 ;  /* 0x0000008000067882 */ /* 0x000fe20000000000 */
[----:B------:R-:W-:Y:S01]  /*01c0*/  ELECT P0, URZ, PT ;  /* 0x00000000003f782f */ /* 0x000fe20003800000 */
[----:B------:R-:W-:-:S04]  /*01d0*/  UIADD3 UR6, -UR6, 0x100000, URZ ;  /* 0x0010000006067890 */ /* 0x000fc8000fffe13f */
[----:B------:R-:W-:Y:S02]  /*01e0*/  USHF.L.U32 UR7, UR6, 0xb, URZ ;  /* 0x0000000b06077899 */ /* 0x000fe4000800063f */
[----:B------:R-:W-:Y:S02]  /*01f0*/  USHF.L.U32 UR6, UR6, 0x1, URZ ;  /* 0x0000000106067899 */ /* 0x000fe4000800063f */
[----:B-1----:R-:W-:Y:S02]  /*0200*/  ULEA UR8, UR8, UR4, 0x18 ;  /* 0x0000000408087291 */ /* 0x002fe4000f8ec03f */
[----:B------:R-:W-:-:S04]  /*0210*/  UIADD3 UR4, -UR5, 0x100000, URZ ;  /* 0x0010000005047890 */ /* 0x000fc8000fffe13f */
[----:B------:R-:W-:Y:S02]  /*0220*/  USHF.L.U32 UR5, UR4, 0xb, URZ ;  /* 0x0000000b04057899 */ /* 0x000fe4000800063f */
[----:B------:R-:W-:Y:S01]  /*0230*/  USHF.L.U32 UR4, UR4, 0x1, URZ ;  /* 0x0000000104047899 */ /* 0x000fe2000800063f */
[----:B------:R-:W1:Y:S11]  /*0240*/  FENCE.VIEW.ASYNC.S ;  /* 0x00000000000073c6 */ /* 0x000e760000000000 */
[----:B-1----:R1:W2:Y:S01]  /*0250*/  SYNCS.EXCH.64 URZ, [UR8+0x77040], UR4 ;  /* 0x07704004083f75b2 */ /* 0x0022a20008000100 */
[----:B------:R1:W3:Y:S01]  /*0260*/  SYNCS.EXCH.64 URZ, [UR8+0x77048], UR6 ;  /* 0x07704806083f75b2 */ /* 0x0002e20008000100 */
[----:B------:R-:W-:Y:S01]  /*0270*/  NOP ;  /* 0x0000000000007918 */ /* 0x000fe20000000000 */
.L_x_2:
[----:B------:R-:W4:Y:S01]  /*0280*/  SHFL.IDX PT, R2, R0, RZ, 0x1f ;  /* 0x00001fff00027589 */ /* 0x000f2200000e0000 */
[----:B------:R-:W-:Y:S01]  /*0290*/  NOP ;  /* 0x0000000000007918 */ /* 0x000fe20000000000 */
[----:B----4-:R-:W-:-:S13]  /*02a0*/  ISETP.NE.AND P0, PT, R2, RZ, PT ;  /* 0x000000ff0200720c */ /* 0x010fda0003f05270 */
[----:B------:R-:W-:Y:S05]  /*02b0*/  @P0 BRA `(.L_x_3) ;  /* 0x0000000000580947 */ /* 0x000fea0003800000 */
[----:B-1----:R-:W1:Y:S01]  /*02c0*/  S2UR UR5, SR_CgaCtaId ;  /* 0x00000000000579c3 */ /* 0x002e620000008800 */
[----:B------:R-:W-:Y:S01]  /*02d0*/  UMOV UR4, 0x400 ;  /* 0x0000040000047882 */ /* 0x000fe20000000000 */
[----:B------:R-:W-:Y:S01]  /*02e0*/  UMOV UR6, 0x1 ;  /* 0x0000000100067882 */ /* 0x000fe20000000000 */
[----:B------:R-:W-:Y:S01]  /*02f0*/  UMOV UR7, 0x80 ;  /* 0x0000008000077882 */ /* 0x000fe20000000000 */
[----:B------:R-:W-:Y:S01]  /*0300*/  ELECT P0, URZ, PT ;  /* 0x00000000003f782f */ /* 0x000fe20003800000 */
[----:B-1----:R-:W-:Y:S02]  /*0310*/  ULEA UR8, UR5, UR4, 0x18 ;  /* 0x0000000405087291 */ /* 0x002fe4000f8ec03f */
[----:B------:R-:W-:-:S04]  /*0320*/  UIADD3 UR4, -UR6, 0x100000, URZ ;  /* 0x0010000006047890 */ /* 0x000fc8000fffe13f */
[----:B------:R-:W-:Y:S02]  /*0330*/  USHF.L.U32 UR5, UR4, 0xb, URZ ;  /* 0x0000000b04057899 */ /* 0x000fe4000800063f */
[----:B------:R-:W-:Y:S02]  /*0340*/  USHF.L.U32 UR4, UR4, 0x1, URZ ;  /* 0x0000000104047899 */ /* 0x000fe4000800063f */
[----:B------:R-:W-:-:S04]  /*0350*/  UIADD3 UR6, -UR7, 0x100000, URZ ;  /* 0x0010000007067890 */ /* 0x000fc8000fffe13f */
[----:B------:R-:W-:Y:S02]  /*0360*/  USHF.L.U32 UR7, UR6, 0xb, URZ ;  /* 0x0000000b06077899 */ /* 0x000fe4000800063f */
[----:B------:R-:W-:Y:S01]  /*0370*/  USHF.L.U32 UR6, UR6, 0x1, URZ ;  /* 0x0000000106067899 */ /* 0x000fe2000800063f */
[----:B------:R-:W1:Y:S03]  /*0380*/  FENCE.VIEW.ASYNC.S ;  /* 0x00000000000073c6 */ /* 0x000e660000000000 */
[----:B-1----:R4:W1:Y:S08]  /*0390*/  SYNCS.EXCH.64 URZ, [UR8+0x77000], UR4 ;  /* 0x07700004083f75b2 */ /* 0x0028700008000100 */
[----:B------:R4:W1:Y:S01]  /*03a0*/  SYNCS.EXCH.64 URZ, [UR8+0x77020], UR6 ;  /* 0x07702006083f75b2 */ /* 0x0008620008000100 */
[----:B------:R4:W1:Y:S01]  /*03b0*/  SYNCS.EXCH.64 URZ, [UR8+0x77008], UR4 ;  /* 0x07700804083f75b2 */ /* 0x0008620008000100 */
[----:B------:R4:W1:Y:S01]  /*03c0*/  SYNCS.EXCH.64 URZ, [UR8+0x77028], UR6 ;  /* 0x07702806083f75b2 */ /* 0x0008620008000100 */
[----:B------:R4:W1:Y:S01]  /*03d0*/  SYNCS.EXCH.64 URZ, [UR8+0x77010], UR4 ;  /* 0x07701004083f75b2 */ /* 0x0008620008000100 */
[----:B------:R4:W1:Y:S01]  /*03e0*/  SYNCS.EXCH.64 URZ, [UR8+0x77030], UR6 ;  /* 0x07703006083f75b2 */ /* 0x0008620008000100 */
[----:B------:R4:W1:Y:S01]  /*03f0*/  SYNCS.EXCH.64 URZ, [UR8+0x77018], UR4 ;  /* 0x07701804083f75b2 */ /* 0x0008620008000100 */
[----:B------:R4:W1:Y:S02]  /*0400*/  SYNCS.EXCH.64 URZ, [UR8+0x77038], UR6 ;  /* 0x07703806083f75b2 */ /* 0x0008640008000100 */
[----:B----4-:R-:W-:Y:S01]  /*0410*/  NOP ;  /* 0x0000000000007918 */ /* 0x010fe20000000000 */
.L_x_3:
        /* <DEDUP_REMOVED lines=26> */
.L_x_4:
[----:B------:R-:W4:Y:S01]  /*05c0*/  SHFL.IDX PT, R0, R0, RZ, 0x1f ;  /* 0x00001fff00007589 */ /* 0x000f2200000e0000 */
[----:B------:R-:W-:Y:S02]  /*05d0*/  ELECT P0, URZ, PT ;  /* 0x00000000003f782f */ /* 0x000fe40003800000 */
[----:B------:R-:W-:Y:S01]  /*05e0*/  SHF.R.S32.HI R2, RZ, 0x1f, R3 ;  /* 0x0000001fff027819 */ /* 0x000fe20000011403 */
[----:B------:R-:W-:Y:S01]  /*05f0*/  NOP ;  /* 0x0000000000007918 */ /* 0x000fe20000000000 */
[----:B------:R-:W1:Y:S01]  /*0600*/  S2UR UR36, SR_CTAID.Y ;  /* 0x00000000002479c3 */ /* 0x000e620000002600 */
[----:B------:R-:W-:Y:S01]  /*0610*/  BSSY B0, `(.L_x_5) ;  /* 0x000004b000007945 */ /* 0x000fe20003800000 */
[----:B------:R-:W-:Y:S01]  /*0620*/  LEA.HI R2, R2, R3, RZ, 0x7 ;  /* 0x0000000302027211 */ /* 0x000fe200078f38ff */
[----:B------:R-:W-:-:S03]  /*0630*/  IMAD.MOV.U32 R250, RZ, RZ, RZ ;  /* 0x000000fffffa7224 */ /* 0x000fc600078e00ff */
[----:B------:R-:W-:Y:S02]  /*0640*/  LOP3.LUT R2, R2, 0xffffff80, RZ, 0xc0, !PT ;  /* 0xffffff8002027812 */ /* 0x000fe400078ec0ff */
[----:B------:R-:W1:Y:S02]  /*0650*/  S2UR UR37, SR_CTAID.Z ;  /* 0x00000000002579c3 */ /* 0x000e640000002700 */
[----:B------:R-:W-:Y:S01]  /*0660*/  IADD3 R4, R3, -R2, RZ ;  /* 0x8000000203047210 */ /* 0x000fe20007ffe0ff */
[----:B----4-:R4:W-:Y:S05]  /*0670*/  STL [R1+0xf0], R0 ;  /* 0x0000f00001007387 */ /* 0x0109ea0000100800 */
[----:B-123--:R-:W-:Y:S01]  /*0680*/  BAR.SYNC.DEFER_BLOCKING 0x0 ;  /* 0x0000000000007b1d */ /* 0x00efe20000010000 */
[----:B------:R-:W-:-:S13]  /*0690*/  ISETP.EQ.AND P1, PT, R0, RZ, P0 ;  /* 0x000000ff0000720c */ /* 0x000fda0000722270 */
[----:B----4-:R-:W-:Y:S05]  /*06a0*/  @!P1 BRA `(.L_x_6) ;  /* 0x0000000400049947 */ /* 0x010fea0003800000 */
[----:B------:R-:W1:Y:S01]  /*06b0*/  S2R R3, SR_CgaCtaId ;  /* 0x0000000000037919 */ /* 0x000e620000008800 */
[----:B------:R-:W-:Y:S01]  /*06c0*/  MOV R0, 0x400 ;  /* 0x0000040000007802 */ /* 0x000fe20000000f00 */
[----:B------:R-:W-:Y:S01]  /*06d0*/  IMAD.MOV.U32 R2, RZ, RZ, 0x1 ;  /* 0x00000001ff027424 */ /* 0x000fe200078e00ff */
[----:B------:R-:W-:Y:S02]  /*06e0*/  ISETP.NE.AND P3, PT, R4, RZ, PT ;  /* 0x000000ff0400720c */ /* 0x000fe40003f65270 */
[----:B-1----:R-:W-:Y:S02]  /*06f0*/  LEA R3, R3, R0, 0x18 ;  /* 0x0000000003037211 */ /* 0x002fe400078ec0ff */
[----:B------:R-:W-:-:S04]  /*0700*/  SHF.L.U32 R0, R2, 0x1f, RZ ;  /* 0x0000001f02007819 */ /* 0x000fc800000006ff */
[----:B------:R-:W1:Y:S02]  /*0710*/  SYNCS.PHASECHK.TRANS64.TRYWAIT P2, [R3+URZ+0x77048], R0 ;  /* 0x07704800030075a7 */ /* 0x000e64000804017f */
[----:B-1----:R-:W-:Y:S05]  /*0720*/  @!P2 BRA `(.L_x_7) ;  /* 0x000002000058a947 */ /* 0x002fea0003800000 */
.L_x_82:
[----:B------:R-:W-:Y:S05]  /*0730*/  @P3 BRA `(.L_x_8) ;  /* 0x0000000000183947 */ /* 0x000fea0003800000 */
[----:B------:R-:W2:Y:S01]  /*0740*/  S2R R2, SR_TID.X ;  /* 0x0000000000027919 */ /* 0x000ea20000002100 */
[----:B-1----:R-:W-:-:S04]  /*0750*/  MOV R0, 0x7000 ;  /* 0x0000700000007802 */ /* 0x002fc80000000f00 */
[----:B------:R3:W-:Y:S01]  /*0760*/  SYNCS.ARRIVE.TRANS64 RZ, [R3+URZ+0x77040], R0 ;  /* 0x0770400003ff79a7 */ /* 0x0007e2000800003f */
[----:B--2---:R-:W-:-:S13]  /*0770*/  LOP3.LUT P2, RZ, R2, 0x1f, RZ, 0xc0, !PT ;  /* 0x0000001f02ff7812 */ /* 0x004fda000784c0ff */
[----:B---3--:R-:W-:Y:S05]  /*0780*/  @!P2 BRA `(.L_x_8) ;  /* 0x000000000004a947 */ /* 0x008fea0003800000 */
[----:B------:R-:W-:Y:S01]  /*0790*/  BPT.TRAP 0x1 ;  /* 0x000000040000795c */ /* 0x000fe20000300000 */
.L_x_8:
[----:B------:R-:W2:Y:S01]  /*07a0*/  S2UR UR11, SR_CTAID.X ;  /* 0x00000000000b79c3 */ /* 0x000ea20000002500 */
[----:B------:R-:W-:Y:S01]  /*07b0*/  R2UR UR8, R3 ;  /* 0x00000000030872ca */ /* 0x000fe200000e0000 */
[----:B------:R-:W-:Y:S01]  /*07c0*/  ULDC.64 UR4, c[0x0][0x198] ;  /* 0x0000660000047ab9 */ /* 0x000fe20000000a00 */
[----:B------:R-:W-:Y:S01]  /*07d0*/  UMOV UR6, 0x0 ;  /* 0x0000000000067882 */ /* 0x000fe20000000000 */
[----:B------:R-:W-:Y:S01]  /*07e0*/  UIADD3 UR4, UP0, UR4, 0xf0, URZ ;  /* 0x000000f004047890 */ /* 0x000fe2000ff1e03f */
[----:B------:R-:W-:Y:S01]  /*07f0*/  UMOV UR7, 0x10000000 ;  /* 0x1000000000077882 */ /* 0x000fe20000000000 */
[----:B------:R-:W-:Y:S02]  /*0800*/  UMOV UR10, URZ ;  /* 0x0000003f000a7c82 */ /* 0x000fe40008000000 */
[----:B------:R-:W-:Y:S01]  /*0810*/  UIADD3.X UR5, URZ, UR5, URZ, UP0, !UPT ;  /* 0x000000053f057290 */ /* 0x000fe200087fe43f */
[----:B------:R-:W-:Y:S01]  /*0820*/  UMOV UR12, UR36 ;  /* 0x00000024000c7c82 */ /* 0x000fe20008000000 */
[----:B------:R-:W-:Y:S01]  /*0830*/  UMOV UR13, UR37 ;  /* 0x00000025000d7c82 */ /* 0x000fe20008000000 */
[----:B------:R-:W-:Y:S01]  /*0840*/  UMOV UR50, 0x20 ;  /* 0x0000002000327882 */ /* 0x000fe20000000000 */
[----:B------:R-:W-:-:S02]  /*0850*/  UMOV UR52, UR36 ;  /* 0x0000002400347c82 */ /* 0x000fc40008000000 */
[----:B------:R-:W-:Y:S02]  /*0860*/  UIADD3 UR9, UR8, 0x77040, URZ ;  /* 0x0007704008097890 */ /* 0x000fe4000fffe03f */
[----:B------:R-:W-:Y:S02]  /*0870*/  UIADD3 UR48, UR8, 0x1000, URZ ;  /* 0x0000100008307890 */ /* 0x000fe4000fffe03f */
[----:B------:R-:W-:Y:S02]  /*0880*/  UIADD3 UR40, UR8, 0x2000, URZ ;  /* 0x0000200008287890 */ /* 0x000fe4000fffe03f */
[----:B------:R-:W-:Y:S02]  /*0890*/  UIADD3 UR32, UR8, 0x3000, URZ ;  /* 0x0000300008207890 */ /* 0x000fe4000fffe03f */
[----:B------:R-:W-:Y:S02]  /*08a0*/  UIADD3 UR24, UR8, 0x4000, URZ ;  /* 0x0000400008187890 */ /* 0x000fe4000fffe03f */
[----:B--2---:R-:W-:-:S02]  /*08b0*/  USHF.L.U32 UR11, UR11, 0x6, URZ ;  /* 0x000000060b0b7899 */ /* 0x004fc4000800063f */
[----:B------:R-:W-:Y:S01]  /*08c0*/  UIADD3 UR16, UR8, 0x5000, URZ ;  /* 0x0000500008107890 */ /* 0x000fe2000fffe03f */
[----:B------:R-:W-:Y:S01]  /*08d0*/  UMOV UR53, UR37 ;  /* 0x0000002500357c82 */ /* 0x000fe20008000000 */
[----:B------:R-:W-:Y:S01]  /*08e0*/  UMOV UR49, UR9 ;  /* 0x0000000900317c82 */ /* 0x000fe20008000000 */
[----:B------:R-:W-:Y:S02]  /*08f0*/  UMOV UR42, 0x40 ;  /* 0x00000040002a7882 */ /* 0x000fe40000000000 */
[----:B------:R-:W-:Y:S01]  /*0900*/  UMOV UR51, UR11 ;  /* 0x0000000b00337c82 */ /* 0x000fe20008000000 */
[----:B------:R-:W-:Y:S01]  /*0910*/  UMOV UR44, UR36 ;  /* 0x00000024002c7c82 */ /* 0x000fe20008000000 */
[----:B------:R2:W-:Y:S01]  /*0920*/  UTMALDG.4D [UR8], [UR4], desc[UR6] ;  /* 0x00000608040075b4 */ /* 0x0005e20008019000 */
[----:B------:R-:W-:Y:S01]  /*0930*/  UMOV UR45, UR37 ;  /* 0x00000025002d7c82 */ /* 0x000fe20008000000 */
[----:B------:R-:W-:Y:S01]  /*0940*/  UMOV UR41, UR9 ;  /* 0x0000000900297c82 */ /* 0x000fe20008000000 */
[----:B------:R-:W-:Y:S01]  /*0950*/  UMOV UR43, UR11 ;  /* 0x0000000b002b7c82 */ /* 0x000fe20008000000 */
[----:B------:R-:W-:Y:S01]  /*0960*/  UMOV UR34, 0x60 ;  /* 0x0000006000227882 */ /* 0x000fe20000000000 */
[----:B------:R-:W-:Y:S01]  /*0970*/  UMOV UR33, UR9 ;  /* 0x0000000900217c82 */ /* 0x000fe20008000000 */
[----:B------:R-:W-:Y:S01]  /*0980*/  UMOV UR35, UR11 ;  /* 0x0000000b00237c82 */ /* 0x000fe20008000000 */
[----:B------:R-:W-:Y:S01]  /*0990*/  UMOV UR26, 0x80 ;  /* 0x00000080001a7882 */ /* 0x000fe20000000000 */
[----:B------:R3:W-:Y:S01]  /*09a0*/  UTMALDG.4D [UR48], [UR4], desc[UR6] ;  /* 0x00000630040075b4 */ /* 0x0007e20008019000 */
[----:B------:R-:W-:Y:S01]  /*09b0*/  UMOV UR28, UR36 ;  /* 0x00000024001c7c82 */ /* 0x000fe20008000000 */
[----:B------:R-:W-:Y:S01]  /*09c0*/  UMOV UR29, UR37 ;  /* 0x00000025001d7c82 */ /* 0x000fe20008000000 */
[----:B------:R-:W-:Y:S01]  /*09d0*/  UMOV UR25, UR9 ;  /* 0x0000000900197c82 */ /* 0x000fe20008000000 */
[----:B------:R-:W-:Y:S01]  /*09e0*/  UMOV UR27, UR11 ;  /* 0x0000000b001b7c82 */ /* 0x000fe20008000000 */
[----:B------:R-:W-:Y:S01]  /*09f0*/  UMOV UR18, 0xa0 ;  /* 0x000000a000127882 */ /* 0x000fe20000000000 */
[----:B------:R-:W-:Y:S01]  /*0a00*/  UMOV UR20, UR36 ;  /* 0x0000002400147c82 */ /* 0x000fe20008000000 */
[----:B------:R-:W-:Y:S01]  /*0a10*/  UMOV UR21, UR37 ;  /* 0x0000002500157c82 */ /* 0x000fe20008000000 */
[----:B------:R3:W-:Y:S01]  /*0a20*/  UTMALDG.4D [UR40], [UR4], desc[UR6] ;  /* 0x00000628040075b4 */ /* 0x0007e20008019000 */
[----:B------:R-:W-:Y:S01]  /*0a30*/  UMOV UR17, UR9 ;  /* 0x0000000900117c82 */ /* 0x000fe20008000000 */
[----:B------:R-:W-:Y:S01]  /*0a40*/  UMOV UR19, UR11 ;  /* 0x0000000b00137c82 */ /* 0x000fe20008000000 */
[----:B------:R3:W-:Y:S01]  /*0a50*/  UTMALDG.4D [UR32], [UR4], desc[UR6] ;  /* 0x00000620040075b4 */ /* 0x0007e20008019000 */
[----:B--2---:R-:W-:Y:S01]  /*0a60*/  UIADD3 UR8, UR8, 0x6000, URZ ;  /* 0x0000600008087890 */ /* 0x004fe2000fffe03f */
[----:B------:R-:W-:Y:S01]  /*0a70*/  UMOV UR10, 0xc0 ;  /* 0x000000c0000a7882 */ /* 0x000fe20000000000 */
[----:B------:R3:W-:Y:S01]  /*0a80*/  UTMALDG.4D [UR24], [UR4], desc[UR6] ;  /* 0x00000618040075b4 */ /* 0x0007e20008019000 */
[----:B------:R3:W-:Y:S06]  /*0a90*/  UTMALDG.4D [UR16], [UR4], desc[UR6] ;  /* 0x00000610040075b4 */ /* 0x0007ec0008019000 */
[----:B------:R3:W-:Y:S02]  /*0aa0*/  UTMALDG.4D [UR8], [UR4], desc[UR6] ;  /* 0x00000608040075b4 */ /* 0x0007e40008019000 */
[----:B---3--:R-:W-:Y:S01]  /*0ab0*/  NOP ;  /* 0x0000000000007918 */ /* 0x008fe20000000000 */
.L_x_6:
[----:B------:R-:W-:Y:S05]  /*0ac0*/  BSYNC B0 ;  /* 0x0000000000007941 */ /* 0x000fea0003800000 */
.L_x_5:
[----:B------:R-:W2:Y:S01]  /*0ad0*/  LDC R6, c[0x0][0x28c] ;  /* 0x0000a300ff067b82 */ /* 0x000ea20000000800 */
[----:B------:R-:W-:Y:S01]  /*0ae0*/  BSSY B0, `(.L_x_9) ;  /* 0x0000130000007945 */ /* 0x000fe20003800000 */
[----:B------:R-:W-:Y:S01]  /*0af0*/  IMAD.MOV.U32 R249, RZ, RZ, 0x1 ;  /* 0x00000001fff97424 */ /* 0x000fe200078e00ff */
[----:B-1----:R-:W-:Y:S01]  /*0b00*/  MOV R3, RZ ;  /* 0x000000ff00037202 */ /* 0x002fe20000000f00 */
[----:B--2---:R-:W-:-:S05]  /*0b10*/  VIADD R251, R6, 0xff ;  /* 0x000000ff06fb7836 */ /* 0x004fca0000000000 */
[----:B------:R-:W-:-:S04]  /*0b20*/  SHF.R.S32.HI R0, RZ, 0x1f, R251 ;  /* 0x0000001fff007819 */ /* 0x000fc800000114fb */
[----:B------:R-:W-:Y:S02]  /*0b30*/  LEA.HI R251, R0, R251, RZ, 0x8 ;  /* 0x000000fb00fb7211 */ /* 0x000fe400078f40ff */
[----:B------:R-:W-:Y:S02]  /*0b40*/  MOV R0, 0x1 ;  /* 0x0000000100007802 */ /* 0x000fe40000000f00 */
[----:B------:R-:W-:-:S03]  /*0b50*/  SHF.R.S32.HI R248, RZ, 0x8, R251 ;  /* 0x00000008fff87819 */ /* 0x000fc600000114fb */
[----:B------:R1:W-:Y:S02]  /*0b60*/  STL [R1+0xdc], R0 ;  /* 0x0000dc0001007387 */ /* 0x0003e40000100800 */
[----:B------:R-:W-:Y:S01]  /*0b70*/  IMAD.SHL.U32 R248, R248, 0x2, RZ ;  /* 0x00000002f8f87824 */ /* 0x000fe200078e00ff */
[----:B------:R-:W-:Y:S06]  /*0b80*/  @!P1 BRA `(.L_x_10) ;  /* 0x0000001000949947 */ /* 0x000fec0003800000 */
[----:B------:R-:W2:Y:S01]  /*0b90*/  S2R R5, SR_TID.X ;  /* 0x0000000000057919 */ /* 0x000ea20000002100 */
[----:B------:R-:W-:Y:S01]  /*0ba0*/  ISETP.GE.AND P1, PT, R6, 0x1, PT ;  /* 0x000000010600780c */ /* 0x000fe20003f26270 */
[----:B------:R-:W-:Y:S01]  /*0bb0*/  IMAD.MOV.U32 R3, RZ, RZ, RZ ;  /* 0x000000ffff037224 */ /* 0x000fe200078e00ff */
[----:B------:R-:W-:Y:S02]  /*0bc0*/  MOV R250, RZ ;  /* 0x000000ff00fa7202 */ /* 0x000fe40000000f00 */
[----:B--2---:R-:W-:-:S09]  /*0bd0*/  LOP3.LUT R4, R5, 0x1f, RZ, 0xc0, !PT ;  /* 0x0000001f05047812 */ /* 0x004fd200078ec0ff */
[----:B------:R-:W-:Y:S05]  /*0be0*/  @!P1 BRA `(.L_x_11) ;  /* 0x0000000800109947 */ /* 0x000fea0003800000 */
[----:B------:R-:W2:Y:S01]  /*0bf0*/  S2R R3, SR_CgaCtaId ;  /* 0x0000000000037919 */ /* 0x000ea20000008800 */
[----:B------:R-:W-:Y:S02]  /*0c00*/  SHF.R.S32.HI R7, RZ, 0x1f, R5 ;  /* 0x0000001fff077819 */ /* 0x000fe40000011405 */
[----:B-1----:R-:W-:Y:S02]  /*0c10*/  MOV R0, 0x400 ;  /* 0x0000040000007802 */ /* 0x002fe40000000f00 */
[----:B------:R-:W-:Y:S02]  /*0c20*/  LEA.HI R7, R7, R5, RZ, 0x7 ;  /* 0x0000000507077211 */ /* 0x000fe400078f38ff */
[----:B------:R-:W-:Y:S02]  /*0c30*/  MOV R2, 0x1 ;  /* 0x0000000100027802 */ /* 0x000fe40000000f00 */
[----:B------:R-:W-:-:S05]  /*0c40*/  LOP3.LUT R7, R7, 0xffffff80, RZ, 0xc0, !PT ;  /* 0xffffff8007077812 */ /* 0x000fca00078ec0ff */
[----:B------:R-:W-:-:S05]  /*0c50*/  IMAD.IADD R7, R5, 0x1, -R7 ;  /* 0x0000000105077824 */ /* 0x000fca00078e0a07 */
[----:B------:R-:W-:Y:S02]  /*0c60*/  ISETP.NE.AND P2, PT, R7, RZ, PT ;  /* 0x000000ff0700720c */ /* 0x000fe40003f45270 */
[----:B--2---:R-:W-:Y:S02]  /*0c70*/  LEA R5, R3, R0, 0x18 ;  /* 0x0000000003057211 */ /* 0x004fe400078ec0ff */
[----:B------:R-:W-:-:S04]  /*0c80*/  SHF.L.U32 R0, R2, 0x1f, RZ ;  /* 0x0000001f02007819 */ /* 0x000fc800000006ff */
[----:B------:R-:W1:Y:S02]  /*0c90*/  SYNCS.PHASECHK.TRANS64.TRYWAIT P1, [R5+URZ+0x77020], R0 ;  /* 0x07702000050075a7 */ /* 0x000e64000802017f */
[----:B-1----:R-:W-:Y:S05]  /*0ca0*/  @!P1 BRA `(.L_x_12) ;  /* 0x000001fc000c9947 */ /* 0x002fea0003800000 */
.L_x_83:
[----:B------:R-:W-:Y:S01]  /*0cb0*/  MOV R3, 0x1 ;  /* 0x0000000100037802 */ /* 0x000fe20000000f00 */
[----:B------:R-:W-:Y:S06]  /*0cc0*/  @P2 BRA `(.L_x_13) ;  /* 0x0000000000142947 */ /* 0x000fec0003800000 */
[----:B------:R-:W-:Y:S01]  /*0cd0*/  ISETP.NE.AND P1, PT, R4, RZ, PT ;  /* 0x000000ff0400720c */ /* 0x000fe20003f25270 */
[----:B-1----:R-:W-:-:S04]  /*0ce0*/  IMAD.MOV.U32 R0, RZ, RZ, 0x1c000 ;  /* 0x0001c000ff007424 */ /* 0x002fc800078e00ff */
[----:B------:R2:W-:Y:S08]  /*0cf0*/  SYNCS.ARRIVE.TRANS64 RZ, [R5+URZ+0x77000], R0 ;  /* 0x0770000005ff79a7 */ /* 0x0005f0000800003f */
[----:B------:R-:W-:Y:S05]  /*0d00*/  @!P1 BRA `(.L_x_13) ;  /* 0x0000000000049947 */ /* 0x000fea0003800000 */
[----:B------:R-:W-:Y:S01]  /*0d10*/  BPT.TRAP 0x1 ;  /* 0x000000040000795c */ /* 0x000fe20000300000 */
.L_x_13:
[----:B------:R-:W-:Y:S01]  /*0d20*/  R2UR UR14, R5 ;  /* 0x00000000050e72ca */ /* 0x000fe200000e0000 */
[----:B------:R-:W3:Y:S01]  /*0d30*/  S2R R7, SR_CgaCtaId ;  /* 0x0000000000077919 */ /* 0x000ee20000008800 */
[----:B------:R-:W-:Y:S01]  /*0d40*/  ULDC.64 UR4, c[0x0][0x198] ;  /* 0x0000660000047ab9 */ /* 0x000fe20000000a00 */
[----:B------:R-:W-:Y:S01]  /*0d50*/  UMOV UR27, URZ ;  /* 0x0000003f001b7c82 */ /* 0x000fe20008000000 */
[----:B------:R-:W-:Y:S01]  /*0d60*/  UIADD3 UR4, UP0, UR4, 0x1f0, URZ ;  /* 0x000001f004047890 */ /* 0x000fe2000ff1e03f */
[----:B-12---:R-:W-:Y:S01]  /*0d70*/  MOV R0, 0x400 ;  /* 0x0000040000007802 */ /* 0x006fe20000000f00 */
[----:B------:R-:W-:Y:S01]  /*0d80*/  UMOV UR6, 0x0 ;  /* 0x0000000000067882 */ /* 0x000fe20000000000 */
[----:B------:R-:W-:Y:S01]  /*0d90*/  UMOV UR7, 0x10000000 ;  /* 0x1000000000077882 */ /* 0x000fe20000000000 */
[----:B------:R-:W-:Y:S01]  /*0da0*/  UIADD3.X UR5, URZ, UR5, URZ, UP0, !UPT ;  /* 0x000000053f057290 */ /* 0x000fe200087fe43f */
[----:B------:R-:W-:Y:S01]  /*0db0*/  MOV R5, 0x1 ;  /* 0x0000000100057802 */ /* 0x000fe20000000f00 */
[----:B------:R-:W-:Y:S01]  /*0dc0*/  UMOV UR26, URZ ;  /* 0x0000003f001a7c82 */ /* 0x000fe20008000000 */
[----:B------:R-:W-:Y:S01]  /*0dd0*/  UMOV UR28, UR36 ;  /* 0x00000024001c7c82 */ /* 0x000fe20008000000 */
[----:B------:R-:W-:Y:S01]  /*0de0*/  UMOV UR29, UR37 ;  /* 0x00000025001d7c82 */ /* 0x000fe20008000000 */
[----:B------:R-:W-:Y:S01]  /*0df0*/  UIADD3 UR24, UR14, 0x7000, URZ ;  /* 0x000070000e187890 */ /* 0x000fe2000fffe03f */
[----:B------:R-:W1:Y:S01]  /*0e00*/  S2R R9, SR_TID.X ;  /* 0x0000000000097919 */ /* 0x000e620000002100 */
[----:B------:R-:W-:Y:S01]  /*0e10*/  UIADD3 UR25, UR14, 0x77000, URZ ;  /* 0x000770000e197890 */ /* 0x000fe2000fffe03f */
[----:B------:R-:W-:Y:S01]  /*0e20*/  SHF.L.U32 R5, R5, 0x1f, RZ ;  /* 0x0000001f05057819 */ /* 0x000fe200000006ff */
[----:B------:R-:W-:Y:S01]  /*0e30*/  UIADD3 UR8, UR14, 0xb000, URZ ;  /* 0x0000b0000e087890 */ /* 0x000fe2000fffe03f */
[----:B------:R-:W-:Y:S01]  /*0e40*/  UMOV UR10, 0x20 ;  /* 0x00000020000a7882 */ /* 0x000fe20000000000 */
[----:B------:R-:W-:Y:S01]  /*0e50*/  UMOV UR12, UR36 ;  /* 0x00000024000c7c82 */ /* 0x000fe20008000000 */
[----:B------:R-:W-:Y:S01]  /*0e60*/  UMOV UR13, UR37 ;  /* 0x00000025000d7c82 */ /* 0x000fe20008000000 */
[----:B------:R-:W-:Y:S01]  /*0e70*/  UMOV UR11, UR27 ;  /* 0x0000001b000b7c82 */ /* 0x000fe20008000000 */
[----:B------:R-:W-:-:S02]  /*0e80*/  UMOV UR9, UR25 ;  /* 0x0000001900097c82 */ /* 0x000fc40008000000 */
[----:B------:R2:W-:Y:S01]  /*0e90*/  UTMALDG.4D [UR24], [UR4], desc[UR6] ;  /* 0x00000618040075b4 */ /* 0x0005e20008019000 */
[----:B------:R-:W-:Y:S01]  /*0ea0*/  UIADD3 UR16, UR14, 0xf000, URZ ;  /* 0x0000f0000e107890 */ /* 0x000fe2000fffe03f */
[----:B------:R-:W-:Y:S01]  /*0eb0*/  UMOV UR18, 0x40 ;  /* 0x0000004000127882 */ /* 0x000fe20000000000 */
[----:B------:R-:W-:Y:S01]  /*0ec0*/  UMOV UR20, UR36 ;  /* 0x0000002400147c82 */ /* 0x000fe20008000000 */
[----:B------:R-:W-:Y:S01]  /*0ed0*/  UMOV UR21, UR37 ;  /* 0x0000002500157c82 */ /* 0x000fe20008000000 */
[----:B------:R-:W-:Y:S01]  /*0ee0*/  UMOV UR19, UR27 ;  /* 0x0000001b00137c82 */ /* 0x000fe20008000000 */
[----:B------:R-:W-:Y:S01]  /*0ef0*/  UMOV UR17, UR25 ;  /* 0x0000001900117c82 */ /* 0x000fe20008000000 */
[----:B------:R4:W-:Y:S01]  /*0f00*/  UTMALDG.4D [UR8], [UR4], desc[UR6] ;  /* 0x00000608040075b4 */ /* 0x0009e20008019000 */
[----:B---3--:R-:W-:-:S05]  /*0f10*/  LEA R2, R7, R0, 0x18 ;  /* 0x0000000007027211 */ /* 0x008fca00078ec0ff */
[----:B------:R-:W-:Y:S01]  /*0f20*/  IMAD R0, R3, 0x8, R2 ;  /* 0x0000000803007824 */ /* 0x000fe200078e0202 */
[----:B------:R3:W-:Y:S01]  /*0f30*/  UTMALDG.4D [UR16], [UR4], desc[UR6] ;  /* 0x00000610040075b4 */ /* 0x0007e20008019000 */
[----:B-1----:R-:W-:Y:S01]  /*0f40*/  SHF.R.S32.HI R8, RZ, 0x1f, R9 ;  /* 0x0000001fff087819 */ /* 0x002fe20000011409 */
[----:B--2---:R-:W-:-:S03]  /*0f50*/  UIADD3 UR24, UR14, 0x17000, URZ ;  /* 0x000170000e187890 */ /* 0x004fc6000fffe03f */
[----:B------:R-:W-:Y:S01]  /*0f60*/  LEA.HI R8, R8, R9, RZ, 0x7 ;  /* 0x0000000908087211 */ /* 0x000fe200078f38ff */
[----:B------:R-:W-:-:S03]  /*0f70*/  UMOV UR26, 0x80 ;  /* 0x00000080001a7882 */ /* 0x000fc60000000000 */
[----:B------:R-:W-:Y:S01]  /*0f80*/  LOP3.LUT R8, R8, 0xffffff80, RZ, 0xc0, !PT ;  /* 0xffffff8008087812 */ /* 0x000fe200078ec0ff */
[----:B----4-:R-:W-:-:S03]  /*0f90*/  UIADD3 UR8, UR14, 0x13000, URZ ;  /* 0x000130000e087890 */ /* 0x010fc6000fffe03f */
[----:B------:R-:W-:Y:S01]  /*0fa0*/  IADD3 R8, R9, -R8, RZ ;  /* 0x8000000809087210 */ /* 0x000fe20007ffe0ff */
[----:B------:R-:W-:-:S03]  /*0fb0*/  UMOV UR10, 0x60 ;  /* 0x00000060000a7882 */ /* 0x000fc60000000000 */
[----:B------:R-:W-:Y:S01]  /*0fc0*/  ISETP.NE.AND P2, PT, R8, RZ, PT ;  /* 0x000000ff0800720c */ /* 0x000fe20003f45270 */
[----:B---3--:R-:W-:Y:S01]  /*0fd0*/  UIADD3 UR16, UR14, 0x1b000, URZ ;  /* 0x0001b0000e107890 */ /* 0x008fe2000fffe03f */
[----:B------:R1:W-:Y:S01]  /*0fe0*/  UTMALDG.4D [UR8], [UR4], desc[UR6] ;  /* 0x00000608040075b4 */ /* 0x0003e20008019000 */
[----:B------:R-:W-:Y:S01]  /*0ff0*/  UMOV UR18, 0xa0 ;  /* 0x000000a000127882 */ /* 0x000fe20000000000 */
[----:B------:R2:W-:Y:S06]  /*1000*/  UTMALDG.4D [UR24], [UR4], desc[UR6] ;  /* 0x00000618040075b4 */ /* 0x0005ec0008019000 */
[----:B------:R2:W-:Y:S01]  /*1010*/  UTMALDG.4D [UR16], [UR4], desc[UR6] ;  /* 0x00000610040075b4 */ /* 0x0005e20008019000 */
[----:B-1----:R-:W-:Y:S01]  /*1020*/  UIADD3 UR8, UR14, 0x1f000, URZ ;  /* 0x0001f0000e087890 */ /* 0x002fe2000fffe03f */
[----:B------:R-:W-:-:S08]  /*1030*/  UMOV UR10, 0xc0 ;  /* 0x000000c0000a7882 */ /* 0x000fd00000000000 */
[----:B------:R2:W-:Y:S01]  /*1040*/  UTMALDG.4D [UR8], [UR4], desc[UR6] ;  /* 0x00000608040075b4 */ /* 0x0005e20008019000 */
[----:B------:R-:W1:Y:S02]  /*1050*/  SYNCS.PHASECHK.TRANS64.TRYWAIT P1, [R0+URZ+0x77020], R5 ;  /* 0x07702005000075a7 */ /* 0x000e64000802017f */
[----:B-12---:R-:W-:Y:S05]  /*1060*/  @!P1 BRA `(.L_x_14) ;  /* 0x000001f800309947 */ /* 0x006fea0003800000 */
.L_x_84:
[----:B------:R-:W-:Y:S01]  /*1070*/  IMAD.MOV.U32 R250, RZ, RZ, 0x1 ;  /* 0x00000001fffa7424 */ /* 0x000fe200078e00ff */
[----:B------:R-:W-:Y:S06]  /*1080*/  @P2 BRA `(.L_x_15) ;  /* 0x0000000000142947 */ /* 0x000fec0003800000 */
[----:B------:R-:W-:Y:S02]  /*1090*/  ISETP.NE.AND P1, PT, R4, RZ, PT ;  /* 0x000000ff0400720c */ /* 0x000fe40003f25270 */
[----:B-1----:R-:W-:-:S04]  /*10a0*/  MOV R5, 0x1c000 ;  /* 0x0001c00000057802 */ /* 0x002fc80000000f00 */
[----:B------:R2:W-:Y:S07]  /*10b0*/  SYNCS.ARRIVE.TRANS64 RZ, [R0+URZ+0x77000], R5 ;  /* 0x0770000500ff79a7 */ /* 0x0005ee000800003f */
[----:B------:R-:W-:Y:S05]  /*10c0*/  @!P1 BRA `(.L_x_15) ;  /* 0x0000000000049947 */ /* 0x000fea0003800000 */
[----:B------:R-:W-:Y:S01]  /*10d0*/  BPT.TRAP 0x1 ;  /* 0x000000040000795c */ /* 0x000fe20000300000 */
.L_x_15:
[C---:B------:R-:W-:Y:S01]  /*10e0*/  IMAD R2, R3.reuse, 0x1c000, R2 ;  /* 0x0001c00003027824 */ /* 0x040fe200078e0202 */
[----:B------:R-:W-:Y:S01]  /*10f0*/  R2UR UR49, R0 ;  /* 0x00000000003172ca */ /* 0x000fe200000e0000 */
[----:B------:R-:W-:Y:S01]  /*1100*/  ULDC.64 UR4, c[0x0][0x198] ;  /* 0x0000660000047ab9 */ /* 0x000fe20000000a00 */
[----:B------:R-:W-:Y:S01]  /*1110*/  UMOV UR51, URZ ;  /* 0x0000003f00337c82 */ /* 0x000fe20008000000 */
[----:B------:R-:W-:Y:S01]  /*1120*/  UIADD3 UR4, UP0, UR4, 0x2f0, URZ ;  /* 0x000002f004047890 */ /* 0x000fe2000ff1e03f */
[----:B------:R-:W-:Y:S01]  /*1130*/  R2UR UR14, R2 ;  /* 0x00000000020e72ca */ /* 0x000fe200000e0000 */
[----:B------:R-:W-:Y:S01]  /*1140*/  UMOV UR6, 0x0 ;  /* 0x0000000000067882 */ /* 0x000fe20000000000 */
[----:B------:R-:W-:Y:S01]  /*1150*/  UMOV UR7, 0x10000000 ;  /* 0x1000000000077882 */ /* 0x000fe20000000000 */
[----:B------:R-:W-:Y:S01]  /*1160*/  UIADD3.X UR5, URZ, UR5, URZ, UP0, !UPT ;  /* 0x000000053f057290 */ /* 0x000fe200087fe43f */
[----:B------:R-:W-:Y:S01]  /*1170*/  VIADD R3, R3, 0x1 ;  /* 0x0000000103037836 */ /* 0x000fe20000000000 */
[----:B------:R-:W-:Y:S01]  /*1180*/  UMOV UR50, URZ ;  /* 0x0000003f00327c82 */ /* 0x000fe20008000000 */
[----:B------:R-:W-:Y:S01]  /*1190*/  UMOV UR52, UR36 ;  /* 0x0000002400347c82 */ /* 0x000fe20008000000 */
[----:B------:R-:W-:Y:S01]  /*11a0*/  UMOV UR53, UR37 ;  /* 0x0000002500357c82 */ /* 0x000fe20008000000 */
[----:B------:R-:W-:Y:S01]  /*11b0*/  UMOV UR42, 0x20 ;  /* 0x00000020002a7882 */ /* 0x000fe20000000000 */
[----:B------:R-:W-:Y:S01]  /*11c0*/  UIADD3 UR49, UR49, 0x77000, URZ ;  /* 0x0007700031317890 */ /* 0x000fe2000fffe03f */
[----:B------:R-:W-:Y:S01]  /*11d0*/  UMOV UR44, UR36 ;  /* 0x00000024002c7c82 */ /* 0x000fe20008000000 */
[----:B------:R-:W-:-:S02]  /*11e0*/  UMOV UR45, UR37 ;  /* 0x00000025002d7c82 */ /* 0x000fc40008000000 */
[----:B------:R-:W-:Y:S02]  /*11f0*/  UIADD3 UR48, UR14, 0x7000, URZ ;  /* 0x000070000e307890 */ /* 0x000fe4000fffe03f */
[----:B------:R-:W-:Y:S02]  /*1200*/  UIADD3 UR40, UR14, 0xb000, URZ ;  /* 0x0000b0000e287890 */ /* 0x000fe4000fffe03f */
[----:B------:R-:W-:Y:S01]  /*1210*/  UIADD3 UR8, UR14, 0xf000, URZ ;  /* 0x0000f0000e087890 */ /* 0x000fe2000fffe03f */
[----:B------:R-:W-:Y:S01]  /*1220*/  UMOV UR43, UR51 ;  /* 0x00000033002b7c82 */ /* 0x000fe20008000000 */
[----:B------:R-:W-:Y:S01]  /*1230*/  UMOV UR41, UR49 ;  /* 0x0000003100297c82 */ /* 0x000fe20008000000 */
[----:B------:R-:W-:Y:S01]  /*1240*/  UMOV UR10, 0x40 ;  /* 0x00000040000a7882 */ /* 0x000fe20000000000 */
[----:B------:R-:W-:Y:S01]  /*1250*/  UMOV UR12, UR36 ;  /* 0x00000024000c7c82 */ /* 0x000fe20008000000 */
[----:B------:R-:W-:Y:S01]  /*1260*/  UMOV UR13, UR37 ;  /* 0x00000025000d7c82 */ /* 0x000fe20008000000 */
[----:B------:R-:W-:Y:S01]  /*1270*/  UMOV UR11, UR51 ;  /* 0x00000033000b7c82 */ /* 0x000fe20008000000 */
[----:B------:R-:W-:Y:S01]  /*1280*/  UMOV UR9, UR49 ;  /* 0x0000003100097c82 */ /* 0x000fe20008000000 */
[----:B------:R-:W-:Y:S01]  /*1290*/  UTMALDG.4D [UR48], [UR4], desc[UR6] ;  /* 0x00000630040075b4 */ /* 0x000fe20008019000 */
[----:B------:R-:W-:-:S02]  /*12a0*/  UIADD3 UR24, UR14, 0x13000, URZ ;  /* 0x000130000e187890 */ /* 0x000fc4000fffe03f */
[----:B------:R-:W-:Y:S02]  /*12b0*/  UIADD3 UR32, UR14, 0x17000, URZ ;  /* 0x000170000e207890 */ /* 0x000fe4000fffe03f */
[----:B------:R-:W-:Y:S01]  /*12c0*/  UIADD3 UR16, UR14, 0x1b000, URZ ;  /* 0x0001b0000e107890 */ /* 0x000fe2000fffe03f */
[----:B------:R-:W-:Y:S01]  /*12d0*/  UMOV UR26, 0x60 ;  /* 0x00000060001a7882 */ /* 0x000fe20000000000 */
[----:B------:R-:W-:Y:S01]  /*12e0*/  UTMALDG.4D [UR40], [UR4], desc[UR6] ;  /* 0x00000628040075b4 */ /* 0x000fe20008019000 */
        /* <DEDUP_REMOVED lines=8> */
[----:B------:R-:W-:Y:S01]  /*1370*/  UMOV UR18, 0xa0 ;  /* 0x000000a000127882 */ /* 0x000fe20000000000 */
[----:B------:R-:W-:Y:S01]  /*1380*/  UMOV UR20, UR36 ;  /* 0x0000002400147c82 */ /* 0x000fe20008000000 */
[----:B------:R-:W-:Y:S01]  /*1390*/  UMOV UR21, UR37 ;  /* 0x0000002500157c82 */ /* 0x000fe20008000000 */
[----:B------:R-:W-:Y:S01]  /*13a0*/  UMOV UR19, UR51 ;  /* 0x0000003300137c82 */ /* 0x000fe20008000000 */
[----:B------:R-:W-:Y:S01]  /*13b0*/  UMOV UR17, UR49 ;  /* 0x0000003100117c82 */ /* 0x000fe20008000000 */
[----:B------:R4:W-:Y:S01]  /*13c0*/  UTMALDG.4D [UR24], [UR4], desc[UR6] ;  /* 0x00000618040075b4 */ /* 0x0009e20008019000 */
[----:B------:R4:W-:Y:S01]  /*13d0*/  UTMALDG.4D [UR32], [UR4], desc[UR6] ;  /* 0x00000620040075b4 */ /* 0x0009e20008019000 */
[----:B------:R4:W-:Y:S01]  /*13e0*/  UTMALDG.4D [UR16], [UR4], desc[UR6] ;  /* 0x00000610040075b4 */ /* 0x0009e20008019000 */
[----:B---3--:R-:W-:Y:S01]  /*13f0*/  UIADD3 UR8, UR14, 0x1f000, URZ ;  /* 0x0001f0000e087890 */ /* 0x008fe2000fffe03f */
[----:B------:R-:W-:-:S08]  /*1400*/  UMOV UR10, 0xc0 ;  /* 0x000000c0000a7882 */ /* 0x000fd00000000000 */
[----:B------:R4:W-:Y:S02]  /*1410*/  UTMALDG.4D [UR8], [UR4], desc[UR6] ;  /* 0x00000608040075b4 */ /* 0x0009e40008019000 */
[----:B----4-:R-:W-:Y:S01]  /*1420*/  NOP ;  /* 0x0000000000007918 */ /* 0x010fe20000000000 */
.L_x_11:
[----:B------:R-:W-:Y:S02]  /*1430*/  ISETP.GE.AND P1, PT, R6, 0x101, PT ;  /* 0x000001010600780c */ /* 0x000fe40003f26270 */
[----:B------:R-:W-:-:S11]  /*1440*/  MOV R249, 0x1 ;  /* 0x0000000100f97802 */ /* 0x000fd60000000f00 */
[----:B------:R-:W-:Y:S05]  /*1450*/  @!P1 BRA `(.L_x_16) ;  /* 0x00000008005c9947 */ /* 0x000fea0003800000 */
[----:B-12---:R-:W1:Y:S01]  /*1460*/  S2R R5, SR_CgaCtaId ;  /* 0x0000000000057919 */ /* 0x006e620000008800 */
[----:B------:R-:W-:Y:S01]  /*1470*/  MOV R0, 0x400 ;  /* 0x0000040000007802 */ /* 0x000fe20000000f00 */
[----:B------:R-:W-:Y:S01]  /*1480*/  IMAD.MOV.U32 R2, RZ, RZ, 0x1 ;  /* 0x00000001ff027424 */ /* 0x000fe200078e00ff */
[----:B------:R-:W2:Y:S02]  /*1490*/  S2R R8, SR_TID.X ;  /* 0x0000000000087919 */ /* 0x000ea40000002100 */
[----:B-1----:R-:W-:Y:S02]  /*14a0*/  LEA R0, R5, R0, 0x18 ;  /* 0x0000000005007211 */ /* 0x002fe400078ec0ff */
[----:B------:R-:W-:Y:S02]  /*14b0*/  SHF.L.U32 R5, R2, 0x1f, RZ ;  /* 0x0000001f02057819 */ /* 0x000fe400000006ff */
[----:B--2---:R-:W-:Y:S01]  /*14c0*/  SHF.R.S32.HI R7, RZ, 0x1f, R8 ;  /* 0x0000001fff077819 */ /* 0x004fe20000011408 */
[----:B------:R-:W-:-:S03]  /*14d0*/  IMAD R2, R3, 0x8, R0 ;  /* 0x0000000803027824 */ /* 0x000fc600078e0200 */
[----:B------:R-:W-:Y:S01]  /*14e0*/  LEA.HI R7, R7, R8, RZ, 0x7 ;  /* 0x0000000807077211 */ /* 0x000fe200078f38ff */
[----:B------:R-:W1:Y:S03]  /*14f0*/  SYNCS.PHASECHK.TRANS64.TRYWAIT P1, [R2+URZ+0x77020], R5 ;  /* 0x07702005020075a7 */ /* 0x000e66000802017f */
[----:B------:R-:W-:-:S04]  /*1500*/  LOP3.LUT R7, R7, 0xffffff80, RZ, 0xc0, !PT ;  /* 0xffffff8007077812 */ /* 0x000fc800078ec0ff */
[----:B------:R-:W-:-:S04]  /*1510*/  IADD3 R7, R8, -R7, RZ ;  /* 0x8000000708077210 */ /* 0x000fc80007ffe0ff */
[----:B------:R-:W-:Y:S01]  /*1520*/  ISETP.NE.AND P2, PT, R7, RZ, PT ;  /* 0x000000ff0700720c */ /* 0x000fe20003f45270 */
[----:B-1----:R-:W-:-:S12]  /*1530*/  @!P1 BRA `(.L_x_17) ;  /* 0x000001f400109947 */ /* 0x002fd80003800000 */
.L_x_85:
[----:B------:R-:W-:Y:S05]  /*1540*/  @P2 BRA `(.L_x_18) ;  /* 0x0000000000142947 */ /* 0x000fea0003800000 */
[----:B------:R-:W-:Y:S02]  /*1550*/  ISETP.NE.AND P1, PT, R4, RZ, PT ;  /* 0x000000ff0400720c */ /* 0x000fe40003f25270 */
[----:B-1----:R-:W-:-:S04]  /*1560*/  MOV R5, 0x1c000 ;  /* 0x0001c00000057802 */ /* 0x002fc80000000f00 */
[----:B------:R2:W-:Y:S07]  /*1570*/  SYNCS.ARRIVE.TRANS64 RZ, [R2+URZ+0x77000], R5 ;  /* 0x0770000502ff79a7 */ /* 0x0005ee000800003f */
[----:B------:R-:W-:Y:S05]  /*1580*/  @!P1 BRA `(.L_x_18) ;  /* 0x0000000000049947 */ /* 0x000fea0003800000 */
[----:B------:R-:W-:Y:S01]  /*1590*/  BPT.TRAP 0x1 ;  /* 0x000000040000795c */ /* 0x000fe20000300000 */
.L_x_18:
[C---:B------:R-:W-:Y:S01]  /*15a0*/  IMAD R0, R3.reuse, 0x1c000, R0 ;  /* 0x0001c00003007824 */ /* 0x040fe200078e0200 */
[----:B-12---:R-:W1:Y:S01]  /*15b0*/  S2R R5, SR_CgaCtaId ;  /* 0x0000000000057919 */ /* 0x006e620000008800 */
[----:B------:R-:W-:Y:S01]  /*15c0*/  R2UR UR41, R2 ;  /* 0x00000000022972ca */ /* 0x000fe200000e0000 */
[----:B------:R-:W-:Y:S01]  /*15d0*/  ULDC.64 UR4, c[0x0][0x198] ;  /* 0x0000660000047ab9 */ /* 0x000fe20000000a00 */
[----:B------:R-:W-:Y:S01]  /*15e0*/  R2UR UR43, R250 ;  /* 0x00000000fa2b72ca */ /* 0x000fe200000e0000 */
        /* <DEDUP_REMOVED lines=11> */
[----:B------:R-:W-:Y:S01]  /*16a0*/  MOV R0, 0x400 ;  /* 0x0000040000007802 */ /* 0x000fe20000000f00 */
[----:B------:R-:W-:Y:S01]  /*16b0*/  USHF.L.U32 UR43, UR43, 0x8, URZ ;  /* 0x000000082b2b7899 */ /* 0x000fe2000800063f */
[C---:B------:R-:W-:Y:S01]  /*16c0*/  ISETP.NE.AND P2, PT, R3.reuse, 0x4, PT ;  /* 0x000000040300780c */ /* 0x040fe20003f45270 */
[----:B------:R-:W-:Y:S01]  /*16d0*/  UIADD3 UR40, UR14, 0x7000, URZ ;  /* 0x000070000e287890 */ /* 0x000fe2000fffe03f */
[C---:B------:R-:W-:Y:S01]  /*16e0*/  ISETP.NE.AND P1, PT, R3.reuse, 0x4, PT ;  /* 0x000000040300780c */ /* 0x040fe20003f25270 */
[----:B------:R-:W-:Y:S01]  /*16f0*/  UIADD3 UR32, UR14, 0xb000, URZ ;  /* 0x0000b0000e207890 */ /* 0x000fe2000fffe03f */
[----:B------:R-:W-:Y:S01]  /*1700*/  SEL R3, R3, RZ, P2 ;  /* 0x000000ff03037207 */ /* 0x000fe20001000000 */
[----:B------:R-:W-:Y:S01]  /*1710*/  UIADD3 UR24, UR14, 0xf000, URZ ;  /* 0x0000f0000e187890 */ /* 0x000fe2000fffe03f */
[----:B------:R-:W-:Y:S01]  /*1720*/  SEL R249, RZ, 0x1, !P1 ;  /* 0x00000001fff97807 */ /* 0x000fe20004800000 */
[----:B------:R-:W-:Y:S01]  /*1730*/  UIADD3 UR16, UR14, 0x13000, URZ ;  /* 0x000130000e107890 */ /* 0x000fe2000fffe03f */
[----:B------:R-:W2:Y:S01]  /*1740*/  S2R R7, SR_TID.X ;  /* 0x0000000000077919 */ /* 0x000ea20000002100 */
        /* <DEDUP_REMOVED lines=9> */
[----:B------:R-:W-:Y:S01]  /*17e0*/  UMOV UR18, 0x60 ;  /* 0x0000006000127882 */ /* 0x000fe20000000000 */
[----:B------:R-:W-:Y:S01]  /*17f0*/  UMOV UR20, UR36 ;  /* 0x0000002400147c82 */ /* 0x000fe20008000000 */
[----:B------:R-:W-:Y:S01]  /*1800*/  UMOV UR21, UR37 ;  /* 0x0000002500157c82 */ /* 0x000fe20008000000 */
[----:B------:R-:W-:Y:S01]  /*1810*/  UMOV UR17, UR41 ;  /* 0x0000002900117c82 */ /* 0x000fe20008000000 */
[----:B------:R-:W-:Y:S01]  /*1820*/  UMOV UR19, UR43 ;  /* 0x0000002b00137c82 */ /* 0x000fe20008000000 */
[----:B------:R-:W-:Y:S01]  /*1830*/  UMOV UR10, 0x80 ;  /* 0x00000080000a7882 */ /* 0x000fe20000000000 */
[----:B------:R-:W-:Y:S01]  /*1840*/  UMOV UR12, UR36 ;  /* 0x00000024000c7c82 */ /* 0x000fe20008000000 */
[----:B------:R-:W-:Y:S01]  /*1850*/  UTMALDG.4D [UR32], [UR4], desc[UR6] ;  /* 0x00000620040075b4 */ /* 0x000fe20008019000 */
[----:B------:R-:W-:Y:S01]  /*1860*/  UMOV UR13, UR37 ;  /* 0x00000025000d7c82 */ /* 0x000fe20008000000 */
[----:B------:R-:W-:Y:S01]  /*1870*/  UMOV UR9, UR41 ;  /* 0x0000002900097c82 */ /* 0x000fe20008000000 */
[----:B------:R-:W-:Y:S01]  /*1880*/  UMOV UR11, UR43 ;  /* 0x0000002b000b7c82 */ /* 0x000fe20008000000 */
[----:B-1----:R-:W-:-:S02]  /*1890*/  LEA R2, R5, R0, 0x18 ;  /* 0x0000000005027211 */ /* 0x002fc400078ec0ff */
[----:B------:R-:W-:Y:S01]  /*18a0*/  SHF.L.U32 R0, R249, 0x1f, RZ ;  /* 0x0000001ff9007819 */ /* 0x000fe200000006ff */
[----:B------:R-:W-:Y:S01]  /*18b0*/  UTMALDG.4D [UR24], [UR4], desc[UR6] ;  /* 0x00000618040075b4 */ /* 0x000fe20008019000 */
[----:B------:R-:W-:Y:S02]  /*18c0*/  LEA R5, R3, R2, 0x3 ;  /* 0x0000000203057211 */ /* 0x000fe400078e18ff */
[----:B--2---:R-:W-:Y:S01]  /*18d0*/  SHF.R.S32.HI R6, RZ, 0x1f, R7 ;  /* 0x0000001fff067819 */ /* 0x004fe20000011407 */
[----:B------:R1:W-:Y:S03]  /*18e0*/  UTMALDG.4D [UR16], [UR4], desc[UR6] ;  /* 0x00000610040075b4 */ /* 0x0003e60008019000 */
[----:B------:R-:W-:-:S04]  /*18f0*/  LEA.HI R6, R6, R7, RZ, 0x7 ;  /* 0x0000000706067211 */ /* 0x000fc800078f38ff */
[----:B------:R-:W-:Y:S01]  /*1900*/  LOP3.LUT R6, R6, 0xffffff80, RZ, 0xc0, !PT ;  /* 0xffffff8006067812 */ /* 0x000fe200078ec0ff */
[----:B------:R2:W-:Y:S04]  /*1910*/  UTMALDG.4D [UR8], [UR4], desc[UR6] ;  /* 0x00000608040075b4 */ /* 0x0005e80008019000 */
[----:B------:R-:W-:-:S05]  /*1920*/  IMAD.IADD R6, R7, 0x1, -R6 ;  /* 0x0000000107067824 */ /* 0x000fca00078e0a06 */
[----:B------:R-:W-:Y:S01]  /*1930*/  ISETP.NE.AND P2, PT, R6, RZ, PT ;  /* 0x000000ff0600720c */ /* 0x000fe20003f45270 */
[----:B-1----:R-:W-:Y:S01]  /*1940*/  UIADD3 UR16, UR14, 0x1b000, URZ ;  /* 0x0001b0000e107890 */ /* 0x002fe2000fffe03f */
[----:B------:R-:W-:Y:S01]  /*1950*/  UMOV UR18, 0xa0 ;  /* 0x000000a000127882 */ /* 0x000fe20000000000 */
[----:B--2---:R-:W-:-:S07]  /*1960*/  UIADD3 UR8, UR14, 0x1f000, URZ ;  /* 0x0001f0000e087890 */ /* 0x004fce000fffe03f */
[----:B------:R1:W-:Y:S01]  /*1970*/  UTMALDG.4D [UR16], [UR4], desc[UR6] ;  /* 0x00000610040075b4 */ /* 0x0003e20008019000 */
[----:B------:R-:W-:Y:S02]  /*1980*/  UMOV UR10, 0xc0 ;  /* 0x000000c0000a7882 */ /* 0x000fe40000000000 */
[----:B------:R1:W-:Y:S01]  /*1990*/  UTMALDG.4D [UR8], [UR4], desc[UR6] ;  /* 0x00000608040075b4 */ /* 0x0003e20008019000 */
[----:B------:R-:W2:Y:S02]  /*19a0*/  SYNCS.PHASECHK.TRANS64.TRYWAIT P1, [R5+URZ+0x77020], R0 ;  /* 0x07702000050075a7 */ /* 0x000ea4000802017f */
[----:B-12---:R-:W-:Y:S05]  /*19b0*/  @!P1 BRA `(.L_x_19) ;  /* 0x000001f000049947 */ /* 0x006fea0003800000 */
.L_x_86:
[----:B------:R-:W-:Y:S05]  /*19c0*/  @P2 BRA `(.L_x_20) ;  /* 0x0000000000142947 */ /* 0x000fea0003800000 */
[----:B------:R-:W-:Y:S02]  /*19d0*/  ISETP.NE.AND P1, PT, R4, RZ, PT ;  /* 0x000000ff0400720c */ /* 0x000fe40003f25270 */
[----:B-1----:R-:W-:-:S04]  /*19e0*/  MOV R0, 0x1c000 ;  /* 0x0001c00000007802 */ /* 0x002fc80000000f00 */
[----:B------:R2:W-:Y:S07]  /*19f0*/  SYNCS.ARRIVE.TRANS64 RZ, [R5+URZ+0x77000], R0 ;  /* 0x0770000005ff79a7 */ /* 0x0005ee000800003f */
[----:B------:R-:W-:Y:S05]  /*1a00*/  @!P1 BRA `(.L_x_20) ;  /* 0x0000000000049947 */ /* 0x000fea0003800000 */
[----:B------:R-:W-:Y:S01]  /*1a10*/  BPT.TRAP 0x1 ;  /* 0x000000040000795c */ /* 0x000fe20000300000 */
.L_x_20:
[----:B------:R-:W-:Y:S01]  /*1a20*/  IMAD R2, R3, 0x1c000, R2 ;  /* 0x0001c00003027824 */ /* 0x000fe200078e0202 */
        /* <DEDUP_REMOVED lines=14> */
[C---:B------:R-:W-:Y:S01]  /*1b10*/  ISETP.NE.AND P1, PT, R3.reuse, 0x4, PT ;  /* 0x000000040300780c */ /* 0x040fe20003f25270 */
[----:B------:R-:W-:Y:S01]  /*1b20*/  USHF.L.U32 UR51, UR51, 0x8, URZ ;  /* 0x0000000833337899 */ /* 0x000fe2000800063f */
[----:B------:R-:W-:Y:S01]  /*1b30*/  IADD3 R250, R250, 0x1, RZ ;  /* 0x00000001fafa7810 */ /* 0x000fe20007ffe0ff */
[----:B------:R-:W-:Y:S01]  /*1b40*/  UIADD3 UR48, UR14, 0x7000, URZ ;  /* 0x000070000e307890 */ /* 0x000fe2000fffe03f */
[----:B-12---:R-:W-:Y:S01]  /*1b50*/  SEL R0, RZ, 0x1, P1 ;  /* 0x00000001ff007807 */ /* 0x006fe20000800000 */
[----:B------:R-:W-:Y:S01]  /*1b60*/  UIADD3 UR40, UR14, 0xb000, URZ ;  /* 0x0000b0000e287890 */ /* 0x000fe2000fffe03f */
[----:B------:R-:W-:Y:S01]  /*1b70*/  SEL R3, R3, RZ, P1 ;  /* 0x000000ff03037207 */ /* 0x000fe20000800000 */
[----:B------:R-:W-:Y:S01]  /*1b80*/  UIADD3 UR8, UR14, 0xf000, URZ ;  /* 0x0000f0000e087890 */ /* 0x000fe2000fffe03f */
[----:B------:R-:W-:Y:S01]  /*1b90*/  LOP3.LUT R249, R249, R0, RZ, 0x3c, !PT ;  /* 0x00000000f9f97212 */ /* 0x000fe200078e3cff */
[----:B------:R-:W-:Y:S01]  /*1ba0*/  UMOV UR44, UR36 ;  /* 0x00000024002c7c82 */ /* 0x000fe20008000000 */
[----:B------:R-:W-:Y:S01]  /*1bb0*/  UMOV UR45, UR37 ;  /* 0x00000025002d7c82 */ /* 0x000fe20008000000 */
        /* <DEDUP_REMOVED lines=29> */
[----:B-1----:R-:W-:Y:S01]  /*1d90*/  UIADD3 UR8, UR14, 0x1f000, URZ ;  /* 0x0001f0000e087890 */ /* 0x002fe2000fffe03f */
[----:B------:R-:W-:-:S08]  /*1da0*/  UMOV UR10, 0xc0 ;  /* 0x000000c0000a7882 */ /* 0x000fd00000000000 */
[----:B------:R3:W-:Y:S02]  /*1db0*/  UTMALDG.4D [UR8], [UR4], desc[UR6] ;  /* 0x00000608040075b4 */ /* 0x0007e40008019000 */
[----:B---3--:R-:W-:Y:S01]  /*1dc0*/  NOP ;  /* 0x0000000000007918 */ /* 0x008fe20000000000 */
.L_x_16:
[----:B------:R-:W-:-:S07]  /*1dd0*/  VIADD R248, R248, 0xfffffffc ;  /* 0xfffffffcf8f87836 */ /* 0x000fce0000000000 */
.L_x_10:
[----:B------:R-:W-:Y:S05]  /*1de0*/  BSYNC B0 ;  /* 0x0000000000007941 */ /* 0x000fea0003800000 */
.L_x_9:
[----:B-12---:R-:W1:Y:S01]  /*1df0*/  S2R R5, SR_CgaCtaId ;  /* 0x0000000000057919 */ /* 0x006e620000008800 */
[----:B------:R-:W-:Y:S02]  /*1e00*/  MOV R0, 0x400 ;  /* 0x0000040000007802 */ /* 0x000fe40000000f00 */
[----:B------:R-:W-:Y:S02]  /*1e10*/  SHF.L.U32 R16, RZ, 0x1f, RZ ;  /* 0x0000001fff107819 */ /* 0x000fe400000006ff */
[----:B-1----:R-:W-:-:S04]  /*1e20*/  LEA R2, R5, R0, 0x18 ;  /* 0x0000000005027211 */ /* 0x002fc800078ec0ff */
[----:B------:R-:W1:Y:S02]  /*1e30*/  SYNCS.PHASECHK.TRANS64.TRYWAIT P1, [R2+URZ+0x77040], R16 ;  /* 0x07704010020075a7 */ /* 0x000e64000802017f */
[----:B-1----:R-:W-:Y:S05]  /*1e40*/  @!P1 BRA `(.L_x_21) ;  /* 0x000001e800f49947 */ /* 0x002fea0003800000 */
.L_x_87:
[----:B------:R-:W2:Y:S01]  /*1e50*/  S2R R4, SR_CgaCtaId ;  /* 0x0000000000047919 */ /* 0x000ea20000008800 */
[----:B-1----:R-:W-:Y:S01]  /*1e60*/  MOV R0, 0x400 ;  /* 0x0000040000007802 */ /* 0x002fe20000000f00 */
[----:B------:R-:W1:Y:S03]  /*1e70*/  S2R R5, SR_TID.X ;  /* 0x0000000000057919 */ /* 0x000e660000002100 */
[----:B--2---:R-:W-:-:S04]  /*1e80*/  LEA R0, R4, R0, 0x18 ;  /* 0x0000000004007211 */ /* 0x004fc800078ec0ff */
[----:B------:R2:W3:Y:S01]  /*1e90*/  SYNCS.PHASECHK.TRANS64.TRYWAIT P1, [R0+URZ+0x77000], R16 ;  /* 0x07700010000075a7 */ /* 0x0004e2000802017f */
[----:B-1----:R-:W-:-:S04]  /*1ea0*/  SHF.R.S32.HI R2, RZ, 0x1f, R5 ;  /* 0x0000001fff027819 */ /* 0x002fc80000011405 */
[----:B------:R-:W-:-:S04]  /*1eb0*/  LEA.HI R2, R2, R5, RZ, 0x7 ;  /* 0x0000000502027211 */ /* 0x000fc800078f38ff */
[----:B------:R-:W-:-:S04]  /*1ec0*/  LOP3.LUT R2, R2, 0xffffff80, RZ, 0xc0, !PT ;  /* 0xffffff8002027812 */ /* 0x000fc800078ec0ff */
[----:B------:R-:W-:Y:S02]  /*1ed0*/  IADD3 R2, R5, -R2, RZ ;  /* 0x8000000205027210 */ /* 0x000fe40007ffe0ff */
[----:B------:R-:W-:Y:S02]  /*1ee0*/  MOV R5, RZ ;  /* 0x000000ff00057202 */ /* 0x000fe40000000f00 */
[----:B--2---:R-:W-:-:S04]  /*1ef0*/  SHF.R.S32.HI R0, RZ, 0x1f, R2 ;  /* 0x0000001fff007819 */ /* 0x004fc80000011402 */
[----:B------:R-:W-:-:S04]  /*1f00*/  LEA.HI R0, R0, R2, RZ, 0x2 ;  /* 0x0000000200007211 */ /* 0x000fc800078f10ff */
[----:B------:R-:W-:-:S05]  /*1f10*/  LOP3.LUT R0, R0, 0x7ffffffc, RZ, 0xc0, !PT ;  /* 0x7ffffffc00007812 */ /* 0x000fca00078ec0ff */
[----:B------:R-:W-:-:S04]  /*1f20*/  IMAD.IADD R0, R2, 0x1, -R0 ;  /* 0x0000000102007824 */ /* 0x000fc800078e0a00 */
[----:B------:R-:W-:Y:S01]  /*1f30*/  IMAD.SHL.U32 R2, R0, 0x2, RZ ;  /* 0x0000000200027824 */ /* 0x000fe200078e00ff */
[----:B---3--:R-:W-:Y:S06]  /*1f40*/  @!P1 BRA `(.L_x_22) ;  /* 0x000001e800d49947 */ /* 0x008fec0003800000 */
.L_x_88:
[----:B------:R-:W-:Y:S05]  /*1f50*/  WARPSYNC.ALL ;  /* 0x0000000000007948 */ /* 0x000fea0003800000 */
[----:B------:R-:W2:Y:S01]  /*1f60*/  S2R R164, SR_CgaCtaId ;  /* 0x0000000000a47919 */ /* 0x000ea20000008800 */
[----:B------:R-:W-:Y:S01]  /*1f70*/  MOV R163, 0x400 ;  /* 0x0000040000a37802 */ /* 0x000fe20000000f00 */
[----:B------:R-:W-:Y:S01]  /*1f80*/  WARPGROUP.ARRIVE ;  /* 0x00000000000079c5 */ /* 0x000fe20000000000 */
[----:B------:R-:W-:Y:S01]  /*1f90*/  UMOV UR7, 0x80000020 ;  /* 0x8000002000077882 */ /* 0x000fe20000000000 */
[----:B------:R-:W-:Y:S01]  /*1fa0*/  UMOV UR11, 0x80000020 ;  /* 0x80000020000b7882 */ /* 0x000fe20000000000 */
[----:B------:R-:W-:Y:S01]  /*1fb0*/  UMOV UR5, UR7 ;  /* 0x0000000700057c82 */ /* 0x000fe20008000000 */
[----:B------:R-:W-:Y:S01]  /*1fc0*/  IMAD.U32 R7, RZ, RZ, UR7 ;  /* 0x00000007ff077e24 */ /* 0x000fe2000f8e00ff */
[----:B------:R-:W-:Y:S01]  /*1fd0*/  UMOV UR41, 0x80000020 ;  /* 0x8000002000297882 */ /* 0x000fe20000000000 */
[----:B------:R-:W-:Y:S01]  /*1fe0*/  UMOV UR43, 0x80000020 ;  /* 0x80000020002b7882 */ /* 0x000fe20000000000 */
[----:B------:R-:W-:Y:S01]  /*1ff0*/  UMOV UR45, 0x80000020 ;  /* 0x80000020002d7882 */ /* 0x000fe20000000000 */
[----:B------:R-:W-:Y:S01]  /*2000*/  UMOV UR47, 0x80000020 ;  /* 0x80000020002f7882 */ /* 0x000fe20000000000 */
[----:B------:R-:W-:Y:S01]  /*2010*/  UMOV UR49, 0x80000020 ;  /* 0x8000002000317882 */ /* 0x000fe20000000000 */
[----:B------:R-:W-:Y:S01]  /*2020*/  UMOV UR53, 0x80000020 ;  /* 0x8000002000357882 */ /* 0x000fe20000000000 */
[----:B------:R-:W-:Y:S01]  /*2030*/  UMOV UR57, 0x80000020 ;  /* 0x8000002000397882 */ /* 0x000fe20000000000 */
[----:B------:R-:W-:Y:S01]  /*2040*/  IADD3 R4, R2, 0x8, RZ ;  /* 0x0000000802047810 */ /* 0x000fe20007ffe0ff */
[----:B------:R-:W3:Y:S01]  /*2050*/  LDC R252, c[0x0][0x28c] ;  /* 0x0000a300fffc7b82 */ /* 0x000ee20000000800 */
[----:B------:R-:W-:Y:S01]  /*2060*/  ULDC UR17, c[0x0][0x604] ;  /* 0x0001810000117ab9 */ /* 0x000fe20000000800 */
        /* <DEDUP_REMOVED lines=15> */
[----:B--2---:R-:W-:Y:S01]  /*2160*/  LEA R163, R164, R163, 0x18 ;  /* 0x000000a3a4a37211 */ /* 0x004fe200078ec0ff */
[----:B------:R-:W-:Y:S01]  /*2170*/  ULDC UR29, c[0x0][0x604] ;  /* 0x00018100001d7ab9 */ /* 0x000fe20000000800 */
[----:B------:R-:W-:-:S02]  /*2180*/  ULDC UR28, c[0x0][0x604] ;  /* 0x00018100001c7ab9 */ /* 0x000fc40000000800 */
[C---:B------:R-:W-:Y:S02]  /*2190*/  R2UR UR61, R163.reuse ;  /* 0x00000000a33d72ca */ /* 0x040fe400000e0000 */
[----:B------:R-:W-:-:S11]  /*21a0*/  R2UR UR4, R163 ;  /* 0x00000000a30472ca */ /* 0x000fd600000e0000 */
[----:B------:R-:W-:Y:S02]  /*21b0*/  UIADD3 UR61, UR61, 0x7000, URZ ;  /* 0x000070003d3d7890 */ /* 0x000fe4000fffe03f */
[----:B------:R-:W-:Y:S02]  /*21c0*/  USHF.R.U32.HI UR4, URZ, 0x4, UR4 ;  /* 0x000000043f047899 */ /* 0x000fe40008011604 */
[----:B------:R-:W-:Y:S02]  /*21d0*/  USHF.R.U32.HI UR61, URZ, 0x4, UR61 ;  /* 0x000000043f3d7899 */ /* 0x000fe4000801163d */
[----:B------:R-:W-:Y:S02]  /*21e0*/  ULOP3.LUT UR4, UR4, 0x3fff, URZ, 0xc0, !UPT ;  /* 0x00003fff04047892 */ /* 0x000fe4000f8ec03f */
[----:B------:R-:W-:Y:S02]  /*21f0*/  ULOP3.LUT UR61, UR61, 0x3fff, URZ, 0xc0, !UPT ;  /* 0x00003fff3d3d7892 */ /* 0x000fe4000f8ec03f */
[----:B------:R-:W-:-:S02]  /*2200*/  ULOP3.LUT UR8, UR4, 0x10000, URZ, 0xfc, !UPT ;  /* 0x0001000004087892 */ /* 0x000fc4000f8efc3f */
[----:B------:R-:W-:Y:S02]  /*2210*/  ULOP3.LUT UR9, UR61, 0x10000, URZ, 0xfc, !UPT ;  /* 0x000100003d097892 */ /* 0x000fe4000f8efc3f */
[----:B------:R-:W-:Y:S02]  /*2220*/  UIADD3 UR40, UR8, 0x402, URZ ;  /* 0x0000040208287890 */ /* 0x000fe4000fffe03f */
[----:B------:R-:W-:Y:S01]  /*2230*/  UIADD3 UR42, UR9, 0x1002, URZ ;  /* 0x00001002092a7890 */ /* 0x000fe2000fffe03f */
[----:B------:R-:W-:Y:S01]  /*2240*/  UMOV UR6, UR8 ;  /* 0x0000000800067c82 */ /* 0x000fe20008000000 */
[----:B------:R-:W-:Y:S01]  /*2250*/  UIADD3 UR44, UR8, 0x500, URZ ;  /* 0x00000500082c7890 */ /* 0x000fe2000fffe03f */
[----:B------:R-:W-:Y:S01]  /*2260*/  MOV R6, UR6 ;  /* 0x0000000600067c02 */ /* 0x000fe20008000f00 */
[----:B------:R-:W-:Y:S01]  /*2270*/  UMOV UR4, UR6 ;  /* 0x0000000600047c82 */ /* 0x000fe20008000000 */
[----:B------:R-:W-:Y:S01]  /*2280*/  UMOV UR6, UR9 ;  /* 0x0000000900067c82 */ /* 0x000fe20008000000 */
[----:B------:R-:W-:Y:S01]  /*2290*/  UIADD3 UR46, UR9, 0x1400, URZ ;  /* 0x00001400092e7890 */ /* 0x000fe2000fffe03f */
[----:B------:R-:W-:Y:S01]  /*22a0*/  HGMMA.64x256x16.F32.BF16 R24, gdesc[UR4], RZ, !UPT, gsb0 ;  /* 0x03e00000041879f0 */ /* 0x000fe2000c0018ff */
[----:B------:R-:W-:Y:S01]  /*22b0*/  UIADD3 UR4, UR8, 0x2, URZ ;  /* 0x0000000208047890 */ /* 0x000fe2000fffe03f */
[----:B------:R2:W-:Y:S01]  /*22c0*/  STL.64 [R1+0x138], R6 ;  /* 0x0001380601007387 */ /* 0x0005e20000100a00 */
[----:B------:R-:W-:-:S02]  /*22d0*/  UIADD3 UR6, UR9, 0x2, URZ ;  /* 0x0000000209067890 */ /* 0x000fc4000fffe03f */
[----:B-1----:R-:W-:Y:S01]  /*22e0*/  MOV R0, UR9 ;  /* 0x0000000900007c02 */ /* 0x002fe20008000f00 */
[----:B------:R-:W-:Y:S01]  /*22f0*/  UMOV UR5, UR11 ;  /* 0x0000000b00057c82 */ /* 0x000fe20008000000 */
[----:B------:R-:W-:Y:S01]  /*2300*/  UMOV UR7, 0x80000020 ;  /* 0x8000002000077882 */ /* 0x000fe20000000000 */
[----:B------:R-:W-:Y:S01]  /*2310*/  UIADD3 UR48, UR8, 0x502, URZ ;  /* 0x0000050208307890 */ /* 0x000fe2000fffe03f */
[----:B------:R-:W-:Y:S01]  /*2320*/  VIADD R0, R2, 0x1 ;  /* 0x0000000102007836 */ /* 0x000fe20000000000 */
[----:B------:R-:W-:Y:S01]  /*2330*/  UMOV UR10, UR4 ;  /* 0x00000004000a7c82 */ /* 0x000fe20008000000 */
[----:B------:R-:W-:Y:S01]  /*2340*/  UIADD3 UR52, UR8, 0x600, URZ ;  /* 0x0000060008347890 */ /* 0x000fe2000fffe03f */
[----:B------:R-:W-:Y:S01]  /*2350*/  UMOV UR4, UR10 ;  /* 0x0000000a00047c82 */ /* 0x000fe20008000000 */
[----:B------:R-:W-:Y:S01]  /*2360*/  UIADD3 UR56, UR8, 0x602, URZ ;  /* 0x0000060208387890 */ /* 0x000fe2000fffe03f */
[----:B--2---:R-:W-:Y:S01]  /*2370*/  IMAD.U32 R6, RZ, RZ, UR10 ;  /* 0x0000000aff067e24 */ /* 0x004fe2000f8e00ff */
[----:B------:R-:W-:Y:S01]  /*2380*/  MOV R7, UR11 ;  /* 0x0000000b00077c02 */ /* 0x000fe20008000f00 */
[----:B------:R-:W-:-:S04]  /*2390*/  UMOV UR11, 0x80000020 ;  /* 0x80000020000b7882 */ /* 0x000fc80000000000 */
[----:B------:R1:W-:Y:S02]  /*23a0*/  STL.64 [R1+0x130], R6 ;  /* 0x0001300601007387 */ /* 0x0003e40000100a00 */
[----:B-1----:R-:W-:Y:S01]  /*23b0*/  MOV R7, UR11 ;  /* 0x0000000b00077c02 */ /* 0x002fe20008000f00 */
[----:B------:R-:W-:Y:S02]  /*23c0*/  WARPGROUP.DEPBAR.LE gsb0, 0x0 ;  /* 0x00008000000079c5 */ /* 0x000fe40000010000 */
[----:B------:R-:W-:-:S06]  /*23d0*/  WARPGROUP.ARRIVE ;  /* 0x00000000000079c5 */ /* 0x000fcc0000000000 */
[----:B------:R-:W-:Y:S01]  /*23e0*/  HGMMA.64x256x16.F32.BF16 R24, gdesc[UR4], R24, gsb0 ;  /* 0x03e00000041879f0 */ /* 0x000fe20008001818 */
[----:B------:R-:W-:Y:S02]  /*23f0*/  UIADD3 UR4, UR8, 0x100, URZ ;  /* 0x0000010008047890 */ /* 0x000fe4000fffe03f */
[----:B------:R-:W-:Y:S01]  /*2400*/  UIADD3 UR6, UR9, 0x400, URZ ;  /* 0x0000040009067890 */ /* 0x000fe2000fffe03f */
[----:B------:R-:W-:Y:S01]  /*2410*/  UMOV UR5, UR11 ;  /* 0x0000000b00057c82 */ /* 0x000fe20008000000 */
[----:B------:R-:W-:Y:S01]  /*2420*/  UMOV UR7, 0x80000020 ;  /* 0x8000002000077882 */ /* 0x000fe20000000000 */
[----:B------:R-:W-:Y:S02]  /*2430*/  UMOV UR11, 0x80000020 ;  /* 0x80000020000b7882 */ /* 0x000fe40000000000 */
[----:B------:R-:W-:Y:S02]  /*2440*/  UMOV UR10, UR4 ;  /* 0x00000004000a7c82 */ /* 0x000fe40008000000 */
[----:B------:R-:W-:Y:S01]  /*2450*/  UMOV UR4, UR10 ;  /* 0x0000000a00047c82 */ /* 0x000fe20008000000 */
[----:B------:R-:W-:-:S05]  /*2460*/  IMAD.U32 R6, RZ, RZ, UR10 ;  /* 0x0000000aff067e24 */ /* 0x000fca000f8e00ff */
[----:B------:R1:W-:Y:S02]  /*2470*/  STL.64 [R1+0x118], R6 ;  /* 0x0001180601007387 */ /* 0x0003e40000100a00 */
[----:B-1----:R-:W-:Y:S01]  /*2480*/  MOV R7, UR11 ;  /* 0x0000000b00077c02 */ /* 0x002fe20008000f00 */
[----:B------:R-:W-:Y:S02]  /*2490*/  WARPGROUP.DEPBAR.LE gsb0, 0x0 ;  /* 0x00008000000079c5 */ /* 0x000fe40000010000 */
[----:B------:R-:W-:-:S07]  /*24a0*/  WARPGROUP.ARRIVE ;  /* 0x00000000000079c5 */ /* 0x000fce0000000000 */
        /* <DEDUP_REMOVED lines=70> */
[----:B------:R-:W-:Y:S02]  /*2910*/  ULDC UR8, c[0x0][0x604] ;  /* 0x0001810000087ab9 */ /* 0x000fe40000000800 */
[----:B------:R-:W-:Y:S01]  /*2920*/  UMOV UR10, UR4 ;  /* 0x00000004000a7c82 */ /* 0x000fe20008000000 */
[----:B------:R-:W-:Y:S01]  /*2930*/  ULDC UR11, c[0x0][0x604] ;  /* 0x00018100000b7ab9 */ /* 0x000fe20000000800 */
[----:B------:R-:W-:Y:S01]  /*2940*/  UMOV UR4, UR10 ;  /* 0x0000000a00047c82 */ /* 0x000fe20008000000 */
[----:B------:R-:W-:Y:S01]  /*2950*/  IMAD.U32 R6, RZ, RZ, UR10 ;  /* 0x0000000aff067e24 */ /* 0x000fe2000f8e00ff */
[----:B------:R-:W-:-:S04]  /*2960*/  ULDC UR10, c[0x0][0x604] ;  /* 0x00018100000a7ab9 */ /* 0x000fc80000000800 */
[----:B------:R1:W-:Y:S02]  /*2970*/  STL.64 [R1+0x120], R6 ;  /* 0x0001200601007387 */ /* 0x0003e40000100a00 */
[----:B-1----:R-:W-:Y:S01]  /*2980*/  VIADD R6, R2, 0xa1 ;  /* 0x000000a102067836 */ /* 0x002fe20000000000 */
[----:B------:R-:W-:Y:S02]  /*2990*/  WARPGROUP.DEPBAR.LE gsb0, 0x0 ;  /* 0x00008000000079c5 */ /* 0x000fe40000010000 */
[----:B------:R-:W-:-:S07]  /*29a0*/  WARPGROUP.ARRIVE ;  /* 0x00000000000079c5 */ /* 0x000fce0000000000 */
[----:B------:R-:W-:Y:S01]  /*29b0*/  HGMMA.64x256x16.F32.BF16 R24, gdesc[UR4], R24, gsb0 ;  /* 0x03e00000041879f0 */ /* 0x000fe20008001818 */
[----:B------:R-:W-:Y:S01]  /*29c0*/  UIADD3 UR6, UR9, 0x1402, URZ ;  /* 0x0000140209067890 */ /* 0x000fe2000fffe03f */
[----:B------:R-:W-:Y:S01]  /*29d0*/  UMOV UR4, UR48 ;  /* 0x0000003000047c82 */ /* 0x000fe20008000000 */
[----:B------:R-:W-:Y:S01]  /*29e0*/  UMOV UR5, UR49 ;  /* 0x0000003100057c82 */ /* 0x000fe20008000000 */
[----:B------:R-:W-:Y:S01]  /*29f0*/  UMOV UR7, 0x80000020 ;  /* 0x8000002000077882 */ /* 0x000fe20000000000 */
[----:B------:R-:W-:Y:S02]  /*2a00*/  WARPGROUP.DEPBAR.LE gsb0, 0x0 ;  /* 0x00008000000079c5 */ /* 0x000fe40000010000 */
[----:B------:R-:W-:-:S15]  /*2a10*/  WARPGROUP.ARRIVE ;  /* 0x00000000000079c5 */ /* 0x000fde0000000000 */
[----:B------:R-:W-:-:S06]  /*2a20*/  NOP ;  /* 0x0000000000007918 */ /* 0x000fcc0000000000 */
[----:B------:R-:W-:Y:S03]  /*2a30*/  HGMMA.64x256x16.F32.BF16 R24, gdesc[UR40], R24, gsb0 ;  /* 0x03e00000281879f0 */ /* 0x000fe60008001818 */
[----:B------:R-:W-:Y:S02]  /*2a40*/  WARPGROUP.DEPBAR.LE gsb0, 0x0 ;  /* 0x00008000000079c5 */ /* 0x000fe40000010000 */
[----:B------:R-:W-:-:S15]  /*2a50*/  WARPGROUP.ARRIVE ;  /* 0x00000000000079c5 */ /* 0x000fde0000000000 */
[----:B------:R-:W-:-:S08]  /*2a60*/  NOP ;  /* 0x0000000000007918 */ /* 0x000fd00000000000 */
[----:B------:R-:W-:Y:S03]  /*2a70*/  HGMMA.64x256x16.F32.BF16 R24, gdesc[UR44], R24, gsb0 ;  /* 0x03e000002c1879f0 */ /* 0x000fe60008001818 */
[----:B------:R-:W-:Y:S02]  /*2a80*/  WARPGROUP.DEPBAR.LE gsb0, 0x0 ;  /* 0x00008000000079c5 */ /* 0x000fe40000010000 */
[----:B------:R-:W-:-:S15]  /*2a90*/  WARPGROUP.ARRIVE ;  /* 0x00000000000079c5 */ /* 0x000fde0000000000 */
[----:B------:R-:W-:-:S08]  /*2aa0*/  NOP ;  /* 0x0000000000007918 */ /* 0x000fd00000000000 */
        /* <DEDUP_REMOVED lines=8> */
[----:B------:R-:W-:Y:S01]  /*2b30*/  HGMMA.64x256x16.F32.BF16 R24, gdesc[UR4], R24, gsb0 ;  /* 0x03e00000041879f0 */ /* 0x000fe20008001818 */
[----:B------:R-:W-:Y:S01]  /*2b40*/  UIADD3 UR6, UR9, 0x1802, URZ ;  /* 0x0000180209067890 */ /* 0x000fe2000fffe03f */
[----:B------:R-:W-:Y:S01]  /*2b50*/  UMOV UR4, UR56 ;  /* 0x0000003800047c82 */ /* 0x000fe20008000000 */
[----:B------:R-:W-:Y:S01]  /*2b60*/  UMOV UR5, UR57 ;  /* 0x0000003900057c82 */ /* 0x000fe20008000000 */
[----:B------:R-:W-:Y:S01]  /*2b70*/  UMOV UR7, 0x80000020 ;  /* 0x8000002000077882 */ /* 0x000fe20000000000 */
[----:B------:R-:W-:Y:S01]  /*2b80*/  ULDC UR9, c[0x0][0x604] ;  /* 0x0001810000097ab9 */ /* 0x000fe20000000800 */
[----:B------:R-:W-:Y:S02]  /*2b90*/  WARPGROUP.DEPBAR.LE gsb0, 0x0 ;  /* 0x00008000000079c5 */ /* 0x000fe40000010000 */
[----:B------:R-:W-:-:S15]  /*2ba0*/  WARPGROUP.ARRIVE ;  /* 0x00000000000079c5 */ /* 0x000fde0000000000 */
[----:B------:R-:W-:-:S05]  /*2bb0*/  NOP ;  /* 0x0000000000007918 */ /* 0x000fca0000000000 */
[----:B------:R-:W-:Y:S01]  /*2bc0*/  HGMMA.64x256x16.F32.BF16 R24, gdesc[UR4], R24, gsb0 ;  /* 0x03e00000041879f0 */ /* 0x000fe20008001818 */
[----:B------:R-:W-:Y:S01]  /*2bd0*/  ULDC UR4, c[0x0][0x28c] ;  /* 0x0000a30000047ab9 */ /* 0x000fe20000000800 */
[----:B------:R-:W-:Y:S01]  /*2be0*/  ULDC UR5, c[0x0][0x28c] ;  /* 0x0000a30000057ab9 */ /* 0x000fe20000000800 */
[----:B------:R-:W-:Y:S01]  /*2bf0*/  ISETP.GE.AND P3, PT, R0, UR4, PT ;  /* 0x0000000400007c0c */ /* 0x000fe2000bf66270 */
[----:B------:R-:W-:Y:S01]  /*2c00*/  VIADD R0, R2, 0x9 ;  /* 0x0000000902007836 */ /* 0x000fe20000000000 */
[----:B------:R-:W-:Y:S01]  /*2c10*/  ULDC UR4, c[0x0][0x28c] ;  /* 0x0000a30000047ab9 */ /* 0x000fe20000000800 */
[----:B------:R-:W-:Y:S01]  /*2c20*/  ISETP.GE.AND P4, PT, R4, UR5, PT ;  /* 0x0000000504007c0c */ /* 0x000fe2000bf86270 */
[----:B------:R-:W-:Y:S01]  /*2c30*/  ULDC UR5, c[0x0][0x28c] ;  /* 0x0000a30000057ab9 */ /* 0x000fe20000000800 */
[----:B------:R-:W-:Y:S01]  /*2c40*/  IADD3 R4, R2, 0x10, RZ ;  /* 0x0000001002047810 */ /* 0x000fe20007ffe0ff */
        /* <DEDUP_REMOVED lines=14> */
[----:B------:R-:W-:-:S02]  /*2d30*/  WARPGROUP.DEPBAR.LE gsb0, 0x0 ;  /* 0x00008000000079c5 */ /* 0x000fc40000010000 */
[----:B------:R-:W-:Y:S02]  /*2d40*/  FSEL R20, R25, -INF , !P3 ;  /* 0xff80000019147808 */ /* 0x000fe40005800000 */
[----:B------:R-:W-:Y:S02]  /*2d50*/  FSEL R27, R27, -INF , !P3 ;  /* 0xff8000001b1b7808 */ /* 0x000fe40005800000 */
[----:B------:R-:W-:Y:S01]  /*2d60*/  ISETP.GE.AND P3, PT, R0, UR4, PT ;  /* 0x0000000400007c0c */ /* 0x000fe2000bf66270 */
[----:B------:R-:W-:Y:S01]  /*2d70*/  ULDC UR4, c[0x0][0x28c] ;  /* 0x0000a30000047ab9 */ /* 0x000fe20000000800 */
[----:B------:R-:W-:Y:S02]  /*2d80*/  IADD3 R0, R2, 0x20, RZ ;  /* 0x0000002002007810 */ /* 0x000fe40007ffe0ff */
[----:B------:R-:W-:Y:S02]  /*2d90*/  FSEL R28, R28, -INF , !P4 ;  /* 0xff8000001c1c7808 */ /* 0x000fe40006000000 */
[----:B------:R-:W-:-:S02]  /*2da0*/  FSEL R30, R30, -INF , !P4 ;  /* 0xff8000001e1e7808 */ /* 0x000fc40006000000 */
[----:B------:R-:W-:Y:S01]  /*2db0*/  ISETP.GE.AND P4, PT, R0, UR4, PT ;  /* 0x0000000400007c0c */ /* 0x000fe2000bf86270 */
[----:B------:R-:W-:Y:S01]  /*2dc0*/  VIADD R0, R2, 0x21 ;  /* 0x0000002102007836 */ /* 0x000fe20000000000 */
[----:B------:R-:W-:Y:S01]  /*2dd0*/  ULDC UR4, c[0x0][0x28c] ;  /* 0x0000a30000047ab9 */ /* 0x000fe20000000800 */
[----:B------:R-:W-:Y:S02]  /*2de0*/  FSEL R23, R29, -INF , !P5 ;  /* 0xff8000001d177808 */ /* 0x000fe40006800000 */
[----:B------:R-:W-:Y:S02]  /*2df0*/  FSEL R31, R31, -INF , !P5 ;  /* 0xff8000001f1f7808 */ /* 0x000fe40006800000 */
[----:B------:R-:W-:Y:S01]  /*2e00*/  ISETP.GE.AND P5, PT, R0, UR4, PT ;  /* 0x0000000400007c0c */ /* 0x000fe2000bfa6270 */
[----:B------:R-:W-:Y:S01]  /*2e10*/  ULDC UR4, c[0x0][0x28c] ;  /* 0x0000a30000047ab9 */ /* 0x000fe20000000800 */
        /* <DEDUP_REMOVED lines=9> */
[----:B------:R-:W-:Y:S02]  /*2eb0*/  IADD3 R4, R2, 0x30, RZ ;  /* 0x0000003002047810 */ /* 0x000fe40007ffe0ff */
[----:B------:R-:W-:-:S02]  /*2ec0*/  FSEL R36, R36, -INF , !P2 ;  /* 0xff80000024247808 */ /* 0x000fc40005000000 */
[----:B------:R-:W-:Y:S02]  /*2ed0*/  FSEL R38, R38, -INF , !P2 ;  /* 0xff80000026267808 */ /* 0x000fe40005000000 */
[----:B------:R-:W-:Y:S01]  /*2ee0*/  ISETP.GE.AND P2, PT, R4, UR4, PT ;  /* 0x0000000404007c0c */ /* 0x000fe2000bf46270 */
[----:B------:R-:W-:Y:S01]  /*2ef0*/  VIADD R4, R2, 0x31 ;  /* 0x0000003102047836 */ /* 0x000fe20000000000 */
[----:B------:R-:W-:Y:S01]  /*2f00*/  ULDC UR4, c[0x0][0x28c] ;  /* 0x0000a30000047ab9 */ /* 0x000fe20000000800 */
[----:B------:R-:W-:Y:S02]  /*2f10*/  FSEL R37, R37, -INF , !P3 ;  /* 0xff80000025257808 */ /* 0x000fe40005800000 */
[----:B------:R-:W-:Y:S02]  /*2f20*/  FSEL R39, R39, -INF , !P3 ;  /* 0xff80000027277808 */ /* 0x000fe40005800000 */
[----:B------:R-:W-:Y:S01]  /*2f30*/  ISETP.GE.AND P3, PT, R4, UR4, PT ;  /* 0x0000000404007c0c */ /* 0x000fe2000bf66270 */
[----:B------:R-:W-:Y:S01]  /*2f40*/  ULDC UR4, c[0x0][0x28c] ;  /* 0x0000a30000047ab9 */ /* 0x000fe20000000800 */
[----:B------:R-:W-:-:S02]  /*2f50*/  IADD3 R4, R2, 0x38, RZ ;  /* 0x0000003802047810 */ /* 0x000fc40007ffe0ff */
[----:B------:R-:W-:Y:S02]  /*2f60*/  FSEL R156, R40, -INF , !P4 ;  /* 0xff800000289c7808 */ /* 0x000fe40006000000 */
        /* <DEDUP_REMOVED lines=39> */
[----:B------:R-:W-:Y:S01]  /*31e0*/  FSEL R54, R56, -INF , !P6 ;  /* 0xff80000038367808 */ /* 0x000fe20007000000 */
[----:B------:R-:W-:Y:S01]  /*31f0*/  VIADD R56, R2, 0xb9 ;  /* 0x000000b902387836 */ /* 0x000fe20000000000 */
        /* <DEDUP_REMOVED lines=88> */
[----:B------:R-:W-:-:S02]  /*3780*/  FSEL R92, R92, -INF , !P6 ;  /* 0xff8000005c5c7808 */ /* 0x000fc40007000000 */
[----:B------:R-:W-:Y:S02]  /*3790*/  FSEL R94, R94, -INF , !P6 ;  /* 0xff8000005e5e7808 */ /* 0x000fe40007000000 */
[C---:B------:R-:W-:Y:S01]  /*37a0*/  ISETP.GE.AND P6, PT, R2.reuse, UR4, PT ;  /* 0x0000000402007c0c */ /* 0x040fe2000bfc6270 */
[----:B------:R-:W-:Y:S01]  /*37b0*/  ULDC UR4, c[0x0][0x28c] ;  /* 0x0000a30000047ab9 */ /* 0x000fe20000000800 */
[----:B------:R-:W-:Y:S02]  /*37c0*/  IADD3 R4, R2, 0xa0, RZ ;  /* 0x000000a002047810 */ /* 0x000fe40007ffe0ff */
[----:B------:R-:W-:Y:S02]  /*37d0*/  FSEL R55, R24, -INF , !P6 ;  /* 0xff80000018377808 */ /* 0x000fe40007000000 */
[----:B------:R-:W-:Y:S02]  /*37e0*/  FSEL R52, R26, -INF , !P6 ;  /* 0xff8000001a347808 */ /* 0x000fe40007000000 */
[----:B------:R-:W-:-:S02]  /*37f0*/  FMNMX R41, R55, R20, !PT ;  /* 0x0000001437297209 */ /* 0x000fc40007800000 */
[----:B------:R-:W-:Y:S02]  /*3800*/  FMNMX R45, R52, R27, !PT ;  /* 0x0000001b342d7209 */ /* 0x000fe40007800000 */
[----:B------:R-:W-:Y:S02]  /*3810*/  FSEL R79, R93, -INF , !P1 ;  /* 0xff8000005d4f7808 */ /* 0x000fe40004800000 */
[----:B------:R-:W-:Y:S02]  /*3820*/  FSEL R40, R95, -INF , !P1 ;  /* 0xff8000005f287808 */ /* 0x000fe40004800000 */
[----:B------:R-:W-:Y:S01]  /*3830*/  ISETP.GE.AND P6, PT, R4, UR5, PT ;  /* 0x0000000504007c0c */ /* 0x000fe2000bfc6270 */
[----:B------:R-:W-:Y:S01]  /*3840*/  ULDC UR5, c[0x0][0x604] ;  /* 0x0001810000057ab9 */ /* 0x000fe20000000800 */
[----:B------:R-:W-:Y:S01]  /*3850*/  ISETP.GE.AND P1, PT, R6, UR6, PT ;  /* 0x0000000606007c0c */ /* 0x000fe2000bf26270 */
[----:B------:R-:W-:Y:S01]  /*3860*/  ULDC UR6, c[0x0][0x604] ;  /* 0x0001810000067ab9 */ /* 0x000fe20000000800 */
[----:B------:R-:W-:-:S02]  /*3870*/  FMNMX R4, R28, R41, !PT ;  /* 0x000000291c047209 */ /* 0x000fc40007800000 */
[----:B------:R-:W-:Y:S02]  /*3880*/  FMNMX R6, R30, R45, !PT ;  /* 0x0000002d1e067209 */ /* 0x000fe40007800000 */
[----:B------:R-:W-:Y:S02]  /*3890*/  FMNMX R45, R23, R4, !PT ;  /* 0x00000004172d7209 */ /* 0x000fe40007800000 */
[----:B------:R-:W-:Y:S01]  /*38a0*/  FMNMX R49, R31, R6, !PT ;  /* 0x000000061f317209 */ /* 0x000fe20007800000 */
[----:B------:R-:W-:Y:S01]  /*38b0*/  VIADD R6, R2, 0xa9 ;  /* 0x000000a902067836 */ /* 0x000fe20000000000 */
[----:B------:R-:W-:Y:S02]  /*38c0*/  FMNMX R45, R32, R45, !PT ;  /* 0x0000002d202d7209 */ /* 0x000fe40007800000 */
[----:B------:R-:W-:Y:S02]  /*38d0*/  IADD3 R24, R2, 0xa8, RZ ;  /* 0x000000a802187810 */ /* 0x000fe40007ffe0ff */
[----:B------:R-:W-:-:S02]  /*38e0*/  FMNMX R4, R0, R49, !PT ;  /* 0x0000003100047209 */ /* 0x000fc40007800000 */
[----:B------:R-:W-:Y:S02]  /*38f0*/  FSEL R96, R96, -INF , !P2 ;  /* 0xff80000060607808 */ /* 0x000fe40005000000 */
[----:B------:R-:W-:Y:S02]  /*3900*/  FSEL R41, R98, -INF , !P2 ;  /* 0xff80000062297808 */ /* 0x000fe40005000000 */
[----:B------:R-:W-:Y:S02]  /*3910*/  FMNMX R45, R34, R45, !PT ;  /* 0x0000002d222d7209 */ /* 0x000fe40007800000 */
[----:B------:R-:W-:Y:S01]  /*3920*/  ISETP.GE.AND P2, PT, R24, UR4, PT ;  /* 0x0000000418007c0c */ /* 0x000fe2000bf46270 */
[----:B------:R-:W-:Y:S01]  /*3930*/  ULDC UR4, c[0x0][0x28c] ;  /* 0x0000a30000047ab9 */ /* 0x000fe20000000800 */
[----:B------:R-:W-:Y:S02]  /*3940*/  FMNMX R49, R35, R4, !PT ;  /* 0x0000000423317209 */ /* 0x000fe40007800000 */
[----:B------:R-:W-:-:S02]  /*3950*/  FSEL R87, R97, -INF , !P3 ;  /* 0xff80000061577808 */ /* 0x000fc40005800000 */
[----:B------:R-:W-:Y:S02]  /*3960*/  FSEL R99, R99, -INF , !P3 ;  /* 0xff80000063637808 */ /* 0x000fe40005800000 */
[----:B------:R-:W-:Y:S01]  /*3970*/  ISETP.GE.AND P3, PT, R6, UR4, PT ;  /* 0x0000000406007c0c */ /* 0x000fe2000bf66270 */
[----:B------:R-:W-:Y:S01]  /*3980*/  ULDC UR4, c[0x0][0x28c] ;  /* 0x0000a30000047ab9 */ /* 0x000fe20000000800 */
[----:B------:R-:W-:Y:S02]  /*3990*/  FMNMX R4, R36, R45, !PT ;  /* 0x0000002d24047209 */ /* 0x000fe40007800000 */
[----:B------:R-:W-:Y:S02]  /*39a0*/  FMNMX R6, R38, R49, !PT ;  /* 0x0000003126067209 */ /* 0x000fe40007800000 */
[----:B------:R-:W-:Y:S02]  /*39b0*/  FMNMX R45, R37, R4, !PT ;  /* 0x00000004252d7209 */ /* 0x000fe40007800000 */
[----:B------:R-:W-:-:S02]  /*39c0*/  FMNMX R49, R39, R6, !PT ;  /* 0x0000000627317209 */ /* 0x000fc40007800000 */
[----:B------:R-:W-:Y:S02]  /*39d0*/  FMNMX R4, R156, R45, !PT ;  /* 0x0000002d9c047209 */ /* 0x000fe40007800000 */
[----:B------:R-:W-:Y:S02]  /*39e0*/  FMNMX R6, R42, R49, !PT ;  /* 0x000000312a067209 */ /* 0x000fe40007800000 */
[C---:B------:R-:W-:Y:S02]  /*39f0*/  IADD3 R24, R2.reuse, 0xb0, RZ ;  /* 0x000000b002187810 */ /* 0x040fe40007ffe0ff */
[----:B------:R-:W-:Y:S02]  /*3a00*/  FMNMX R45, R157, R4, !PT ;  /* 0x000000049d2d7209 */ /* 0x000fe40007800000 */
[----:B------:R-:W-:Y:S01]  /*3a10*/  FMNMX R49, R43, R6, !PT ;  /* 0x000000062b317209 */ /* 0x000fe20007800000 */
[----:B------:R-:W-:Y:S01]  /*3a20*/  VIADD R6, R2, 0xb1 ;  /* 0x000000b102067836 */ /* 0x000fe20000000000 */
[----:B------:R-:W-:-:S02]  /*3a30*/  FSEL R91, R100, -INF , !P4 ;  /* 0xff800000645b7808 */ /* 0x000fc40006000000 */
[----:B------:R-:W-:Y:S02]  /*3a40*/  FSEL R102, R102, -INF , !P4 ;  /* 0xff80000066667808 */ /* 0x000fe40006000000 */
[----:B------:R-:W-:Y:S01]  /*3a50*/  ISETP.GE.AND P4, PT, R24, UR4, PT ;  /* 0x0000000418007c0c */ /* 0x000fe2000bf86270 */
[----:B------:R-:W-:Y:S01]  /*3a60*/  ULDC UR4, c[0x0][0x28c] ;  /* 0x0000a30000047ab9 */ /* 0x000fe20000000800 */
[----:B------:R-:W-:Y:S02]  /*3a70*/  FMNMX R45, R44, R45, !PT ;  /* 0x0000002d2c2d7209 */ /* 0x000fe40007800000 */
[----:B------:R-:W-:Y:S02]  /*3a80*/  FSEL R95, R101, -INF , !P5 ;  /* 0xff800000655f7808 */ /* 0x000fe40006800000 */
[----:B------:R-:W-:Y:S02]  /*3a90*/  FSEL R24, R103, -INF , !P5 ;  /* 0xff80000067187808 */ /* 0x000fe40006800000 */
[----:B------:R-:W-:-:S02]  /*3aa0*/  FMNMX R4, R46, R49, !PT ;  /* 0x000000312e047209 */ /* 0x000fc40007800000 */
[----:B------:R-:W-:Y:S01]  /*3ab0*/  ISETP.GE.AND P5, PT, R6, UR4, PT ;  /* 0x0000000406007c0c */ /* 0x000fe2000bfa6270 */
[----:B------:R-:W-:Y:S01]  /*3ac0*/  ULDC UR4, c[0x0][0x28c] ;  /* 0x0000a30000047ab9 */ /* 0x000fe20000000800 */
[----:B------:R-:W-:Y:S02]  /*3ad0*/  FMNMX R6, R158, R45, !PT ;  /* 0x0000002d9e067209 */ /* 0x000fe40007800000 */
[----:B------:R-:W-:Y:S02]  /*3ae0*/  FMNMX R45, R7, R4, !PT ;  /* 0x00000004072d7209 */ /* 0x000fe40007800000 */
[----:B------:R-:W-:Y:S02]  /*3af0*/  FMNMX R6, R47, R6, !PT ;  /* 0x000000062f067209 */ /* 0x000fe40007800000 */
[----:B------:R-:W-:Y:S02]  /*3b00*/  FMNMX R4, R50, R45, !PT ;  /* 0x0000002d32047209 */ /* 0x000fe40007800000 */
[----:B------:R-:W-:-:S02]  /*3b10*/  FMNMX R45, R159, R6, !PT ;  /* 0x000000069f2d7209 */ /* 0x000fc40007800000 */
[----:B------:R-:W-:Y:S02]  /*3b20*/  FMNMX R49, R51, R4, !PT ;  /* 0x0000000433317209 */ /* 0x000fe40007800000 */
[----:B------:R-:W-:Y:S02]  /*3b30*/  FMNMX R4, R160, R45, !PT ;  /* 0x0000002da0047209 */ /* 0x000fe40007800000 */
[----:B------:R-:W-:Y:S02]  /*3b40*/  FMNMX R6, R8, R49, !PT ;  /* 0x0000003108067209 */ /* 0x000fe40007800000 */
[----:B------:R-:W-:Y:S02]  /*3b50*/  FMNMX R45, R53, R4, !PT ;  /* 0x00000004352d7209 */ /* 0x000fe40007800000 */
[----:B------:R-:W-:Y:S02]  /*3b60*/  FMNMX R49, R9, R6, !PT ;  /* 0x0000000609317209 */ /* 0x000fe40007800000 */
[----:B------:R-:W-:-:S02]  /*3b70*/  FMNMX R4, R54, R45, !PT ;  /* 0x0000002d36047209 */ /* 0x000fc40007800000 */
[----:B------:R-:W-:Y:S02]  /*3b80*/  IADD3 R26, R2, 0xb8, RZ ;  /* 0x000000b8021a7810 */ /* 0x000fe40007ffe0ff */
[----:B------:R-:W-:Y:S02]  /*3b90*/  FMNMX R49, R10, R49, !PT ;  /* 0x000000310a317209 */ /* 0x000fe40007800000 */
[----:B------:R-:W-:Y:S02]  /*3ba0*/  FSEL R104, R104, -INF , !P6 ;  /* 0xff80000068687808 */ /* 0x000fe40007000000 */
[----:B------:R-:W-:Y:S02]  /*3bb0*/  FSEL R48, R106, -INF , !P6 ;  /* 0xff8000006a307808 */ /* 0x000fe40007000000 */
[----:B------:R-:W-:Y:S02]  /*3bc0*/  FMNMX R45, R161, R4, !PT ;  /* 0x00000004a12d7209 */ /* 0x000fe40007800000 */
[----:B------:R-:W-:Y:S01]  /*3bd0*/  ISETP.GE.AND P6, PT, R26, UR4, PT ;  /* 0x000000041a007c0c */ /* 0x000fe2000bfc6270 */
[----:B------:R-:W-:Y:S01]  /*3be0*/  ULDC UR4, c[0x0][0x28c] ;  /* 0x0000a30000047ab9 */ /* 0x000fe20000000800 */
[----:B------:R-:W-:-:S02]  /*3bf0*/  FSEL R105, R105, -INF , !P1 ;  /* 0xff80000069697808 */ /* 0x000fc40004800000 */
[----:B------:R-:W-:Y:S02]  /*3c00*/  FSEL R26, R107, -INF , !P1 ;  /* 0xff8000006b1a7808 */ /* 0x000fe40004800000 */
[----:B------:R-:W-:Y:S02]  /*3c10*/  IADD3 R6, R2, 0xc0, RZ ;  /* 0x000000c002067810 */ /* 0x000fe40007ffe0ff */
[----:B------:R-:W-:Y:S01]  /*3c20*/  FMNMX R4, R12, R49, !PT ;  /* 0x000000310c047209 */ /* 0x000fe20007800000 */
[----:B------:R-:W-:Y:S01]  /*3c30*/  VIADD R49, R2, 0xc1 ;  /* 0x000000c102317836 */ /* 0x000fe20000000000 */
[----:B------:R-:W-:Y:S01]  /*3c40*/  ISETP.GE.AND P1, PT, R56, UR4, PT ;  /* 0x0000000438007c0c */ /* 0x000fe2000bf26270 */
[----:B------:R-:W-:Y:S01]  /*3c50*/  ULDC UR4, c[0x0][0x28c] ;  /* 0x0000a30000047ab9 */ /* 0x000fe20000000800 */
[----:B------:R-:W-:Y:S02]  /*3c60*/  FMNMX R45, R60, R45, !PT ;  /* 0x0000002d3c2d7209 */ /* 0x000fe40007800000 */
[----:B------:R-:W-:-:S02]  /*3c70*/  FSEL R108, R108, -INF , !P2 ;  /* 0xff8000006c6c7808 */ /* 0x000fc40005000000 */
[----:B------:R-:W-:Y:S02]  /*3c80*/  FSEL R101, R110, -INF , !P2 ;  /* 0xff8000006e657808 */ /* 0x000fe40005000000 */
[----:B------:R-:W-:Y:S02]  /*3c90*/  FMNMX R4, R11, R4, !PT ;  /* 0x000000040b047209 */ /* 0x000fe40007800000 */
[----:B------:R-:W-:Y:S01]  /*3ca0*/  ISETP.GE.AND P2, PT, R6, UR4, PT ;  /* 0x0000000406007c0c */ /* 0x000fe2000bf46270 */
[----:B------:R-:W-:Y:S01]  /*3cb0*/  ULDC UR4, c[0x0][0x28c] ;  /* 0x0000a30000047ab9 */ /* 0x000fe20000000800 */
[----:B------:R-:W-:Y:S02]  /*3cc0*/  FMNMX R6, R62, R45, !PT ;  /* 0x0000002d3e067209 */ /* 0x000fe40007800000 */
[----:B------:R-:W-:Y:S02]  /*3cd0*/  FMNMX R45, R13, R4, !PT ;  /* 0x000000040d2d7209 */ /* 0x000fe40007800000 */
[----:B------:R-:W-:-:S02]  /*3ce0*/  FMNMX R6, R59, R6, !PT ;  /* 0x000000063b067209 */ /* 0x000fc40007800000 */
[----:B------:R-:W-:Y:S02]  /*3cf0*/  FMNMX R4, R14, R45, !PT ;  /* 0x0000002d0e047209 */ /* 0x000fe40007800000 */
[----:B------:R-:W-:Y:S02]  /*3d00*/  FMNMX R45, R65, R6, !PT ;  /* 0x00000006412d7209 */ /* 0x000fe40007800000 */
[----:B------:R-:W-:Y:S02]  /*3d10*/  FSEL R109, R109, -INF , !P3 ;  /* 0xff8000006d6d7808 */ /* 0x000fe40005800000 */
[----:B------:R-:W-:Y:S02]  /*3d20*/  FSEL R100, R111, -INF , !P3 ;  /* 0xff8000006f647808 */ /* 0x000fe40005800000 */
[----:B------:R-:W-:Y:S01]  /*3d30*/  ISETP.GE.AND P3, PT, R49, UR4, PT ;  /* 0x0000000431007c0c */ /* 0x000fe2000bf66270 */
[----:B------:R-:W-:Y:S01]  /*3d40*/  ULDC UR4, c[0x0][0x28c] ;  /* 0x0000a30000047ab9 */ /* 0x000fe20000000800 */
[----:B------:R-:W-:-:S02]  /*3d50*/  FMNMX R49, R15, R4, !PT ;  /* 0x000000040f317209 */ /* 0x000fc40007800000 */
[----:B------:R-:W-:Y:S02]  /*3d60*/  FMNMX R4, R66, R45, !PT ;  /* 0x0000002d42047209 */ /* 0x000fe40007800000 */
        /* <DEDUP_REMOVED lines=10> */
[----:B------:R-:W-:Y:S01]  /*3e10*/  FMNMX R57, R21, R6, !PT ;  /* 0x0000000615397209 */ /* 0x000fe20007800000 */
[C---:B------:R-:W-:Y:S01]  /*3e20*/  VIADD R6, R2.reuse, 0xd1 ;  /* 0x000000d102067836 */ /* 0x040fe20000000000 */
[----:B------:R-:W-:-:S02]  /*3e30*/  IADD3 R56, R2, 0xc8, RZ ;  /* 0x000000c802387810 */ /* 0x000fc40007ffe0ff */
[----:B------:R-:W-:Y:S02]  /*3e40*/  FMNMX R4, R80, R49, !PT ;  /* 0x0000003150047209 */ /* 0x000fe40007800000 */
[----:B------:R-:W-:Y:S02]  /*3e50*/  FSEL R103, R112, -INF , !P4 ;  /* 0xff80000070677808 */ /* 0x000fe40006000000 */
[----:B------:R-:W-:Y:S02]  /*3e60*/  FSEL R45, R114, -INF , !P4 ;  /* 0xff800000722d7808 */ /* 0x000fe40006000000 */
[----:B------:R-:W-:Y:S02]  /*3e70*/  FMNMX R57, R82, R57, !PT ;  /* 0x0000003952397209 */ /* 0x000fe40007800000 */
[----:B------:R-:W-:Y:S01]  /*3e80*/  ISETP.GE.AND P4, PT, R56, UR4, PT ;  /* 0x0000000438007c0c */ /* 0x000fe2000bf86270 */
[----:B------:R-:W-:Y:S01]  /*3e90*/  VIADD R56, R2, 0xc9 ;  /* 0x000000c902387836 */ /* 0x000fe20000000000 */
[----:B------:R-:W-:Y:S01]  /*3ea0*/  FMNMX R49, R75, R4, !PT ;  /* 0x000000044b317209 */ /* 0x000fe20007800000 */
[----:B------:R-:W-:Y:S01]  /*3eb0*/  ULDC UR4, c[0x0][0x28c] ;  /* 0x0000a30000047ab9 */ /* 0x000fe20000000800 */
[----:B------:R-:W-:-:S02]  /*3ec0*/  FMNMX R4, R22, R57, !PT ;  /* 0x0000003916047209 */ /* 0x000fc40007800000 */
[----:B------:R-:W-:Y:S02]  /*3ed0*/  FMNMX R49, R76, R49, !PT ;  /* 0x000000314c317209 */ /* 0x000fe40007800000 */
[----:B------:R-:W-:Y:S02]  /*3ee0*/  FSEL R110, R113, -INF , !P5 ;  /* 0xff800000716e7808 */ /* 0x000fe40006800000 */
[----:B------:R-:W-:Y:S02]  /*3ef0*/  FSEL R98, R115, -INF , !P5 ;  /* 0xff80000073627808 */ /* 0x000fe40006800000 */
[----:B------:R-:W-:Y:S01]  /*3f00*/  ISETP.GE.AND P5, PT, R56, UR4, PT ;  /* 0x0000000438007c0c */ /* 0x000fe2000bfa6270 */
[----:B------:R-:W-:Y:S01]  /*3f10*/  ULDC UR4, c[0x0][0x28c] ;  /* 0x0000a30000047ab9 */ /* 0x000fe20000000800 */
[----:B------:R-:W-:Y:S02]  /*3f20*/  IADD3 R56, R2, 0xd0, RZ ;  /* 0x000000d002387810 */ /* 0x000fe40007ffe0ff */
[----:B------:R-:W-:-:S02]  /*3f30*/  FMNMX R4, R81, R4, !PT ;  /* 0x0000000451047209 */ /* 0x000fc40007800000 */
[----:B------:R-:W-:Y:S02]  /*3f40*/  FMNMX R49, R86, R49, !PT ;  /* 0x0000003156317209 */ /* 0x000fe40007800000 */
[----:B------:R-:W-:Y:S02]  /*3f50*/  FSEL R116, R116, -INF , !P6 ;  /* 0xff80000074747808 */ /* 0x000fe40007000000 */
[----:B------:R-:W-:Y:S02]  /*3f60*/  FSEL R97, R118, -INF , !P6 ;  /* 0xff80000076617808 */ /* 0x000fe40007000000 */
[----:B------:R-:W-:Y:S01]  /*3f70*/  ISETP.GE.AND P6, PT, R56, UR4, PT ;  /* 0x0000000438007c0c */ /* 0x000fe2000bfc6270 */
[----:B------:R-:W-:Y:S01]  /*3f80*/  ULDC UR4, c[0x0][0x28c] ;  /* 0x0000a30000047ab9 */ /* 0x000fe20000000800 */
[----:B------:R-:W-:Y:S02]  /*3f90*/  FMNMX R57, R25, R4, !PT ;  /* 0x0000000419397209 */ /* 0x000fe40007800000 */
[----:B------:R-:W-:-:S02]  /*3fa0*/  FMNMX R4, R78, R49, !PT ;  /* 0x000000314e047209 */ /* 0x000fc40007800000 */
[----:B------:R-:W-:Y:S02]  /*3fb0*/  FSEL R117, R117, -INF , !P1 ;  /* 0xff80000075757808 */ /* 0x000fe40004800000 */
[----:B------:R-:W-:Y:S02]  /*3fc0*/  FSEL R93, R119, -INF , !P1 ;  /* 0xff800000775d7808 */ /* 0x000fe40004800000 */
[----:B------:R-:W-:Y:S01]  /*3fd0*/  ISETP.GE.AND P1, PT, R6, UR4, PT ;  /* 0x0000000406007c0c */ /* 0x000fe2000bf26270 */
[----:B------:R-:W-:Y:S01]  /*3fe0*/  ULDC UR4, c[0x0][0x28c] ;  /* 0x0000a30000047ab9 */ /* 0x000fe20000000800 */
        /* <DEDUP_REMOVED lines=10> */
[----:B------:R-:W-:Y:S01]  /*4090*/  ULDC UR4, c[0x0][0x28c] ;  /* 0x0000a30000047ab9 */ /* 0x000fe20000000800 */
[----:B------:R-:W-:-:S02]  /*40a0*/  FMNMX R57, R79, R4, !PT ;  /* 0x000000044f397209 */ /* 0x000fc40007800000 */
[----:B------:R-:W-:Y:S02]  /*40b0*/  FSEL R119, R121, -INF , !P3 ;  /* 0xff80000079777808 */ /* 0x000fe40005800000 */
[----:B------:R-:W-:Y:S02]  /*40c0*/  FSEL R121, R123, -INF , !P3 ;  /* 0xff8000007b797808 */ /* 0x000fe40005800000 */
[----:B------:R-:W-:Y:S02]  /*40d0*/  FMNMX R4, R40, R61, !PT ;  /* 0x0000003d28047209 */ /* 0x000fe40007800000 */
[----:B------:R-:W-:Y:S01]  /*40e0*/  ISETP.GE.AND P3, PT, R6, UR4, PT ;  /* 0x0000000406007c0c */ /* 0x000fe2000bf66270 */
[----:B------:R-:W-:Y:S01]  /*40f0*/  ULDC UR4, c[0x0][0x28c] ;  /* 0x0000a30000047ab9 */ /* 0x000fe20000000800 */
[----:B------:R-:W-:Y:S02]  /*4100*/  FMNMX R6, R96, R57, !PT ;  /* 0x0000003960067209 */ /* 0x000fe40007800000 */
[----:B------:R-:W-:-:S02]  /*4110*/  FMNMX R4, R41, R4, !PT ;  /* 0x0000000429047209 */ /* 0x000fc40007800000 */
[----:B------:R-:W-:Y:S02]  /*4120*/  FMNMX R6, R87, R6, !PT ;  /* 0x0000000657067209 */ /* 0x000fe40007800000 */
[----:B------:R-:W-:Y:S02]  /*4130*/  FMNMX R57, R99, R4, !PT ;  /* 0x0000000463397209 */ /* 0x000fe40007800000 */
[----:B------:R-:W-:Y:S02]  /*4140*/  FMNMX R6, R91, R6, !PT ;  /* 0x000000065b067209 */ /* 0x000fe40007800000 */
[----:B------:R-:W-:Y:S02]  /*4150*/  FMNMX R57, R102, R57, !PT ;  /* 0x0000003966397209 */ /* 0x000fe40007800000 */
[----:B------:R-:W-:Y:S01]  /*4160*/  FMNMX R61, R95, R6, !PT ;  /* 0x000000065f3d7209 */ /* 0x000fe20007800000 */
[----:B------:R-:W-:Y:S01]  /*4170*/  VIADD R6, R2, 0xe1 ;  /* 0x000000e102067836 */ /* 0x000fe20000000000 */
        /* <DEDUP_REMOVED lines=11> */
[----:B------:R-:W-:Y:S01]  /*4230*/  ISETP.GE.AND P5, PT, R6, UR4, PT ;  /* 0x0000000406007c0c */ /* 0x000fe2000bfa6270 */
[----:B------:R-:W-:Y:S01]  /*4240*/  ULDC UR4, c[0x0][0x28c] ;  /* 0x0000a30000047ab9 */ /* 0x000fe20000000800 */
[----:B------:R-:W-:Y:S02]  /*4250*/  FMNMX R4, R26, R57, !PT ;  /* 0x000000391a047209 */ /* 0x000fe40007800000 */
[----:B------:R-:W-:Y:S02]  /*4260*/  FMNMX R6, R108, R61, !PT ;  /* 0x0000003d6c067209 */ /* 0x000fe40007800000 */
[----:B------:R-:W-:-:S02]  /*4270*/  FMNMX R57, R101, R4, !PT ;  /* 0x0000000465397209 */ /* 0x000fc40007800000 */
[----:B------:R-:W-:Y:S02]  /*4280*/  FMNMX R6, R109, R6, !PT ;  /* 0x000000066d067209 */ /* 0x000fe40007800000 */
[----:B------:R-:W-:Y:S02]  /*4290*/  FMNMX R4, R100, R57, !PT ;  /* 0x0000003964047209 */ /* 0x000fe40007800000 */
[C---:B------:R-:W-:Y:S02]  /*42a0*/  IADD3 R56, R2.reuse, 0xe8, RZ ;  /* 0x000000e802387810 */ /* 0x040fe40007ffe0ff */
[----:B------:R-:W-:Y:S01]  /*42b0*/  FMNMX R57, R103, R6, !PT ;  /* 0x0000000667397209 */ /* 0x000fe20007800000 */
[----:B------:R-:W-:Y:S01]  /*42c0*/  VIADD R6, R2, 0xe9 ;  /* 0x000000e902067836 */ /* 0x000fe20000000000 */
[----:B------:R-:W-:Y:S02]  /*42d0*/  FSEL R122, R128, -INF , !P6 ;  /* 0xff800000807a7808 */ /* 0x000fe40007000000 */
[----:B------:R-:W-:-:S02]  /*42e0*/  FSEL R153, R130, -INF , !P6 ;  /* 0xff80000082997808 */ /* 0x000fc40007000000 */
[----:B------:R-:W-:Y:S02]  /*42f0*/  FMNMX R61, R45, R4, !PT ;  /* 0x000000042d3d7209 */ /* 0x000fe40007800000 */
        /* <DEDUP_REMOVED lines=14> */
[----:B------:R-:W-:Y:S01]  /*43e0*/  FMNMX R57, R119, R6, !PT ;  /* 0x0000000677397209 */ /* 0x000fe20007800000 */
[C---:B------:R-:W-:Y:S01]  /*43f0*/  VIADD R6, R2.reuse, 0xf1 ;  /* 0x000000f102067836 */ /* 0x040fe20000000000 */
[----:B------:R-:W-:Y:S02]  /*4400*/  FMNMX R61, R121, R4, !PT ;  /* 0x00000004793d7209 */ /* 0x000fe40007800000 */
[----:B------:R-:W-:Y:S02]  /*4410*/  IADD3 R56, R2, 0xf0, RZ ;  /* 0x000000f002387810 */ /* 0x000fe40007ffe0ff */
[----:B------:R-:W-:Y:S02]  /*4420*/  FMNMX R4, R124, R57, !PT ;  /* 0x000000397c047209 */ /* 0x000fe40007800000 */
[----:B------:R-:W-:-:S02]  /*4430*/  FSEL R128, R132, -INF , !P2 ;  /* 0xff80000084807808 */ /* 0x000fc40005000000 */
[----:B------:R-:W-:Y:S02]  /*4440*/  FSEL R134, R134, -INF , !P2 ;  /* 0xff80000086867808 */ /* 0x000fe40005000000 */
[----:B------:R-:W-:Y:S02]  /*4450*/  FMNMX R61, R126, R61, !PT ;  /* 0x0000003d7e3d7209 */ /* 0x000fe40007800000 */
[----:B------:R-:W-:Y:S01]  /*4460*/  ISETP.GE.AND P2, PT, R56, UR4, PT ;  /* 0x0000000438007c0c */ /* 0x000fe2000bf46270 */
[----:B------:R-:W-:Y:S01]  /*4470*/  ULDC UR4, c[0x0][0x28c] ;  /* 0x0000a30000047ab9 */ /* 0x000fe20000000800 */
[----:B------:R-:W-:Y:S02]  /*4480*/  FMNMX R57, R123, R4, !PT ;  /* 0x000000047b397209 */ /* 0x000fe40007800000 */
[----:B------:R-:W-:Y:S02]  /*4490*/  FSEL R127, R133, -INF , !P3 ;  /* 0xff800000857f7808 */ /* 0x000fe40005800000 */
[----:B------:R-:W-:-:S02]  /*44a0*/  FSEL R154, R135, -INF , !P3 ;  /* 0xff800000879a7808 */ /* 0x000fc40005800000 */
[----:B------:R-:W-:Y:S02]  /*44b0*/  FMNMX R4, R152, R61, !PT ;  /* 0x0000003d98047209 */ /* 0x000fe40007800000 */
[----:B------:R-:W-:Y:S01]  /*44c0*/  ISETP.GE.AND P3, PT, R6, UR4, PT ;  /* 0x0000000406007c0c */ /* 0x000fe2000bf66270 */
[----:B------:R-:W-:Y:S01]  /*44d0*/  ULDC UR4, c[0x0][0x28c] ;  /* 0x0000a30000047ab9 */ /* 0x000fe20000000800 */
[----:B------:R-:W-:Y:S02]  /*44e0*/  FMNMX R6, R122, R57, !PT ;  /* 0x000000397a067209 */ /* 0x000fe40007800000 */
[----:B------:R-:W-:Y:S02]  /*44f0*/  FMNMX R4, R153, R4, !PT ;  /* 0x0000000499047209 */ /* 0x000fe40007800000 */
[----:B------:R-:W-:Y:S02]  /*4500*/  FMNMX R57, R129, R6, !PT ;  /* 0x0000000681397209 */ /* 0x000fe40007800000 */
[----:B------:R-:W-:-:S02]  /*4510*/  FMNMX R61, R131, R4, !PT ;  /* 0x00000004833d7209 */ /* 0x000fc40007800000 */
[----:B------:R-:W-:Y:S01]  /*4520*/  FMNMX R4, R128, R57, !PT ;  /* 0x0000003980047209 */ /* 0x000fe20007800000 */
[----:B------:R-:W-:Y:S01]  /*4530*/  VIADD R57, R2, 0xf9 ;  /* 0x000000f902397836 */ /* 0x000fe20000000000 */
[----:B------:R-:W-:Y:S02]  /*4540*/  FSEL R136, R136, -INF , !P4 ;  /* 0xff80000088887808 */ /* 0x000fe40006000000 */
[----:B------:R-:W-:Y:S02]  /*4550*/  FMNMX R63, R127, R4, !PT ;  /* 0x000000047f3f7209 */ /* 0x000fe40007800000 */
[----:B------:R-:W-:Y:S02]  /*4560*/  FMNMX R61, R134, R61, !PT ;  /* 0x0000003d863d7209 */ /* 0x000fe40007800000 */
[----:B------:R-:W-:Y:S02]  /*4570*/  FSEL R130, R137, -INF , !P5 ;  /* 0xff80000089827808 */ /* 0x000fe40006800000 */
[----:B------:R-:W-:-:S02]  /*4580*/  FMNMX R63, R136, R63, !PT ;  /* 0x0000003f883f7209 */ /* 0x000fc40007800000 */
[----:B------:R-:W-:Y:S02]  /*4590*/  FSEL R88, R138, -INF , !P4 ;  /* 0xff8000008a587808 */ /* 0x000fe40006000000 */
[----:B------:R-:W-:Y:S02]  /*45a0*/  FMNMX R61, R154, R61, !PT ;  /* 0x0000003d9a3d7209 */ /* 0x000fe40007800000 */
[----:B------:R-:W-:Y:S02]  /*45b0*/  FSEL R133, R140, -INF , !P6 ;  /* 0xff8000008c857808 */ /* 0x000fe40007000000 */
[----:B------:R-:W-:Y:S02]  /*45c0*/  FMNMX R6, R130, R63, !PT ;  /* 0x0000003f82067209 */ /* 0x000fe40007800000 */
[----:B------:R-:W-:Y:S02]  /*45d0*/  FMNMX R4, R88, R61, !PT ;  /* 0x0000003d58047209 */ /* 0x000fe40007800000 */
[----:B------:R-:W-:-:S02]  /*45e0*/  FSEL R132, R141, -INF , !P1 ;  /* 0xff8000008d847808 */ /* 0x000fc40004800000 */
[----:B------:R-:W-:Y:S02]  /*45f0*/  FMNMX R61, R133, R6, !PT ;  /* 0x00000006853d7209 */ /* 0x000fe40007800000 */
[----:B------:R-:W-:Y:S02]  /*4600*/  IADD3 R56, R2, 0xf8, RZ ;  /* 0x000000f802387810 */ /* 0x000fe40007ffe0ff */
[----:B------:R-:W-:Y:S02]  /*4610*/  FSEL R135, R144, -INF , !P2 ;  /* 0xff80000090877808 */ /* 0x000fe40005000000 */
[----:B------:R-:W-:Y:S02]  /*4620*/  FMNMX R6, R132, R61, !PT ;  /* 0x0000003d84067209 */ /* 0x000fe40007800000 */
[----:B------:R-:W-:Y:S02]  /*4630*/  FSEL R155, R139, -INF , !P5 ;  /* 0xff8000008b9b7808 */ /* 0x000fe40006800000 */
[----:B------:R-:W-:Y:S01]  /*4640*/  ISETP.GE.AND P4, PT, R56, UR4, PT ;  /* 0x0000000438007c0c */ /* 0x000fe2000bf86270 */
[----:B------:R-:W-:Y:S01]  /*4650*/  ULDC UR4, c[0x0][0x604] ;  /* 0x0001810000047ab9 */ /* 0x000fe20000000800 */
[----:B---3--:R-:W-:-:S02]  /*4660*/  ISETP.GE.AND P5, PT, R57, R252, PT ;  /* 0x000000fc3900720c */ /* 0x008fc40003fa6270 */
[----:B------:R-:W-:Y:S02]  /*4670*/  FSEL R138, R145, -INF , !P3 ;  /* 0xff800000918a7808 */ /* 0x000fe40005800000 */
[----:B------:R-:W-:Y:S02]  /*4680*/  FMNMX R61, R135, R6, !PT ;  /* 0x00000006873d7209 */ /* 0x000fe40007800000 */
[----:B------:R-:W-:Y:S02]  /*4690*/  FSEL R140, R142, -INF , !P6 ;  /* 0xff8000008e8c7808 */ /* 0x000fe40007000000 */
[----:B------:R-:W-:Y:S02]  /*46a0*/  FMNMX R57, R155, R4, !PT ;  /* 0x000000049b397209 */ /* 0x000fe40007800000 */
[----:B------:R-:W-:Y:S02]  /*46b0*/  FSEL R137, R148, -INF , !P4 ;  /* 0xff80000094897808 */ /* 0x000fe40006000000 */
[----:B------:R-:W-:-:S02]  /*46c0*/  FMNMX R6, R138, R61, !PT ;  /* 0x0000003d8a067209 */ /* 0x000fc40007800000 */
[----:B------:R-:W-:Y:S02]  /*46d0*/  FSEL R143, R143, -INF , !P1 ;  /* 0xff8000008f8f7808 */ /* 0x000fe40004800000 */
[----:B------:R-:W-:Y:S02]  /*46e0*/  FMNMX R4, R140, R57, !PT ;  /* 0x000000398c047209 */ /* 0x000fe40007800000 */
[----:B------:R-:W-:Y:S02]  /*46f0*/  FSEL R115, R149, -INF , !P5 ;  /* 0xff80000095737808 */ /* 0x000fe40006800000 */
[----:B------:R-:W-:Y:S02]  /*4700*/  FMNMX R6, R137, R6, !PT ;  /* 0x0000000689067209 */ /* 0x000fe40007800000 */
[----:B------:R-:W-:Y:S02]  /*4710*/  FSEL R146, R146, -INF , !P2 ;  /* 0xff80000092927808 */ /* 0x000fe40005000000 */
[----:B------:R-:W-:-:S02]  /*4720*/  FMNMX R57, R143, R4, !PT ;  /* 0x000000048f397209 */ /* 0x000fc40007800000 */
[----:B------:R-:W-:Y:S02]  /*4730*/  FMNMX R56, R115, R6, !PT ;  /* 0x0000000673387209 */ /* 0x000fe40007800000 */
[----:B------:R-:W-:Y:S02]  /*4740*/  FSEL R147, R147, -INF , !P3 ;  /* 0xff80000093937808 */ /* 0x000fe40005800000 */
[----:B------:R-:W-:Y:S01]  /*4750*/  FMNMX R4, R146, R57, !PT ;  /* 0x0000003992047209 */ /* 0x000fe20007800000 */
[----:B------:R-:W1:Y:S01]  /*4760*/  SHFL.BFLY PT, R61, R56, 0x1, 0x1f ;  /* 0x0c201f00383d7f89 */ /* 0x000e6200000e0000 */
[----:B------:R-:W-:Y:S02]  /*4770*/  FSEL R150, R150, -INF , !P4 ;  /* 0xff80000096967808 */ /* 0x000fe40006000000 */
[----:B------:R-:W-:Y:S02]  /*4780*/  FMNMX R57, R147, R4, !PT ;  /* 0x0000000493397209 */ /* 0x000fe40007800000 */
[----:B------:R-:W-:-:S02]  /*4790*/  FSEL R151, R151, -INF , !P5 ;  /* 0xff80000097977808 */ /* 0x000fc40006800000 */
[----:B------:R-:W-:-:S04]  /*47a0*/  FMNMX R4, R150, R57, !PT ;  /* 0x0000003996047209 */ /* 0x000fc80007800000 */
[----:B------:R-:W-:-:S05]  /*47b0*/  FMNMX R57, R151, R4, !PT ;  /* 0x0000000497397209 */ /* 0x000fca0007800000 */
[----:B------:R-:W2:Y:S01]  /*47c0*/  SHFL.BFLY PT, R4, R57, 0x1, 0x1f ;  /* 0x0c201f0039047f89 */ /* 0x000ea200000e0000 */
[----:B-1----:R-:W-:-:S05]  /*47d0*/  FMNMX R61, R56, R61, !PT ;  /* 0x0000003d383d7209 */ /* 0x002fca0007800000 */
[----:B------:R-:W1:Y:S01]  /*47e0*/  SHFL.BFLY PT, R6, R61, 0x2, 0x1f ;  /* 0x0c401f003d067f89 */ /* 0x000e6200000e0000 */
[----:B--2---:R-:W-:-:S05]  /*47f0*/  FMNMX R58, R57, R4, !PT ;  /* 0x00000004393a7209 */ /* 0x004fca0007800000 */
[----:B------:R-:W2:Y:S01]  /*4800*/  SHFL.BFLY PT, R63, R58, 0x2, 0x1f ;  /* 0x0c401f003a3f7f89 */ /* 0x000ea200000e0000 */
[----:B-1----:R-:W-:-:S04]  /*4810*/  FMNMX R6, R61, R6, !PT ;  /* 0x000000063d067209 */ /* 0x002fc80007800000 */
[----:B------:R-:W-:-:S04]  /*4820*/  FSETP.NEU.AND P1, PT, R6, -INF , PT ;  /* 0xff8000000600780b */ /* 0x000fc80003f2d000 */
[----:B------:R-:W-:-:S05]  /*4830*/  FSEL R56, R6, RZ, P1 ;  /* 0x000000ff06387208 */ /* 0x000fca0000800000 */
[----:B------:R-:W-:Y:S01]  /*4840*/  FMUL R125, R56, UR17 ;  /* 0x00000011387d7c20 */ /* 0x000fe20008400000 */
[----:B------:R-:W-:Y:S01]  /*4850*/  ULDC UR17, c[0x0][0x604] ;  /* 0x0001810000117ab9 */ /* 0x000fe20000000800 */
[----:B--2---:R-:W-:Y:S02]  /*4860*/  FMNMX R4, R58, R63, !PT ;  /* 0x0000003f3a047209 */ /* 0x004fe40007800000 */
[--C-:B------:R-:W-:Y:S01]  /*4870*/  FFMA R142, R36, UR10, -R125.reuse ;  /* 0x0000000a248e7c23 */ /* 0x100fe2000800087d */
[----:B------:R-:W-:Y:S01]  /*4880*/  ULDC UR10, c[0x0][0x604] ;  /* 0x00018100000a7ab9 */ /* 0x000fe20000000800 */
[--C-:B------:R-:W-:Y:S01]  /*4890*/  FFMA R58, R47, UR4, -R125.reuse ;  /* 0x000000042f3a7c23 */ /* 0x100fe2000800087d */
[----:B------:R-:W-:Y:S01]  /*48a0*/  FSETP.NEU.AND P1, PT, R4, -INF , PT ;  /* 0xff8000000400780b */ /* 0x000fe20003f2d000 */
[--C-:B------:R-:W-:Y:S01]  /*48b0*/  FFMA R56, R53, UR25, -R125.reuse ;  /* 0x0000001935387c23 */ /* 0x100fe2000800087d */
[--C-:B------:R-:W-:Y:S01]  /*48c0*/  FFMA R47, R78, UR10, -R125.reuse ;  /* 0x0000000a4e2f7c23 */ /* 0x100fe2000800087d */
[--C-:B------:R-:W-:Y:S01]  /*48d0*/  FFMA R149, R20, UR15, -R125.reuse ;  /* 0x0000000f14957c23 */ /* 0x100fe2000800087d */
[--C-:B------:R-:W-:Y:S01]  /*48e0*/  FFMA R145, R23, UR13, -R125.reuse ;  /* 0x0000000d17917c23 */ /* 0x100fe2000800087d */
[--C-:B------:R-:W-:Y:S01]  /*48f0*/  FFMA R67, R59, UR22, -R125.reuse ;  /* 0x000000163b437c23 */ /* 0x100fe2000800087d */
[--C-:B------:R-:W-:Y:S01]  /*4900*/  FFMA R68, R65, UR21, -R125.reuse ;  /* 0x0000001541447c23 */ /* 0x100fe2000800087d */
[----:B------:R-:W-:Y:S01]  /*4910*/  ULDC UR10, c[0x0][0x604] ;  /* 0x00018100000a7ab9 */ /* 0x000fe20000000800 */
[----:B------:R-:W-:Y:S01]  /*4920*/  FSEL R53, R4, RZ, P1 ;  /* 0x000000ff04357208 */ /* 0x000fe20000800000 */
[----:B------:R-:W-:Y:S01]  /*4930*/  ULDC UR15, c[0x0][0x604] ;  /* 0x00018100000f7ab9 */ /* 0x000fe20000000800 */
[----:B------:R-:W-:Y:S01]  /*4940*/  ULDC UR13, c[0x0][0x604] ;  /* 0x00018100000d7ab9 */ /* 0x000fe20000000800 */
[----:B------:R-:W-:Y:S01]  /*4950*/  ULDC UR22, c[0x0][0x604] ;  /* 0x0001810000167ab9 */ /* 0x000fe20000000800 */
[--C-:B------:R-:W-:Y:S01]  /*4960*/  FFMA R65, R66, UR20, -R125.reuse ;  /* 0x0000001442417c23 */ /* 0x100fe2000800087d */
[----:B------:R-:W-:Y:S01]  /*4970*/  ULDC UR20, c[0x0][0x604] ;  /* 0x0001810000147ab9 */ /* 0x000fe20000000800 */
[--C-:B------:R-:W-:Y:S01]  /*4980*/  FFMA R73, R72, UR18, -R125.reuse ;  /* 0x0000001248497c23 */ /* 0x100fe2000800087d */
[--C-:B------:R-:W-:Y:S01]  /*4990*/  FFMA R133, R133, UR10, -R125.reuse ;  /* 0x0000000a85857c23 */ /* 0x100fe2000800087d */
[----:B------:R-:W-:Y:S01]  /*49a0*/  ULDC UR18, c[0x0][0x604] ;  /* 0x0001810000127ab9 */ /* 0x000fe20000000800 */
[--C-:B------:R-:W-:Y:S01]  /*49b0*/  FFMA R72, R77, UR15, -R125.reuse ;  /* 0x0000000f4d487c23 */ /* 0x100fe2000800087d */
[--C-:B------:R-:W-:Y:S01]  /*49c0*/  FFMA R84, R75, UR13, -R125.reuse ;  /* 0x0000000d4b547c23 */ /* 0x100fe2000800087d */
[--C-:B------:R-:W-:Y:S01]  /*49d0*/  FFMA R118, R116, UR22, -R125.reuse ;  /* 0x0000001674767c23 */ /* 0x100fe2000800087d */
[----:B------:R-:W-:Y:S01]  /*49e0*/  ULDC UR10, c[0x0][0x604] ;  /* 0x00018100000a7ab9 */ /* 0x000fe20000000800 */
[--C-:B------:R-:W-:Y:S01]  /*49f0*/  FFMA R113, R157, UR7, -R125.reuse ;  /* 0x000000079d717c23 */ /* 0x100fe2000800087d */
[----:B------:R-:W-:Y:S01]  /*4a00*/  ULDC UR15, c[0x0][0x604] ;  /* 0x00018100000f7ab9 */ /* 0x000fe20000000800 */
[----:B------:R-:W-:Y:S01]  /*4a10*/  ULDC UR13, c[0x0][0x604] ;  /* 0x00018100000d7ab9 */ /* 0x000fe20000000800 */
[--C-:B------:R-:W-:Y:S01]  /*4a20*/  FFMA R116, R120, UR20, -R125.reuse ;  /* 0x0000001478747c23 */ /* 0x100fe2000800087d */
[--C-:B------:R-:W-:Y:S01]  /*4a30*/  FFMA R120, R124, UR18, -R125.reuse ;  /* 0x000000127c787c23 */ /* 0x100fe2000800087d */
[----:B------:R-:W-:Y:S01]  /*4a40*/  FMUL R157, R53, UR10 ;  /* 0x0000000a359d7c20 */ /* 0x000fe20008400000 */
[--C-:B------:R-:W-:Y:S01]  /*4a50*/  FFMA R124, R129, UR15, -R125.reuse ;  /* 0x0000000f817c7c23 */ /* 0x100fe2000800087d */
[--C-:B------:R-:W-:Y:S01]  /*4a60*/  FFMA R127, R127, UR13, -R125.reuse ;  /* 0x0000000d7f7f7c23 */ /* 0x100fe2000800087d */
[----:B------:R-:W-:Y:S01]  /*4a70*/  ULDC UR13, c[0x0][0x604] ;  /* 0x00018100000d7ab9 */ /* 0x000fe20000000800 */
[----:B------:R-:W-:Y:S01]  /*4a80*/  ULDC UR15, c[0x0][0x604] ;  /* 0x00018100000f7ab9 */ /* 0x000fe20000000800 */
[----:B------:R-:W-:Y:S01]  /*4a90*/  FFMA R162, R55, UR16, -R125 ;  /* 0x0000001037a27c23 */ /* 0x000fe2000800087d */
[----:B------:R-:W-:Y:S01]  /*4aa0*/  ULDC UR16, c[0x0][0x604] ;  /* 0x0001810000107ab9 */ /* 0x000fe20000000800 */
[--C-:B------:R-:W-:Y:S01]  /*4ab0*/  FFMA R52, R52, UR13, -R157.reuse ;  /* 0x0000000d34347c23 */ /* 0x100fe2000800089d */
[----:B------:R-:W-:Y:S01]  /*4ac0*/  FFMA R27, R27, UR15, -R157 ;  /* 0x0000000f1b1b7c23 */ /* 0x000fe2000800089d */
[--C-:B------:R-:W-:Y:S01]  /*4ad0*/  FFMA R74, R74, UR17, -R125.reuse ;  /* 0x000000114a4a7c23 */ /* 0x100fe2000800087d */
[--C-:B------:R-:W-:Y:S01]  /*4ae0*/  FFMA R71, R71, UR16, -R125.reuse ;  /* 0x0000001047477c23 */ /* 0x100fe2000800087d */
[----:B------:R-:W-:Y:S01]  /*4af0*/  ULDC UR17, c[0x0][0x604] ;  /* 0x0001810000117ab9 */ /* 0x000fe20000000800 */
[----:B------:R-:W-:Y:S01]  /*4b00*/  ULDC UR16, c[0x0][0x604] ;  /* 0x0001810000107ab9 */ /* 0x000fe20000000800 */
[--C-:B------:R-:W-:Y:S01]  /*4b10*/  FFMA R123, R123, UR17, -R125.reuse ;  /* 0x000000117b7b7c23 */ /* 0x100fe2000800087d */
[----:B------:R-:W-:Y:S01]  /*4b20*/  FFMA R122, R122, UR16, -R125 ;  /* 0x000000107a7a7c23 */ /* 0x000fe2000800087d */
[----:B------:R-:W-:Y:S01]  /*4b30*/  FSETP.GEU.AND P3, PT, R52, -126, PT ;  /* 0xc2fc00003400780b */ /* 0x000fe20003f6e000 */
[----:B------:R-:W-:Y:S01]  /*4b40*/  ULDC UR16, c[0x0][0x604] ;  /* 0x0001810000107ab9 */ /* 0x000fe20000000800 */
[----:B------:R-:W-:Y:S01]  /*4b50*/  FSETP.GEU.AND P4, PT, R27, -126, PT ;  /* 0xc2fc00001b00780b */ /* 0x000fe20003f8e000 */
[----:B------:R-:W-:Y:S01]  /*4b60*/  ULDC UR17, c[0x0][0x604] ;  /* 0x0001810000117ab9 */ /* 0x000fe20000000800 */
[--C-:B------:R-:W-:Y:S01]  /*4b70*/  FFMA R30, R30, UR16, -R157.reuse ;  /* 0x000000101e1e7c23 */ /* 0x100fe2000800089d */
[----:B------:R-:W-:Y:S01]  /*4b80*/  FFMA R31, R31, UR17, -R157 ;  /* 0x000000111f1f7c23 */ /* 0x000fe2000800089d */
[--C-:B------:R-:W-:Y:S01]  /*4b90*/  FFMA R114, R156, UR8, -R125.reuse ;  /* 0x000000089c727c23 */ /* 0x100fe2000800087d */
[--C-:B------:R-:W-:Y:S01]  /*4ba0*/  FFMA R66, R69, UR19, -R125.reuse ;  /* 0x0000001345427c23 */ /* 0x100fe2000800087d */
[--C-:B------:R-:W-:Y:S01]  /*4bb0*/  FFMA R57, R159, UR27, -R125.reuse ;  /* 0x0000001b9f397c23 */ /* 0x100fe2000800087d */
[----:B------:R-:W-:Y:S01]  /*4bc0*/  FSETP.GEU.AND P2, PT, R30, -126, PT ;  /* 0xc2fc00001e00780b */ /* 0x000fe20003f4e000 */
[----:B------:R-:W-:Y:S01]  /*4bd0*/  ULDC UR19, c[0x0][0x604] ;  /* 0x0001810000137ab9 */ /* 0x000fe20000000800 */
[----:B------:R-:W-:Y:S01]  /*4be0*/  FSETP.GEU.AND P5, PT, R31, -126, PT ;  /* 0xc2fc00001f00780b */ /* 0x000fe20003fae000 */
[----:B------:R-:W-:Y:S01]  /*4bf0*/  ULDC UR27, c[0x0][0x604] ;  /* 0x00018100001b7ab9 */ /* 0x000fe20000000800 */
[----:B------:R-:W-:Y:S01]  /*4c00*/  @!P3 FMUL R52, R52, 0.5 ;  /* 0x3f0000003434b820 */ /* 0x000fe20000400000 */
[--C-:B------:R-:W-:Y:S01]  /*4c10*/  FFMA R119, R119, UR19, -R125.reuse ;  /* 0x0000001377777c23 */ /* 0x100fe2000800087d */
[----:B------:R-:W-:Y:S01]  /*4c20*/  @!P4 FMUL R27, R27, 0.5 ;  /* 0x3f0000001b1bc820 */ /* 0x000fe20000400000 */
[--C-:B------:R-:W-:Y:S01]  /*4c30*/  FFMA R20, R95, UR27, -R125.reuse ;  /* 0x0000001b5f147c23 */ /* 0x100fe2000800087d */
[----:B------:R-:W1:Y:S01]  /*4c40*/  MUFU.EX2 R156, R52 ;  /* 0x00000034009c7308 */ /* 0x000e620000000800 */
[----:B------:R-:W-:Y:S01]  /*4c50*/  ULDC UR19, c[0x0][0x604] ;  /* 0x0001810000137ab9 */ /* 0x000fe20000000800 */
[--C-:B------:R-:W-:Y:S01]  /*4c60*/  FFMA R144, R32, UR12, -R125.reuse ;  /* 0x0000000c20907c23 */ /* 0x100fe2000800087d */
[----:B------:R-:W-:Y:S01]  /*4c70*/  ULDC UR27, c[0x0][0x604] ;  /* 0x00018100001b7ab9 */ /* 0x000fe20000000800 */
[----:B------:R-:W-:Y:S01]  /*4c80*/  ULDC UR12, c[0x0][0x604] ;  /* 0x00018100000c7ab9 */ /* 0x000fe20000000800 */
[----:B------:R-:W-:Y:S01]  /*4c90*/  @!P2 FMUL R30, R30, 0.5 ;  /* 0x3f0000001e1ea820 */ /* 0x000fe20000400000 */
[----:B------:R-:W-:Y:S01]  /*4ca0*/  FFMA R111, R158, UR5, -R125 ;  /* 0x000000059e6f7c23 */ /* 0x000fe2000800087d */
[----:B------:R-:W-:Y:S01]  /*4cb0*/  @!P5 FMUL R31, R31, 0.5 ;  /* 0x3f0000001f1fd820 */ /* 0x000fe20000400000 */
[----:B------:R-:W2:Y:S01]  /*4cc0*/  MUFU.EX2 R139, R27 ;  /* 0x0000001b008b7308 */ /* 0x000ea20000000800 */
[--C-:B------:R-:W-:Y:S01]  /*4cd0*/  FFMA R35, R35, UR19, -R157.reuse ;  /* 0x0000001323237c23 */ /* 0x100fe2000800089d */
[----:B------:R-:W-:Y:S01]  /*4ce0*/  ULDC UR5, c[0x0][0x604] ;  /* 0x0001810000057ab9 */ /* 0x000fe20000000800 */
[----:B------:R-:W-:Y:S01]  /*4cf0*/  FFMA R78, R51, UR27, -R157 ;  /* 0x0000001b334e7c23 */ /* 0x000fe2000800089d */
[----:B------:R-:W-:Y:S01]  /*4d00*/  ULDC UR4, c[0x0][0x604] ;  /* 0x0001810000047ab9 */ /* 0x000fe20000000800 */
[--C-:B------:R-:W-:Y:S01]  /*4d10*/  FFMA R85, R76, UR12, -R125.reuse ;  /* 0x0000000c4c557c23 */ /* 0x100fe2000800087d */
[----:B------:R-:W-:Y:S01]  /*4d20*/  ULDC UR12, c[0x0][0x604] ;  /* 0x00018100000c7ab9 */ /* 0x000fe20000000800 */
[--C-:B------:R-:W-:Y:S01]  /*4d30*/  FFMA R36, R87, UR5, -R125.reuse ;  /* 0x0000000557247c23 */ /* 0x100fe2000800087d */
[----:B------:R-:W3:Y:S01]  /*4d40*/  MUFU.EX2 R52, R30 ;  /* 0x0000001e00347308 */ /* 0x000ee20000000800 */
[----:B------:R-:W-:Y:S01]  /*4d50*/  ULDC UR5, c[0x0][0x604] ;  /* 0x0001810000057ab9 */ /* 0x000fe20000000800 */
[--C-:B------:R-:W-:Y:S01]  /*4d60*/  FFMA R23, R91, UR4, -R125.reuse ;  /* 0x000000045b177c23 */ /* 0x100fe2000800087d */
[--C-:B------:R-:W-:Y:S01]  /*4d70*/  FFMA R129, R136, UR12, -R125.reuse ;  /* 0x0000000c88817c23 */ /* 0x100fe2000800087d */
[----:B------:R-:W-:Y:S01]  /*4d80*/  ULDC UR22, c[0x0][0x604] ;  /* 0x0001810000167ab9 */ /* 0x000fe20000000800 */
[----:B------:R-:W-:Y:S01]  /*4d90*/  ULDC UR4, c[0x0][0x604] ;  /* 0x0001810000047ab9 */ /* 0x000fe20000000800 */
[----:B------:R-:W-:Y:S01]  /*4da0*/  FSETP.GEU.AND P6, PT, R35, -126, PT ;  /* 0xc2fc00002300780b */ /* 0x000fe20003fce000 */
[----:B------:R-:W-:Y:S01]  /*4db0*/  FFMA R136, R115, UR5, -R125 ;  /* 0x0000000573887c23 */ /* 0x000fe2000800087d */
[----:B------:R-:W4:Y:S01]  /*4dc0*/  MUFU.EX2 R51, R31 ;  /* 0x0000001f00337308 */ /* 0x000f220000000800 */
[--C-:B------:R-:W-:Y:S01]  /*4dd0*/  FFMA R115, R42, UR22, -R157.reuse ;  /* 0x000000162a737c23 */ /* 0x100fe2000800089d */
[--C-:B------:R-:W-:Y:S01]  /*4de0*/  FFMA R10, R10, UR4, -R157.reuse ;  /* 0x000000040a0a7c23 */ /* 0x100fe2000800089d */
[----:B------:R-:W-:Y:S01]  /*4df0*/  ULDC UR20, c[0x0][0x604] ;  /* 0x0001810000147ab9 */ /* 0x000fe20000000800 */
[----:B------:R-:W-:Y:S01]  /*4e00*/  ULDC UR18, c[0x0][0x604] ;  /* 0x0001810000127ab9 */ /* 0x000fe20000000800 */
[----:B-1----:R-:W-:Y:S01]  /*4e10*/  @!P3 FMUL R156, R156, R156 ;  /* 0x0000009c9c9cb220 */ /* 0x002fe20000400000 */
[----:B--2---:R-:W-:Y:S01]  /*4e20*/  @!P4 FMUL R139, R139, R139 ;  /* 0x0000008b8b8bc220 */ /* 0x004fe20000400000 */
[--C-:B------:R-:W-:Y:S01]  /*4e30*/  FFMA R158, R38, UR20, -R157.reuse ;  /* 0x00000014269e7c23 */ /* 0x100fe2000800089d */
[----:B------:R-:W-:Y:S01]  /*4e40*/  FSETP.GEU.AND P3, PT, R115, -126, PT ;  /* 0xc2fc00007300780b */ /* 0x000fe20003f6e000 */
[----:B------:R-:W-:Y:S01]  /*4e50*/  ULDC UR12, c[0x0][0x604] ;  /* 0x00018100000c7ab9 */ /* 0x000fe20000000800 */
[----:B------:R-:W-:Y:S01]  /*4e60*/  FSETP.GEU.AND P4, PT, R10, -126, PT ;  /* 0xc2fc00000a00780b */ /* 0x000fe20003f8e000 */
[--C-:B------:R-:W-:Y:S01]  /*4e70*/  FFMA R0, R0, UR18, -R157.reuse ;  /* 0x0000001200007c23 */ /* 0x100fe2000800089d */
[----:B------:R-:W-:Y:S01]  /*4e80*/  ULDC UR20, c[0x0][0x604] ;  /* 0x0001810000147ab9 */ /* 0x000fe20000000800 */
[--C-:B------:R-:W-:Y:S01]  /*4e90*/  FFMA R29, R29, UR12, -R157.reuse ;  /* 0x0000000c1d1d7c23 */ /* 0x100fe2000800089d */
[----:B------:R-:W-:Y:S01]  /*4ea0*/  FFMA R90, R90, UR20, -R157 ;  /* 0x000000145a5a7c23 */ /* 0x000fe2000800089d */
[----:B------:R-:W-:Y:S01]  /*4eb0*/  @!P6 FMUL R35, R35, 0.5 ;  /* 0x3f0000002323e820 */ /* 0x000fe20000400000 */
[----:B------:R-:W-:Y:S01]  /*4ec0*/  FSETP.GEU.AND P1, PT, R0, -126, PT ;  /* 0xc2fc00000000780b */ /* 0x000fe20003f2e000 */
[----:B---3--:R-:W-:Y:S01]  /*4ed0*/  @!P2 FMUL R52, R52, R52 ;  /* 0x000000343434a220 */ /* 0x008fe20000400000 */
[----:B----4-:R-:W-:Y:S01]  /*4ee0*/  @!P5 FMUL R51, R51, R51 ;  /* 0x000000333333d220 */ /* 0x010fe20000400000 */
[----:B------:R-:W-:Y:S01]  /*4ef0*/  FSETP.GEU.AND P2, PT, R29, -126, PT ;  /* 0xc2fc00001d00780b */ /* 0x000fe20003f4e000 */
[----:B------:R-:W1:Y:S01]  /*4f00*/  MUFU.EX2 R42, R35 ;  /* 0x00000023002a7308 */ /* 0x000e620000000800 */
[----:B------:R-:W-:Y:S01]  /*4f10*/  FSETP.GEU.AND P5, PT, R90, -126, PT ;  /* 0xc2fc00005a00780b */ /* 0x000fe20003fae000 */
[--C-:B------:R-:W-:Y:S01]  /*4f20*/  FFMA R148, R28, UR14, -R125.reuse ;  /* 0x0000000e1c947c23 */ /* 0x100fe2000800087d */
[--C-:B------:R-:W-:Y:S01]  /*4f30*/  FFMA R55, R160, UR26, -R125.reuse ;  /* 0x0000001aa0377c23 */ /* 0x100fe2000800087d */
[----:B------:R-:W-:Y:S01]  /*4f40*/  ULDC UR25, c[0x0][0x604] ;  /* 0x0001810000197ab9 */ /* 0x000fe20000000800 */
[--C-:B------:R-:W-:Y:S01]  /*4f50*/  FFMA R63, R54, UR24, -R125.reuse ;  /* 0x00000018363f7c23 */ /* 0x100fe2000800087d */
[--C-:B------:R-:W-:Y:S01]  /*4f60*/  FFMA R28, R37, UR9, -R125.reuse ;  /* 0x00000009251c7c23 */ /* 0x100fe2000800087d */
[----:B------:R-:W-:Y:S01]  /*4f70*/  ULDC UR26, c[0x0][0x604] ;  /* 0x00018100001a7ab9 */ /* 0x000fe20000000800 */
[----:B------:R-:W-:Y:S01]  /*4f80*/  ULDC UR24, c[0x0][0x604] ;  /* 0x0001810000187ab9 */ /* 0x000fe20000000800 */
[--C-:B------:R-:W-:Y:S01]  /*4f90*/  FFMA R64, R161, UR23, -R125.reuse ;  /* 0x00000017a1407c23 */ /* 0x100fe2000800087d */
[--C-:B------:R-:W-:Y:S01]  /*4fa0*/  FFMA R61, R60, UR29, -R125.reuse ;  /* 0x0000001d3c3d7c23 */ /* 0x100fe2000800087d */
[----:B------:R-:W-:Y:S01]  /*4fb0*/  @!P3 FMUL R115, R115, 0.5 ;  /* 0x3f0000007373b820 */ /* 0x000fe20000400000 */
[----:B------:R-:W-:Y:S01]  /*4fc0*/  @!P4 FMUL R10, R10, 0.5 ;  /* 0x3f0000000a0ac820 */ /* 0x000fe20000400000 */
[----:B------:R-:W-:Y:S01]  /*4fd0*/  ULDC UR9, c[0x0][0x604] ;  /* 0x0001810000097ab9 */ /* 0x000fe20000000800 */
[----:B------:R-:W-:Y:S01]  /*4fe0*/  ULDC UR23, c[0x0][0x604] ;  /* 0x0001810000177ab9 */ /* 0x000fe20000000800 */
[----:B------:R-:W-:Y:S01]  /*4ff0*/  ULDC UR29, c[0x0][0x604] ;  /* 0x00018100001d7ab9 */ /* 0x000fe20000000800 */
[--C-:B------:R-:W-:Y:S01]  /*5000*/  FFMA R62, R62, UR28, -R125.reuse ;  /* 0x0000001c3e3e7c23 */ /* 0x100fe2000800087d */
        /* <DEDUP_REMOVED lines=10> */
[----:B------:R-:W2:Y:S01]  /*50b0*/  MUFU.EX2 R103, R10 ;  /* 0x0000000a00677308 */ /* 0x000ea20000000800 */
[--C-:B------:R-:W-:Y:S01]  /*50c0*/  FFMA R117, R117, UR21, -R125.reuse ;  /* 0x0000001575757c23 */ /* 0x100fe2000800087d */
[----:B------:R-:W-:Y:S01]  /*50d0*/  ULDC UR28, c[0x0][0x604] ;  /* 0x00018100001c7ab9 */ /* 0x000fe20000000800 */
[----:B------:R-:W-:Y:S01]  /*50e0*/  ULDC UR7, c[0x0][0x604] ;  /* 0x0001810000077ab9 */ /* 0x000fe20000000800 */
[--C-:B------:R-:W-:Y:S01]  /*50f0*/  FFMA R132, R132, UR9, -R125.reuse ;  /* 0x0000000984847c23 */ /* 0x100fe2000800087d */
[----:B------:R-:W-:Y:S01]  /*5100*/  ULDC UR21, c[0x0][0x604] ;  /* 0x0001810000157ab9 */ /* 0x000fe20000000800 */
[----:B------:R-:W-:Y:S01]  /*5110*/  @!P1 FMUL R0, R0, 0.5 ;  /* 0x3f00000000009820 */ /* 0x000fe20000400000 */
[----:B------:R-:W-:Y:S01]  /*5120*/  FFMA R112, R44, UR6, -R125 ;  /* 0x000000062c707c23 */ /* 0x000fe2000800087d */
[----:B------:R-:W3:Y:S01]  /*5130*/  MUFU.EX2 R115, R115 ;  /* 0x0000007300737308 */ /* 0x000ee20000000800 */
[----:B------:R-:W-:Y:S01]  /*5140*/  ULDC UR23, c[0x0][0x604] ;  /* 0x0001810000177ab9 */ /* 0x000fe20000000800 */
[----:B------:R-:W-:Y:S01]  /*5150*/  ULDC UR9, c[0x0][0x604] ;  /* 0x0001810000097ab9 */ /* 0x000fe20000000800 */
[----:B------:R-:W-:Y:S01]  /*5160*/  FFMA R60, R8, UR28, -R157 ;  /* 0x0000001c083c7c23 */ /* 0x000fe2000800089d */
[----:B------:R-:W-:Y:S01]  /*5170*/  FFMA R44, R79, UR7, -R125 ;  /* 0x000000074f2c7c23 */ /* 0x000fe2000800087d */
[--C-:B------:R-:W-:Y:S01]  /*5180*/  FFMA R159, R39, UR21, -R157.reuse ;  /* 0x00000015279f7c23 */ /* 0x100fe2000800089d */
[----:B------:R-:W-:Y:S01]  /*5190*/  ULDC UR28, c[0x0][0x604] ;  /* 0x00018100001c7ab9 */ /* 0x000fe20000000800 */
[----:B------:R-:W-:Y:S01]  /*51a0*/  @!P2 FMUL R29, R29, 0.5 ;  /* 0x3f0000001d1da820 */ /* 0x000fe20000400000 */
[----:B------:R-:W-:Y:S01]  /*51b0*/  @!P5 FMUL R90, R90, 0.5 ;  /* 0x3f0000005a5ad820 */ /* 0x000fe20000400000 */
[----:B------:R-:W-:Y:S01]  /*51c0*/  ULDC UR6, c[0x0][0x604] ;  /* 0x0001810000067ab9 */ /* 0x000fe20000000800 */
[----:B------:R-:W-:Y:S01]  /*51d0*/  ULDC UR21, c[0x0][0x604] ;  /* 0x0001810000157ab9 */ /* 0x000fe20000000800 */
[--C-:B------:R-:W-:Y:S01]  /*51e0*/  FFMA R75, R43, UR23, -R157.reuse ;  /* 0x000000172b4b7c23 */ /* 0x100fe2000800089d */
[----:B------:R-:W-:Y:S01]  /*51f0*/  FFMA R79, R15, UR9, -R157 ;  /* 0x000000090f4f7c23 */ /* 0x000fe2000800089d */
[----:B------:R-:W-:Y:S01]  /*5200*/  FFMA R141, R34, UR11, -R125 ;  /* 0x0000000b228d7c23 */ /* 0x000fe2000800087d */
[----:B------:R-:W4:Y:S01]  /*5210*/  MUFU.EX2 R43, R0 ;  /* 0x00000000002b7308 */ /* 0x000f220000000800 */
[----:B------:R-:W-:Y:S01]  /*5220*/  FFMA R15, R48, UR28, -R157 ;  /* 0x0000001c300f7c23 */ /* 0x000fe2000800089d */
[----:B------:R-:W-:Y:S01]  /*5230*/  ULDC UR14, c[0x0][0x604] ;  /* 0x00018100000e7ab9 */ /* 0x000fe20000000800 */
[----:B------:R-:W-:Y:S01]  /*5240*/  ULDC UR11, c[0x0][0x604] ;  /* 0x00018100000b7ab9 */ /* 0x000fe20000000800 */
[----:B------:R-:W-:Y:S01]  /*5250*/  ULDC UR8, c[0x0][0x604] ;  /* 0x0001810000087ab9 */ /* 0x000fe20000000800 */
[----:B------:R-:W-:Y:S01]  /*5260*/  FFMA R37, R96, UR6, -R125 ;  /* 0x0000000660257c23 */ /* 0x000fe2000800087d */
[----:B------:R-:W-:Y:S01]  /*5270*/  FFMA R30, R33, UR21, -R157 ;  /* 0x00000015211e7c23 */ /* 0x000fe2000800089d */
[----:B------:R-:W-:Y:S01]  /*5280*/  ULDC UR13, c[0x0][0x604] ;  /* 0x00018100000d7ab9 */ /* 0x000fe20000000800 */
[----:B------:R-:W5:Y:S01]  /*5290*/  MUFU.EX2 R96, R29 ;  /* 0x0000001d00607308 */ /* 0x000f620000000800 */
[--C-:B------:R-:W-:Y:S01]  /*52a0*/  FFMA R83, R80, UR14, -R125.reuse ;  /* 0x0000000e50537c23 */ /* 0x100fe2000800087d */
[--C-:B------:R-:W-:Y:S01]  /*52b0*/  FFMA R86, R86, UR11, -R125.reuse ;  /* 0x0000000b56567c23 */ /* 0x100fe2000800087d */
[----:B------:R-:W-:Y:S01]  /*52c0*/  FFMA R34, R92, UR8, -R125 ;  /* 0x000000085c227c23 */ /* 0x000fe2000800087d */
[----:B------:R-:W-:Y:S01]  /*52d0*/  ULDC UR14, c[0x0][0x604] ;  /* 0x00018100000e7ab9 */ /* 0x000fe20000000800 */
[----:B------:R-:W-:Y:S01]  /*52e0*/  ULDC UR11, c[0x0][0x604] ;  /* 0x00018100000b7ab9 */ /* 0x000fe20000000800 */
[----:B------:R-:W-:Y:S01]  /*52f0*/  ULDC UR8, c[0x0][0x604] ;  /* 0x0001810000087ab9 */ /* 0x000fe20000000800 */
[----:B------:R-:W-:Y:S01]  /*5300*/  ULDC UR7, c[0x0][0x604] ;  /* 0x0001810000077ab9 */ /* 0x000fe20000000800 */
[----:B------:R-:W5:Y:S01]  /*5310*/  MUFU.EX2 R33, R90 ;  /* 0x0000005a00217308 */ /* 0x000f620000000800 */
[----:B------:R-:W-:Y:S01]  /*5320*/  ULDC UR6, c[0x0][0x604] ;  /* 0x0001810000067ab9 */ /* 0x000fe20000000800 */
[----:B-1----:R-:W-:Y:S01]  /*5330*/  @!P6 FMUL R42, R42, R42 ;  /* 0x0000002a2a2ae220 */ /* 0x002fe20000400000 */
[----:B------:R-:W-:Y:S01]  /*5340*/  FFMA R95, R18, UR13, -R157 ;  /* 0x0000000d125f7c23 */ /* 0x000fe2000800089d */
[----:B------:R-:W-:Y:S01]  /*5350*/  FSETP.GEU.AND P6, PT, R15, -126, PT ;  /* 0xc2fc00000f00780b */ /* 0x000fe20003fce000 */
[----:B------:R-:W-:Y:S01]  /*5360*/  ULDC UR13, c[0x0][0x604] ;  /* 0x00018100000d7ab9 */ /* 0x000fe20000000800 */
[--C-:B------:R-:W-:Y:S01]  /*5370*/  FFMA R128, R128, UR14, -R125.reuse ;  /* 0x0000000e80807c23 */ /* 0x100fe2000800087d */
[--C-:B------:R-:W-:Y:S01]  /*5380*/  FFMA R130, R130, UR11, -R125.reuse ;  /* 0x0000000b82827c23 */ /* 0x100fe2000800087d */
[--C-:B------:R-:W-:Y:S01]  /*5390*/  FFMA R135, R135, UR8, -R125.reuse ;  /* 0x0000000887877c23 */ /* 0x100fe2000800087d */
[--C-:B------:R-:W-:Y:S01]  /*53a0*/  FFMA R138, R138, UR7, -R125.reuse ;  /* 0x000000078a8a7c23 */ /* 0x100fe2000800087d */
[----:B------:R-:W-:Y:S01]  /*53b0*/  FFMA R137, R137, UR6, -R125 ;  /* 0x0000000689897c23 */ /* 0x000fe2000800087d */
[----:B------:R-:W-:Y:S01]  /*53c0*/  ULDC UR9, c[0x0][0x604] ;  /* 0x0001810000097ab9 */ /* 0x000fe20000000800 */
[--C-:B------:R-:W-:Y:S01]  /*53d0*/  FFMA R125, R88, UR13, -R157.reuse ;  /* 0x0000000d587d7c23 */ /* 0x100fe2000800089d */
[--C-:B------:R-:W-:Y:S01]  /*53e0*/  FFMA R49, R49, UR9, -R157.reuse ;  /* 0x0000000931317c23 */ /* 0x100fe2000800089d */
[----:B--2---:R-:W-:Y:S01]  /*53f0*/  @!P4 FMUL R103, R103, R103 ;  /* 0x000000676767c220 */ /* 0x004fe20000400000 */
[----:B---3--:R-:W-:Y:S01]  /*5400*/  @!P3 FMUL R115, R115, R115 ;  /* 0x000000737373b220 */ /* 0x008fe20000400000 */
[----:B----4-:R-:W-:Y:S01]  /*5410*/  @!P1 FMUL R43, R43, R43 ;  /* 0x0000002b2b2b9220 */ /* 0x010fe20000400000 */
[----:B------:R-:W-:Y:S01]  /*5420*/  FSETP.GEU.AND P4, PT, R125, -126, PT ;  /* 0xc2fc00007d00780b */ /* 0x000fe20003f8e000 */
[----:B------:R-:W-:Y:S01]  /*5430*/  @!P6 FMUL R15, R15, 0.5 ;  /* 0x3f0000000f0fe820 */ /* 0x000fe20000400000 */
[----:B------:R-:W-:Y:S01]  /*5440*/  FSETP.GEU.AND P3, PT, R49, -126, PT ;  /* 0xc2fc00003100780b */ /* 0x000fe20003f6e000 */
[----:B-----5:R-:W-:Y:S01]  /*5450*/  @!P2 FMUL R96, R96, R96 ;  /* 0x000000606060a220 */ /* 0x020fe20000400000 */
[----:B------:R-:W-:Y:S01]  /*5460*/  FSETP.GEU.AND P1, PT, R30, -126, PT ;  /* 0xc2fc00001e00780b */ /* 0x000fe20003f2e000 */
[----:B------:R-:W-:Y:S01]  /*5470*/  @!P5 FMUL R33, R33, R33 ;  /* 0x000000212121d220 */ /* 0x000fe20000400000 */
[----:B------:R-:W-:Y:S01]  /*5480*/  FSETP.GEU.AND P2, PT, R162, -126, PT ;  /* 0xc2fc0000a200780b */ /* 0x000fe20003f4e000 */
[----:B------:R-:W1:Y:S01]  /*5490*/  MUFU.EX2 R15, R15 ;  /* 0x0000000f000f7308 */ /* 0x000e620000000800 */
[----:B------:R-:W-:Y:S01]  /*54a0*/  FSETP.GEU.AND P5, PT, R149, -126, PT ;  /* 0xc2fc00009500780b */ /* 0x000fe20003fae000 */
[----:B------:R-:W-:Y:S01]  /*54b0*/  ULDC UR25, c[0x0][0x604] ;  /* 0x0001810000197ab9 */ /* 0x000fe20000000800 */
[----:B------:R-:W-:Y:S01]  /*54c0*/  ULDC UR6, c[0x0][0x604] ;  /* 0x0001810000067ab9 */ /* 0x000fe20000000800 */
[----:B------:R-:W-:Y:S01]  /*54d0*/  ULDC UR23, c[0x0][0x604] ;  /* 0x0001810000177ab9 */ /* 0x000fe20000000800 */
[--C-:B------:R-:W-:Y:S01]  /*54e0*/  FFMA R54, R7, UR25, -R157.reuse ;  /* 0x0000001907367c23 */ /* 0x100fe2000800089d */
[----:B------:R-:W-:Y:S01]  /*54f0*/  @!P4 FMUL R125, R125, 0.5 ;  /* 0x3f0000007d7dc820 */ /* 0x000fe20000400000 */
[----:B------:R-:W-:Y:S01]  /*5500*/  ULDC UR25, c[0x0][0x604] ;  /* 0x0001810000197ab9 */ /* 0x000fe20000000800 */
[----:B------:R-:W-:Y:S01]  /*5510*/  @!P3 FMUL R49, R49, 0.5 ;  /* 0x3f0000003131b820 */ /* 0x000fe20000400000 */
[--C-:B------:R-:W-:Y:S01]  /*5520*/  FFMA R87, R11, UR6, -R157.reuse ;  /* 0x000000060b577c23 */ /* 0x100fe2000800089d */
[----:B------:R-:W-:Y:S01]  /*5530*/  @!P1 FMUL R30, R30, 0.5 ;  /* 0x3f0000001e1e9820 */ /* 0x000fe20000400000 */
[----:B------:R-:W-:Y:S01]  /*5540*/  ULDC UR24, c[0x0][0x604] ;  /* 0x0001810000187ab9 */ /* 0x000fe20000000800 */
[----:B------:R-:W2:Y:S01]  /*5550*/  MUFU.EX2 R110, R49 ;  /* 0x00000031006e7308 */ /* 0x000ea20000000800 */
[----:B------:R-:W-:Y:S01]  /*5560*/  @!P2 FMUL R162, R162, 0.5 ;  /* 0x3f000000a2a2a820 */ /* 0x000fe20000400000 */
[----:B------:R-:W-:Y:S01]  /*5570*/  @!P5 FMUL R149, R149, 0.5 ;  /* 0x3f0000009595d820 */ /* 0x000fe20000400000 */
[----:B------:R-:W-:Y:S01]  /*5580*/  ULDC UR6, c[0x0][0x604] ;  /* 0x0001810000067ab9 */ /* 0x000fe20000000800 */
[--C-:B------:R-:W-:Y:S01]  /*5590*/  FFMA R35, R40, UR23, -R157.reuse ;  /* 0x0000001728237c23 */ /* 0x100fe2000800089d */
[----:B-1----:R-:W-:Y:S01]  /*55a0*/  @!P6 FMUL R15, R15, R15 ;  /* 0x0000000f0f0fe220 */ /* 0x002fe20000400000 */
[----:B------:R-:W1:Y:S01]  /*55b0*/  SYNCS.PHASECHK.TRANS64.TRYWAIT P6, [R163+URZ+0x77008], R16 ;  /* 0x07700810a30075a7 */ /* 0x000e6200080c017f */
[--C-:B------:R-:W-:Y:S01]  /*55c0*/  FFMA R40, R99, UR25, -R157.reuse ;  /* 0x0000001963287c23 */ /* 0x100fe2000800089d */
[----:B------:R-:W3:Y:S01]  /*55d0*/  MUFU.EX2 R125, R125 ;  /* 0x0000007d007d7308 */ /* 0x000ee20000000800 */
[--C-:B------:R-:W-:Y:S01]  /*55e0*/  FFMA R53, R46, UR24, -R157.reuse ;  /* 0x000000182e357c23 */ /* 0x100fe2000800089d */
[--C-:B------:R-:W-:Y:S01]  /*55f0*/  FFMA R99, R45, UR6, -R157.reuse ;  /* 0x000000062d637c23 */ /* 0x100fe2000800089d */
[----:B------:R-:W-:Y:S01]  /*5600*/  ULDC UR14, c[0x0][0x604] ;  /* 0x00018100000e7ab9 */ /* 0x000fe20000000800 */
[----:B------:R-:W-:Y:S01]  /*5610*/  ULDC UR15, c[0x0][0x604] ;  /* 0x00018100000f7ab9 */ /* 0x000fe20000000800 */
[----:B------:R-:W-:Y:S01]  /*5620*/  ULDC UR17, c[0x0][0x604] ;  /* 0x0001810000117ab9 */ /* 0x000fe20000000800 */
[--C-:B------:R-:W-:Y:S01]  /*5630*/  FFMA R92, R19, UR14, -R157.reuse ;  /* 0x0000000e135c7c23 */ /* 0x100fe2000800089d */
[--C-:B------:R-:W-:Y:S01]  /*5640*/  FFMA R88, R21, UR15, -R157.reuse ;  /* 0x0000000f15587c23 */ /* 0x100fe2000800089d */
[----:B------:R-:W4:Y:S01]  /*5650*/  MUFU.EX2 R30, R30 ;  /* 0x0000001e001e7308 */ /* 0x000f220000000800 */
[----:B--2---:R-:W-:Y:S01]  /*5660*/  @!P3 FMUL R110, R110, R110 ;  /* 0x0000006e6e6eb220 */ /* 0x004fe20000400000 */
[----:B------:R-:W-:Y:S01]  /*5670*/  FSETP.GEU.AND P3, PT, R148, -126, PT ;  /* 0xc2fc00009400780b */ /* 0x000fe20003f6e000 */
[--C-:B------:R-:W-:Y:S01]  /*5680*/  FFMA R90, R22, UR17, -R157.reuse ;  /* 0x00000011165a7c23 */ /* 0x100fe2000800089d */
[----:B------:R-:W-:Y:S01]  /*5690*/  ULDC UR8, c[0x0][0x604] ;  /* 0x0001810000087ab9 */ /* 0x000fe20000000800 */
[----:B------:R-:W-:Y:S01]  /*56a0*/  ULDC UR10, c[0x0][0x604] ;  /* 0x00018100000a7ab9 */ /* 0x000fe20000000800 */
[----:B------:R-:W-:Y:S01]  /*56b0*/  ULDC UR26, c[0x0][0x604] ;  /* 0x00018100001a7ab9 */ /* 0x000fe20000000800 */
[----:B------:R-:W-:Y:S01]  /*56c0*/  ULDC UR11, c[0x0][0x604] ;  /* 0x00018100000b7ab9 */ /* 0x000fe20000000800 */
[----:B------:R-:W2:Y:S01]  /*56d0*/  MUFU.EX2 R48, R162 ;  /* 0x000000a200307308 */ /* 0x000ea20000000800 */
[----:B---3--:R-:W-:Y:S01]  /*56e0*/  @!P4 FMUL R125, R125, R125 ;  /* 0x0000007d7d7dc220 */ /* 0x008fe20000400000 */
[C---:B------:R-:W-:Y:S01]  /*56f0*/  FSETP.GEU.AND P4, PT, R145.reuse, -126, PT ;  /* 0xc2fc00009100780b */ /* 0x040fe20003f8e000 */
[----:B------:R-:W-:Y:S01]  /*5700*/  ULDC UR16, c[0x0][0x604] ;  /* 0x0001810000107ab9 */ /* 0x000fe20000000800 */
[----:B------:R-:W-:Y:S01]  /*5710*/  ULDC UR29, c[0x0][0x604] ;  /* 0x00018100001d7ab9 */ /* 0x000fe20000000800 */
[----:B------:R-:W-:Y:S01]  /*5720*/  ULDC UR5, c[0x0][0x604] ;  /* 0x0001810000057ab9 */ /* 0x000fe20000000800 */
[----:B------:R-:W-:Y:S01]  /*5730*/  ULDC UR7, c[0x0][0x604] ;  /* 0x0001810000077ab9 */ /* 0x000fe20000000800 */
[----:B------:R-:W-:Y:S01]  /*5740*/  @!P3 FMUL R148, R148, 0.5 ;  /* 0x3f0000009494b820 */ /* 0x000fe20000400000 */
[----:B------:R-:W3:Y:S01]  /*5750*/  MUFU.EX2 R49, R149 ;  /* 0x0000009500317308 */ /* 0x000ee20000000800 */
[----:B----4-:R-:W-:Y:S01]  /*5760*/  @!P1 FMUL R30, R30, R30 ;  /* 0x0000001e1e1e9220 */ /* 0x010fe20000400000 */
[----:B------:R-:W-:Y:S01]  /*5770*/  FSETP.GEU.AND P1, PT, R158, -126, PT ;  /* 0xc2fc00009e00780b */ /* 0x000fe20003f2e000 */
[----:B------:R-:W-:Y:S01]  /*5780*/  ULDC UR18, c[0x0][0x604] ;  /* 0x0001810000127ab9 */ /* 0x000fe20000000800 */
[----:B------:R-:W-:Y:S01]  /*5790*/  ULDC UR19, c[0x0][0x604] ;  /* 0x0001810000137ab9 */ /* 0x000fe20000000800 */
[----:B------:R-:W-:Y:S01]  /*57a0*/  ULDC UR22, c[0x0][0x604] ;  /* 0x0001810000167ab9 */ /* 0x000fe20000000800 */
[--C-:B------:R-:W-:Y:S01]  /*57b0*/  FFMA R80, R14, UR8, -R157.reuse ;  /* 0x000000080e507c23 */ /* 0x100fe2000800089d */
[----:B------:R-:W-:Y:S01]  /*57c0*/  @!P4 FMUL R145, R145, 0.5 ;  /* 0x3f0000009191c820 */ /* 0x000fe20000400000 */
[----:B------:R-:W4:Y:S01]  /*57d0*/  MUFU.EX2 R45, R148 ;  /* 0x00000094002d7308 */ /* 0x000f220000000800 */
[----:B--2---:R-:W-:Y:S01]  /*57e0*/  @!P2 FMUL R48, R48, R48 ;  /* 0x000000303030a220 */ /* 0x004fe20000400000 */
[----:B------:R-:W-:Y:S01]  /*57f0*/  FSETP.GEU.AND P2, PT, R159, -126, PT ;  /* 0xc2fc00009f00780b */ /* 0x000fe20003f4e000 */
[--C-:B------:R-:W-:Y:S01]  /*5800*/  FFMA R69, R70, UR10, -R157.reuse ;  /* 0x0000000a46457c23 */ /* 0x100fe2000800089d */
[--C-:B------:R-:W-:Y:S01]  /*5810*/  FFMA R76, R50, UR26, -R157.reuse ;  /* 0x0000001a324c7c23 */ /* 0x100fe2000800089d */
[----:B------:R-:W-:Y:S01]  /*5820*/  ULDC UR8, c[0x0][0x604] ;  /* 0x0001810000087ab9 */ /* 0x000fe20000000800 */
[--C-:B------:R-:W-:Y:S01]  /*5830*/  FFMA R70, R17, UR11, -R157.reuse ;  /* 0x0000000b11467c23 */ /* 0x100fe2000800089d */
[----:B------:R-:W-:Y:S01]  /*5840*/  @!P1 FMUL R158, R158, 0.5 ;  /* 0x3f0000009e9e9820 */ /* 0x000fe20000400000 */
[----:B------:R-:W2:Y:S01]  /*5850*/  MUFU.EX2 R46, R145 ;  /* 0x00000091002e7308 */ /* 0x000ea20000000800 */
[----:B---3--:R-:W-:Y:S01]  /*5860*/  @!P5 FMUL R49, R49, R49 ;  /* 0x000000313131d220 */ /* 0x008fe20000400000 */
[----:B------:R-:W-:Y:S01]  /*5870*/  FSETP.GEU.AND P5, PT, R144, -126, PT ;  /* 0xc2fc00009000780b */ /* 0x000fe20003fae000 */
[--C-:B------:R-:W-:Y:S01]  /*5880*/  FFMA R89, R82, UR16, -R157.reuse ;  /* 0x0000001052597c23 */ /* 0x100fe2000800089d */
[----:B------:R-:W-:Y:S01]  /*5890*/  ULDC UR26, c[0x0][0x604] ;  /* 0x00018100001a7ab9 */ /* 0x000fe20000000800 */
[--C-:B------:R-:W-:Y:S01]  /*58a0*/  FFMA R59, R9, UR29, -R157.reuse ;  /* 0x0000001d093b7c23 */ /* 0x100fe2000800089d */
[--C-:B------:R-:W-:Y:S01]  /*58b0*/  FFMA R91, R12, UR5, -R157.reuse ;  /* 0x000000050c5b7c23 */ /* 0x100fe2000800089d */
[----:B------:R-:W-:Y:S01]  /*58c0*/  @!P2 FMUL R159, R159, 0.5 ;  /* 0x3f0000009f9fa820 */ /* 0x000fe20000400000 */
[----:B------:R3:W1:Y:S01]  /*58d0*/  MUFU.EX2 R22, R158 ;  /* 0x0000009e00167308 */ /* 0x0006620000000800 */
[--C-:B------:R-:W-:Y:S01]  /*58e0*/  FFMA R77, R13, UR7, -R157.reuse ;  /* 0x000000070d4d7c23 */ /* 0x100fe2000800089d */
[----:B------:R-:W-:Y:S01]  /*58f0*/  ULDC UR20, c[0x0][0x604] ;  /* 0x0001810000147ab9 */ /* 0x000fe20000000800 */
[----:B------:R-:W-:Y:S01]  /*5900*/  ULDC UR21, c[0x0][0x604] ;  /* 0x0001810000157ab9 */ /* 0x000fe20000000800 */
[----:B------:R-:W-:Y:S01]  /*5910*/  ULDC UR11, c[0x0][0x604] ;  /* 0x00018100000b7ab9 */ /* 0x000fe20000000800 */
[----:B------:R-:W-:Y:S01]  /*5920*/  ULDC UR9, c[0x0][0x604] ;  /* 0x0001810000097ab9 */ /* 0x000fe20000000800 */
[--C-:B------:R-:W-:Y:S01]  /*5930*/  FFMA R81, R81, UR18, -R157.reuse ;  /* 0x0000001251517c23 */ /* 0x100fe2000800089d */
[----:B------:R-:W-:Y:S01]  /*5940*/  @!P5 FMUL R144, R144, 0.5 ;  /* 0x3f0000009090d820 */ /* 0x000fe20000400000 */
[----:B------:R3:W1:Y:S01]  /*5950*/  MUFU.EX2 R21, R159 ;  /* 0x0000009f00157308 */ /* 0x0006620000000800 */
[--C-:B------:R-:W-:Y:S01]  /*5960*/  FFMA R82, R25, UR19, -R157.reuse ;  /* 0x0000001319527c23 */ /* 0x100fe2000800089d */
[--C-:B------:R-:W-:Y:S01]  /*5970*/  FFMA R50, R94, UR22, -R157.reuse ;  /* 0x000000165e327c23 */ /* 0x100fe2000800089d */
[----:B------:R-:W-:Y:S01]  /*5980*/  ULDC UR24, c[0x0][0x604] ;  /* 0x0001810000187ab9 */ /* 0x000fe20000000800 */
[----:B------:R-:W-:Y:S01]  /*5990*/  ULDC UR27, c[0x0][0x604] ;  /* 0x00018100001b7ab9 */ /* 0x000fe20000000800 */
[----:B------:R-:W-:Y:S01]  /*59a0*/  ULDC UR29, c[0x0][0x604] ;  /* 0x00018100001d7ab9 */ /* 0x000fe20000000800 */
[----:B------:R-:W-:Y:S01]  /*59b0*/  ULDC UR4, c[0x0][0x604] ;  /* 0x0001810000047ab9 */ /* 0x000fe20000000800 */
[----:B------:R-:W-:Y:S01]  /*59c0*/  ULDC UR5, c[0x0][0x604] ;  /* 0x0001810000057ab9 */ /* 0x000fe20000000800 */
[----:B------:R3:W1:Y:S01]  /*59d0*/  MUFU.EX2 R19, R144 ;  /* 0x0000009000137308 */ /* 0x0006620000000800 */
        /* <DEDUP_REMOVED lines=12> */
[--C-:B------:R-:W-:Y:S01]  /*5aa0*/  FFMA R94, R93, UR8, -R157.reuse ;  /* 0x000000085d5e7c23 */ /* 0x100fe2000800089d */
        /* <DEDUP_REMOVED lines=21> */
[----:B------:R-:W-:Y:S01]  /*5c00*/  FFMA R134, R151, UR22, -R157 ;  /* 0x0000001697867c23 */ /* 0x000fe2000800089d */
[----:B------:R-:W-:Y:S01]  /*5c10*/  P2R R17, PR, RZ, 0x20 ;  /* 0x00000020ff117803 */ /* 0x000fe20000000000 */
[----:B----4-:R-:W-:Y:S01]  /*5c20*/  @!P3 FMUL R45, R45, R45 ;  /* 0x0000002d2d2db220 */ /* 0x010fe20000400000 */
[----:B--2---:R-:W-:Y:S01]  /*5c30*/  @!P4 FMUL R46, R46, R46 ;  /* 0x0000002e2e2ec220 */ /* 0x004fe20000400000 */
[----:B------:R-:W-:-:S02]  /*5c40*/  FSETP.GEU.AND P3, PT, R141, -126, PT ;  /* 0xc2fc00008d00780b */ /* 0x000fc40003f6e000 */
[----:B------:R-:W-:Y:S02]  /*5c50*/  FSETP.GEU.AND P4, PT, R142, -126, PT ;  /* 0xc2fc00008e00780b */ /* 0x000fe40003f8e000 */
[----:B------:R-:W-:Y:S01]  /*5c60*/  FSETP.GEU.AND P5, PT, R28, -126, PT ;  /* 0xc2fc00001c00780b */ /* 0x000fe20003fae000 */
[----:B-1-3--:R-:W-:-:S12]  /*5c70*/  @!P6 BRA `(.L_x_23) ;  /* 0x000001ac00a8e947 */ /* 0x00afd80003800000 */
.L_x_89:
[----:B------:R-:W-:Y:S01]  /*5c80*/  F2FP.BF16.F32.PACK_AB R25, R139, R156 ;  /* 0x0000009c8b19723e */ /* 0x000fe200000010ff */
[----:B------:R-:W-:Y:S01]  /*5c90*/  UIADD3 UR4, UR61, 0x1c00, URZ ;  /* 0x00001c003d047890 */ /* 0x000fe2000fffe03f */
[----:B------:R-:W-:Y:S01]  /*5ca0*/  F2FP.BF16.F32.PACK_AB R27, R51, R52 ;  /* 0x00000034331b723e */ /* 0x000fe200000010ff */
[----:B------:R-:W-:Y:S01]  /*5cb0*/  UMOV UR7, 0x80000020 ;  /* 0x8000002000077882 */ /* 0x000fe20000000000 */
[----:B------:R-:W-:Y:S01]  /*5cc0*/  F2FP.BF16.F32.PACK_AB R24, R49, R48 ;  /* 0x000000303118723e */ /* 0x000fe200000010ff */
[----:B------:R-:W-:Y:S01]  /*5cd0*/  UMOV UR11, 0x80000020 ;  /* 0x80000020000b7882 */ /* 0x000fe20000000000 */
[----:B------:R-:W-:Y:S01]  /*5ce0*/  F2FP.BF16.F32.PACK_AB R26, R46, R45 ;  /* 0x0000002d2e1a723e */ /* 0x000fe200000010ff */
[----:B------:R-:W-:Y:S01]  /*5cf0*/  UMOV UR15, 0x80000020 ;  /* 0x80000020000f7882 */ /* 0x000fe20000000000 */
[----:B------:R-:W-:Y:S01]  /*5d00*/  UMOV UR6, UR4 ;  /* 0x0000000400067c82 */ /* 0x000fe20008000000 */
[----:B------:R-:W-:Y:S01]  /*5d10*/  UIADD3 UR4, UR61, 0x2000, URZ ;  /* 0x000020003d047890 */ /* 0x000fe2000fffe03f */
[----:B------:R-:W-:Y:S01]  /*5d20*/  WARPGROUP.ARRIVE ;  /* 0x00000000000079c5 */ /* 0x000fe20000000000 */
[----:B------:R-:W-:Y:S01]  /*5d30*/  @!P3 FMUL R141, R141, 0.5 ;  /* 0x3f0000008d8db820 */ /* 0x000fe20000400000 */
[----:B------:R2:W-:Y:S01]  /*5d40*/  STL.64 [R1+0x1b8], R130 ;  /* 0x0001b88201007387 */ /* 0x0005e20000100a00 */
[----:B------:R-:W-:Y:S01]  /*5d50*/  FADD R156, R156, R33 ;  /* 0x000000219c9c7221 */ /* 0x000fe20000000000 */
[----:B------:R-:W-:Y:S01]  /*5d60*/  FADD R29, R103, R110 ;  /* 0x0000006e671d7221 */ /* 0x000fe20000000000 */
[----:B-1----:R-:W1:Y:S03]  /*5d70*/  MUFU.EX2 R18, R141 ;  /* 0x0000008d00127308 */ /* 0x002e660000000800 */
[----:B------:R-:W-:Y:S01]  /*5d80*/  HGMMA.64x32x16.F32.BF16 R160, R24, gdesc[UR4].tnspB, RZ, !UPT, gsb0 ;  /* 0x4060000418a07df0 */ /* 0x000fe2000c0018ff */
[----:B------:R-:W-:Y:S01]  /*5d90*/  UMOV UR6, UR4 ;  /* 0x0000000400067c82 */ /* 0x000fe20008000000 */
[----:B------:R-:W-:Y:S01]  /*5da0*/  UMOV UR7, 0x80000020 ;  /* 0x8000002000077882 */ /* 0x000fe20000000000 */
[----:B------:R-:W-:Y:S01]  /*5db0*/  UIADD3 UR4, UR61, 0x2400, URZ ;  /* 0x000024003d047890 */ /* 0x000fe2000fffe03f */
[----:B------:R-:W-:Y:S01]  /*5dc0*/  STL.64 [R1+0x1b0], R128 ;  /* 0x0001b08001007387 */ /* 0x000fe20000100a00 */
[----:B------:R-:W-:Y:S01]  /*5dd0*/  UIADD3 UR8, UR61, 0x3400, URZ ;  /* 0x000034003d087890 */ /* 0x000fe2000fffe03f */
[----:B------:R-:W-:Y:S01]  /*5de0*/  @!P4 FMUL R142, R142, 0.5 ;  /* 0x3f0000008e8ec820 */ /* 0x000fe20000400000 */
[----:B------:R-:W-:Y:S01]  /*5df0*/  @!P5 FMUL R28, R28, 0.5 ;  /* 0x3f0000001c1cd820 */ /* 0x000fe20000400000 */
[----:B------:R-:W-:Y:S01]  /*5e00*/  STL.64 [R1+0x1a8], R126 ;  /* 0x0001a87e01007387 */ /* 0x000fe20000100a00 */
[----:B------:R-:W-:Y:S01]  /*5e10*/  ISETP.NE.AND P6, PT, R17, RZ, PT ;  /* 0x000000ff1100720c */ /* 0x000fe20003fc5270 */
[----:B------:R-:W-:Y:S01]  /*5e20*/  UMOV UR10, UR4 ;  /* 0x00000004000a7c82 */ /* 0x000fe20008000000 */
[----:B------:R-:W-:Y:S01]  /*5e30*/  UIADD3 UR4, UR61, 0x2c00, URZ ;  /* 0x00002c003d047890 */ /* 0x000fe2000fffe03f */
[----:B------:R-:W-:Y:S01]  /*5e40*/  STL.64 [R1+0x1a0], R124 ;  /* 0x0001a07c01007387 */ /* 0x000fe20000100a00 */
[----:B------:R-:W3:Y:S01]  /*5e50*/  MUFU.EX2 R17, R142 ;  /* 0x0000008e00117308 */ /* 0x000ee20000000800 */
[----:B------:R-:W-:Y:S01]  /*5e60*/  FADD R140, R115, R15 ;  /* 0x0000000f738c7221 */ /* 0x000fe20000000000 */
[----:B------:R-:W-:Y:S01]  /*5e70*/  FADD R31, R96, R125 ;  /* 0x0000007d601f7221 */ /* 0x000fe20000000000 */
[----:B------:R-:W-:Y:S01]  /*5e80*/  STL.64 [R1+0x198], R122 ;  /* 0x0001987a01007387 */ /* 0x000fe20000100a00 */
[----:B------:R-:W-:Y:S01]  /*5e90*/  @!P1 FMUL R22, R22, R22 ;  /* 0x0000001616169220 */ /* 0x000fe20000400000 */
[----:B------:R-:W-:Y:S01]  /*5ea0*/  UMOV UR14, UR4 ;  /* 0x00000004000e7c82 */ /* 0x000fe20008000000 */
[----:B------:R-:W-:Y:S01]  /*5eb0*/  @!P2 FMUL R21, R21, R21 ;  /* 0x000000151515a220 */ /* 0x000fe20000400000 */
[----:B------:R-:W-:Y:S01]  /*5ec0*/  STL.64 [R1+0x190], R120 ;  /* 0x0001907801007387 */ /* 0x000fe20000100a00 */
[----:B-1----:R-:W-:Y:S01]  /*5ed0*/  @!P3 FMUL R18, R18, R18 ;  /* 0x000000121212b220 */ /* 0x002fe20000400000 */
[----:B------:R-:W-:Y:S01]  /*5ee0*/  @!P6 FMUL R19, R19, R19 ;  /* 0x000000131313e220 */ /* 0x000fe20000400000 */
[----:B------:R-:W-:Y:S01]  /*5ef0*/  FADD R140, R140, R31 ;  /* 0x0000001f8c8c7221 */ /* 0x000fe20000000000 */
[----:B------:R-:W-:Y:S01]  /*5f00*/  STL.64 [R1+0x188], R118 ;  /* 0x0001887601007387 */ /* 0x000fe20000100a00 */
[----:B------:R-:W-:Y:S01]  /*5f10*/  FADD R139, R139, R30 ;  /* 0x0000001e8b8b7221 */ /* 0x000fe20000000000 */
[----:B------:R-:W-:Y:S01]  /*5f20*/  F2FP.BF16.F32.PACK_AB R33, R30, R33 ;  /* 0x000000211e21723e */ /* 0x000fe200000010ff */
[----:B------:R-:W-:Y:S01]  /*5f30*/  UIADD3 UR4, UR61, 0x2040, URZ ;  /* 0x000020403d047890 */ /* 0x000fe2000fffe03f */
[----:B------:R1:W-:Y:S01]  /*5f40*/  STL.64 [R1+0x180], R116 ;  /* 0x0001807401007387 */ /* 0x0003e20000100a00 */
[----:B------:R-:W-:Y:S01]  /*5f50*/  F2FP.BF16.F32.PACK_AB R31, R21, R22 ;  /* 0x00000016151f723e */ /* 0x000fe200000010ff */
[----:B---3--:R-:W-:Y:S01]  /*5f60*/  @!P4 FMUL R17, R17, R17 ;  /* 0x000000111111c220 */ /* 0x008fe20000400000 */
[----:B------:R-:W-:Y:S01]  /*5f70*/  FSETP.GEU.AND P1, PT, R75, -126, PT ;  /* 0xc2fc00004b00780b */ /* 0x000fe20003f2e000 */
[----:B------:R-:W-:Y:S01]  /*5f80*/  ULDC UR39, c[0x0][0x604] ;  /* 0x0001810000277ab9 */ /* 0x000fe20000000800 */
[----:B------:R-:W-:Y:S01]  /*5f90*/  FSETP.GEU.AND P6, PT, R90, -126, PT ;  /* 0xc2fc00005a00780b */ /* 0x000fe20003fce000 */
[----:B------:R-:W-:Y:S01]  /*5fa0*/  ULDC UR60, c[0x0][0x28c] ;  /* 0x0000a300003c7ab9 */ /* 0x000fe20000000800 */
[----:B------:R-:W-:-:S02]  /*5fb0*/  FSETP.GEU.AND P4, PT, R82, -126, PT ;  /* 0xc2fc00005200780b */ /* 0x000fc40003f8e000 */
[----:B------:R-:W-:Y:S02]  /*5fc0*/  FSETP.GEU.AND P3, PT, R83, -126, PT ;  /* 0xc2fc00005300780b */ /* 0x000fe40003f6e000 */
[----:B------:R-:W-:-:S05]  /*5fd0*/  FSETP.GEU.AND P2, PT, R84, -126, PT ;  /* 0xc2fc00005400780b */ /* 0x000fca0003f4e000 */
[----:B------:R-:W-:Y:S02]  /*5fe0*/  @!P1 FMUL R75, R75, 0.5 ;  /* 0x3f0000004b4b9820 */ /* 0x000fe40000400000 */
[----:B------:R-:W-:Y:S02]  /*5ff0*/  @!P6 FMUL R90, R90, 0.5 ;  /* 0x3f0000005a5ae820 */ /* 0x000fe40000400000 */
[----:B------:R-:W-:Y:S01]  /*6000*/  @!P4 FMUL R82, R82, 0.5 ;  /* 0x3f0000005252c820 */ /* 0x000fe20000400000 */
[----:B------:R-:W-:Y:S02]  /*6010*/  WARPGROUP.DEPBAR.LE gsb0, 0x0 ;  /* 0x00008000000079c5 */ /* 0x000fe40000010000 */
[----:B------:R-:W-:Y:S01]  /*6020*/  WARPGROUP.ARRIVE ;  /* 0x00000000000079c5 */ /* 0x000fe20000000000 */
[----:B------:R-:W-:Y:S01]  /*6030*/  MOV R148, R168 ;  /* 0x000000a800947202 */ /* 0x000fe20000000f00 */
[----:B------:R-:W-:Y:S01]  /*6040*/  IMAD.MOV.U32 R147, RZ, RZ, R169 ;  /* 0x000000ffff937224 */ /* 0x000fe200078e00a9 */
[----:B------:R-:W-:Y:S01]  /*6050*/  MOV R146, R170 ;  /* 0x000000aa00927202 */ /* 0x000fe20000000f00 */
[----:B------:R-:W-:Y:S01]  /*6060*/  IMAD.MOV.U32 R145, RZ, RZ, R171 ;  /* 0x000000ffff917224 */ /* 0x000fe200078e00ab */
[----:B------:R-:W-:Y:S01]  /*6070*/  MOV R144, R172 ;  /* 0x000000ac00907202 */ /* 0x000fe20000000f00 */
[----:B------:R-:W-:Y:S01]  /*6080*/  HGMMA.64x32x16.F32.BF16 R232, R24, gdesc[UR4].tnspB, RZ, !UPT, gsb0 ;  /* 0x4060000418e87df0 */ /* 0x000fe2000c0018ff */
[----:B------:R-:W-:Y:S01]  /*6090*/  UIADD3 UR6, UR61, 0x2800, URZ ;  /* 0x000028003d067890 */ /* 0x000fe2000fffe03f */
[----:B------:R-:W-:Y:S01]  /*60a0*/  IMAD.MOV.U32 R143, RZ, RZ, R173 ;  /* 0x000000ffff8f7224 */ /* 0x000fe200078e00ad */
[----:B------:R-:W-:Y:S01]  /*60b0*/  UMOV UR7, 0x80000020 ;  /* 0x8000002000077882 */ /* 0x000fe20000000000 */
[----:B------:R-:W-:Y:S01]  /*60c0*/  MOV R141, R174 ;  /* 0x000000ae008d7202 */ /* 0x000fe20000000f00 */
[----:B------:R-:W-:Y:S01]  /*60d0*/  IMAD.MOV.U32 R16, RZ, RZ, R175 ;  /* 0x000000ffff107224 */ /* 0x000fe200078e00af */
[----:B------:R-:W-:Y:S01]  /*60e0*/  MOV R157, R160 ;  /* 0x000000a0009d7202 */ /* 0x000fe20000000f00 */
[----:B------:R-:W-:Y:S01]  /*60f0*/  IMAD.MOV.U32 R155, RZ, RZ, R161 ;  /* 0x000000ffff9b7224 */ /* 0x000fe200078e00a1 */
[----:B------:R-:W-:Y:S01]  /*6100*/  MOV R154, R162 ;  /* 0x000000a2009a7202 */ /* 0x000fe20000000f00 */
[----:B------:R-:W-:Y:S01]  /*6110*/  IMAD.MOV.U32 R153, RZ, RZ, R163 ;  /* 0x000000ffff997224 */ /* 0x000fe200078e00a3 */
[----:B------:R-:W-:Y:S01]  /*6120*/  MOV R152, R164 ;  /* 0x000000a400987202 */ /* 0x000fe20000000f00 */
[----:B------:R-:W-:Y:S01]  /*6130*/  IMAD.MOV.U32 R151, RZ, RZ, R165 ;  /* 0x000000ffff977224 */ /* 0x000fe200078e00a5 */
[----:B--2---:R-:W-:Y:S01]  /*6140*/  MOV R130, R141 ;  /* 0x0000008d00827202 */ /* 0x004fe20000000f00 */
[----:B------:R-:W-:Y:S01]  /*6150*/  IMAD.MOV.U32 R149, RZ, RZ, R167 ;  /* 0x000000ffff957224 */ /* 0x000fe200078e00a7 */
[----:B------:R-:W-:Y:S01]  /*6160*/  MOV R150, R166 ;  /* 0x000000a600967202 */ /* 0x000fe20000000f00 */
[----:B-1----:R-:W-:Y:S01]  /*6170*/  IMAD.MOV.U32 R117, RZ, RZ, R155 ;  /* 0x000000ffff757224 */ /* 0x002fe200078e009b */
[----:B------:R-:W-:Y:S01]  /*6180*/  MOV R116, R157 ;  /* 0x0000009d00747202 */ /* 0x000fe20000000f00 */
[----:B------:R-:W-:Y:S01]  /*6190*/  IMAD.MOV.U32 R119, RZ, RZ, R153 ;  /* 0x000000ffff777224 */ /* 0x000fe200078e0099 */
[----:B------:R-:W-:Y:S01]  /*61a0*/  MOV R118, R154 ;  /* 0x0000009a00767202 */ /* 0x000fe20000000f00 */
[----:B------:R-:W-:Y:S01]  /*61b0*/  FADD R141, R156, R29 ;  /* 0x0000001d9c8d7221 */ /* 0x000fe20000000000 */
[----:B------:R-:W-:Y:S01]  /*61c0*/  MOV R120, R152 ;  /* 0x0000009800787202 */ /* 0x000fe20000000f00 */
[----:B------:R-:W-:Y:S01]  /*61d0*/  IMAD.MOV.U32 R131, RZ, RZ, R16 ;  /* 0x000000ffff837224 */ /* 0x000fe200078e0010 */
[----:B------:R-:W-:Y:S01]  /*61e0*/  MOV R122, R150 ;  /* 0x00000096007a7202 */ /* 0x000fe20000000f00 */
[----:B------:R1:W2:Y:S01]  /*61f0*/  MUFU.EX2 R16, R28 ;  /* 0x0000001c00107308 */ /* 0x0002a20000000800 */
[----:B------:R-:W-:Y:S01]  /*6200*/  IMAD.MOV.U32 R121, RZ, RZ, R151 ;  /* 0x000000ffff797224 */ /* 0x000fe200078e0097 */
[----:B------:R-:W-:Y:S01]  /*6210*/  MOV R124, R148 ;  /* 0x00000094007c7202 */ /* 0x000fe20000000f00 */
[----:B------:R-:W-:Y:S01]  /*6220*/  IMAD.MOV.U32 R123, RZ, RZ, R149 ;  /* 0x000000ffff7b7224 */ /* 0x000fe200078e0095 */
[----:B------:R-:W-:Y:S01]  /*6230*/  MOV R126, R146 ;  /* 0x00000092007e7202 */ /* 0x000fe20000000f00 */
[----:B------:R-:W-:Y:S01]  /*6240*/  IMAD.MOV.U32 R125, RZ, RZ, R147 ;  /* 0x000000ffff7d7224 */ /* 0x000fe200078e0093 */
[----:B------:R-:W-:Y:S01]  /*6250*/  MOV R128, R144 ;  /* 0x0000009000807202 */ /* 0x000fe20000000f00 */
[----:B------:R-:W-:Y:S01]  /*6260*/  IMAD.MOV.U32 R127, RZ, RZ, R145 ;  /* 0x000000ffff7f7224 */ /* 0x000fe200078e0091 */
[----:B------:R-:W-:Y:S01]  /*6270*/  F2FP.BF16.F32.PACK_AB R29, R42, R43 ;  /* 0x0000002b2a1d723e */ /* 0x000fe200000010ff */
[----:B------:R-:W-:Y:S01]  /*6280*/  IMAD.MOV.U32 R129, RZ, RZ, R143 ;  /* 0x000000ffff817224 */ /* 0x000fe200078e008f */
[----:B-1----:R-:W-:Y:S01]  /*6290*/  F2FP.BF16.F32.PACK_AB R28, R18, R19 ;  /* 0x00000013121c723e */ /* 0x002fe200000010ff */
[----:B------:R-:W1:Y:S01]  /*62a0*/  MUFU.EX2 R75, R75 ;  /* 0x0000004b004b7308 */ /* 0x000e620000000800 */
[----:B------:R-:W-:Y:S01]  /*62b0*/  @!P3 FMUL R83, R83, 0.5 ;  /* 0x3f0000005353b820 */ /* 0x000fe20000400000 */
[----:B------:R-:W-:Y:S01]  /*62c0*/  @!P2 FMUL R84, R84, 0.5 ;  /* 0x3f0000005454a820 */ /* 0x000fe20000400000 */
[----:B--2---:R-:W-:Y:S01]  /*62d0*/  @!P5 FMUL R16, R16, R16 ;  /* 0x000000101010d220 */ /* 0x004fe20000400000 */
[----:B------:R-:W-:-:S04]  /*62e0*/  FSETP.GEU.AND P5, PT, R81, -126, PT ;  /* 0xc2fc00005100780b */ /* 0x000fc80003fae000 */
[----:B------:R-:W2:Y:S01]  /*62f0*/  MUFU.EX2 R90, R90 ;  /* 0x0000005a005a7308 */ /* 0x000ea20000000800 */
[----:B------:R-:W-:Y:S01]  /*6300*/  F2FP.BF16.F32.PACK_AB R30, R16, R17 ;  /* 0x00000011101e723e */ /* 0x000fe200000010ff */
[----:B------:R-:W-:Y:S02]  /*6310*/  WARPGROUP.DEPBAR.LE gsb0, 0x0 ;  /* 0x00008000000079c5 */ /* 0x000fe40000010000 */
[----:B------:R-:W-:Y:S01]  /*6320*/  WARPGROUP.ARRIVE ;  /* 0x00000000000079c5 */ /* 0x000fe20000000000 */
[----:B-1----:R-:W-:Y:S01]  /*6330*/  @!P1 FMUL R75, R75, R75 ;  /* 0x0000004b4b4b9220 */ /* 0x002fe20000400000 */
[----:B------:R-:W-:-:S03]  /*6340*/  FSETP.GEU.AND P1, PT, R53, -126, PT ;  /* 0xc2fc00003500780b */ /* 0x000fc60003f2e000 */
[----:B------:R-:W-:Y:S01]  /*6350*/  @!P5 FMUL R81, R81, 0.5 ;  /* 0x3f0000005151d820 */ /* 0x000fe20000400000 */
[----:B------:R-:W1:Y:S01]  /*6360*/  MUFU.EX2 R82, R82 ;  /* 0x0000005200527308 */ /* 0x000e620000000800 */
[----:B------:R-:W-:Y:S01]  /*6370*/  HGMMA.64x32x16.F32.BF16 R216, R24, gdesc[UR8].tnspB, RZ, !UPT, gsb0 ;  /* 0x4060000818d87df0 */ /* 0x000fe2000c0018ff */
[----:B------:R-:W-:Y:S01]  /*6380*/  UIADD3 UR10, UR61, 0x1c40, URZ ;  /* 0x00001c403d0a7890 */ /* 0x000fe2000fffe03f */
[----:B--2---:R-:W-:Y:S01]  /*6390*/  @!P6 FMUL R90, R90, R90 ;  /* 0x0000005a5a5ae220 */ /* 0x004fe20000400000 */
[----:B------:R-:W-:Y:S01]  /*63a0*/  UMOV UR11, 0x80000020 ;  /* 0x80000020000b7882 */ /* 0x000fe20000000000 */
[----:B------:R-:W-:-:S03]  /*63b0*/  FSETP.GEU.AND P6, PT, R86, -126, PT ;  /* 0xc2fc00005600780b */ /* 0x000fc60003fce000 */
[----:B------:R-:W2:Y:S01]  /*63c0*/  MUFU.EX2 R81, R81 ;  /* 0x0000005100517308 */ /* 0x000ea20000000800 */
[----:B------:R-:W-:-:S07]  /*63d0*/  @!P1 FMUL R53, R53, 0.5 ;  /* 0x3f00000035359820 */ /* 0x000fce0000400000 */
[----:B------:R-:W3:Y:S01]  /*63e0*/  MUFU.EX2 R83, R83 ;  /* 0x0000005300537308 */ /* 0x000ee20000000800 */
[----:B-1----:R-:W-:Y:S01]  /*63f0*/  @!P4 FMUL R82, R82, R82 ;  /* 0x000000525252c220 */ /* 0x002fe20000400000 */
[----:B------:R-:W-:Y:S01]  /*6400*/  FSETP.GEU.AND P4, PT, R38, -126, PT ;  /* 0xc2fc00002600780b */ /* 0x000fe20003f8e000 */
[----:B------:R-:W-:-:S05]  /*6410*/  @!P6 FMUL R86, R86, 0.5 ;  /* 0x3f0000005656e820 */ /* 0x000fca0000400000 */
[----:B------:R-:W1:Y:S01]  /*6420*/  MUFU.EX2 R53, R53 ;  /* 0x0000003500357308 */ /* 0x000e620000000800 */
[----:B--2---:R-:W-:Y:S01]  /*6430*/  @!P5 FMUL R81, R81, R81 ;  /* 0x000000515151d220 */ /* 0x004fe20000400000 */
[----:B------:R-:W-:-:S05]  /*6440*/  FSETP.GEU.AND P5, PT, R39, -126, PT ;  /* 0xc2fc00002700780b */ /* 0x000fca0003fae000 */
[----:B------:R-:W-:Y:S01]  /*6450*/  @!P4 FMUL R38, R38, 0.5 ;  /* 0x3f0000002626c820 */ /* 0x000fe20000400000 */
[----:B------:R-:W2:Y:S01]  /*6460*/  MUFU.EX2 R84, R84 ;  /* 0x0000005400547308 */ /* 0x000ea20000000800 */
[----:B---3--:R-:W-:Y:S01]  /*6470*/  @!P3 FMUL R83, R83, R83 ;  /* 0x000000535353b220 */ /* 0x008fe20000400000 */
[----:B------:R-:W-:-:S05]  /*6480*/  FSETP.GEU.AND P3, PT, R37, -126, PT ;  /* 0xc2fc00002500780b */ /* 0x000fca0003f6e000 */
[----:B------:R-:W-:Y:S01]  /*6490*/  @!P5 FMUL R39, R39, 0.5 ;  /* 0x3f0000002727d820 */ /* 0x000fe20000400000 */
[----:B------:R-:W3:Y:S01]  /*64a0*/  MUFU.EX2 R86, R86 ;  /* 0x0000005600567308 */ /* 0x000ee20000000800 */
[----:B-1----:R-:W-:Y:S01]  /*64b0*/  @!P1 FMUL R53, R53, R53 ;  /* 0x0000003535359220 */ /* 0x002fe20000400000 */
[----:B------:R-:W-:-:S05]  /*64c0*/  FSETP.GEU.AND P1, PT, R54, -126, PT ;  /* 0xc2fc00003600780b */ /* 0x000fca0003f2e000 */
[----:B------:R-:W-:Y:S01]  /*64d0*/  @!P3 FMUL R37, R37, 0.5 ;  /* 0x3f0000002525b820 */ /* 0x000fe20000400000 */
[----:B------:R-:W1:Y:S01]  /*64e0*/  MUFU.EX2 R38, R38 ;  /* 0x0000002600267308 */ /* 0x000e620000000800 */
[----:B--2---:R-:W-:Y:S01]  /*64f0*/  @!P2 FMUL R84, R84, R84 ;  /* 0x000000545454a220 */ /* 0x004fe20000400000 */
[----:B------:R-:W-:Y:S01]  /*6500*/  FSETP.GEU.AND P2, PT, R35, -126, PT ;  /* 0xc2fc00002300780b */ /* 0x000fe20003f4e000 */
[----:B------:R-:W-:Y:S02]  /*6510*/  WARPGROUP.DEPBAR.LE gsb0, 0x0 ;  /* 0x00008000000079c5 */ /* 0x000fe40000010000 */
[----:B------:R-:W-:Y:S02]  /*6520*/  WARPGROUP.ARRIVE ;  /* 0x00000000000079c5 */ /* 0x000fe40000000000 */
[----:B------:R-:W-:Y:S01]  /*6530*/  @!P1 FMUL R54, R54, 0.5 ;  /* 0x3f00000036369820 */ /* 0x000fe20000400000 */
[----:B---3--:R-:W-:Y:S01]  /*6540*/  @!P6 FMUL R86, R86, R86 ;  /* 0x000000565656e220 */ /* 0x008fe20000400000 */
[----:B------:R-:W-:-:S02]  /*6550*/  FSETP.GEU.AND P6, PT, R40, -126, PT ;  /* 0xc2fc00002800780b */ /* 0x000fc40003fce000 */
[----:B------:R-:W-:Y:S01]  /*6560*/  HGMMA.64x32x16.F32.BF16 R200, R24, gdesc[UR4].tnspB, RZ, !UPT, gsb0 ;  /* 0x4060000418c87df0 */ /* 0x000fe2000c0018ff */
[----:B------:R-:W-:Y:S01]  /*6570*/  UIADD3 UR6, UR61, 0x3000, URZ ;  /* 0x000030003d067890 */ /* 0x000fe2000fffe03f */
[----:B------:R-:W2:Y:S01]  /*6580*/  MUFU.EX2 R54, R54 ;  /* 0x0000003600367308 */ /* 0x000ea20000000800 */
[----:B------:R-:W-:Y:S01]  /*6590*/  UMOV UR7, 0x80000020 ;  /* 0x8000002000077882 */ /* 0x000fe20000000000 */
[----:B------:R-:W-:Y:S01]  /*65a0*/  @!P2 FMUL R35, R35, 0.5 ;  /* 0x3f0000002323a820 */ /* 0x000fe20000400000 */
[----:B-1----:R-:W-:-:S05]  /*65b0*/  @!P4 FMUL R38, R38, R38 ;  /* 0x000000262626c220 */ /* 0x002fca0000400000 */
[----:B------:R-:W1:Y:S01]  /*65c0*/  MUFU.EX2 R35, R35 ;  /* 0x0000002300237308 */ /* 0x000e620000000800 */
[----:B------:R-:W-:Y:S01]  /*65d0*/  @!P6 FMUL R40, R40, 0.5 ;  /* 0x3f0000002828e820 */ /* 0x000fe20000400000 */
[----:B--2---:R-:W-:Y:S01]  /*65e0*/  @!P1 FMUL R54, R54, R54 ;  /* 0x0000003636369220 */ /* 0x004fe20000400000 */
[----:B------:R-:W-:-:S05]  /*65f0*/  FSETP.GEU.AND P1, PT, R114, -126, PT ;  /* 0xc2fc00007200780b */ /* 0x000fca0003f2e000 */
[----:B------:R-:W2:Y:S01]  /*6600*/  MUFU.EX2 R40, R40 ;  /* 0x0000002800287308 */ /* 0x000ea20000000800 */
[----:B------:R-:W-:Y:S02]  /*6610*/  WARPGROUP.DEPBAR.LE gsb0, 0x0 ;  /* 0x00008000000079c5 */ /* 0x000fe40000010000 */
[----:B------:R-:W-:-:S05]  /*6620*/  WARPGROUP.ARRIVE ;  /* 0x00000000000079c5 */ /* 0x000fca0000000000 */
[----:B------:R-:W-:Y:S01]  /*6630*/  @!P1 FMUL R114, R114, 0.5 ;  /* 0x3f00000072729820 */ /* 0x000fe20000400000 */
[----:B-1----:R-:W-:Y:S01]  /*6640*/  @!P2 FMUL R35, R35, R35 ;  /* 0x000000232323a220 */ /* 0x002fe20000400000 */
[----:B------:R-:W-:Y:S01]  /*6650*/  FSETP.GEU.AND P2, PT, R32, -126, PT ;  /* 0xc2fc00002000780b */ /* 0x000fe20003f4e000 */
[----:B--2---:R-:W-:Y:S01]  /*6660*/  @!P6 FMUL R40, R40, R40 ;  /* 0x000000282828e220 */ /* 0x004fe20000400000 */
[----:B------:R-:W-:Y:S01]  /*6670*/  FSETP.GEU.AND P6, PT, R20, -126, PT ;  /* 0xc2fc00001400780b */ /* 0x000fe20003fce000 */
[----:B------:R-:W-:Y:S01]  /*6680*/  HGMMA.64x32x16.F32.BF16 R184, R24, gdesc[UR12].tnspB, RZ, !UPT, gsb0 ;  /* 0x4060000c18b87df0 */ /* 0x000fe2000c0018ff */
[----:B------:R-:W-:Y:S01]  /*6690*/  UMOV UR14, UR8 ;  /* 0x00000008000e7c82 */ /* 0x000fe20008000000 */
[----:B------:R-:W-:Y:S01]  /*66a0*/  UMOV UR15, 0x80000020 ;  /* 0x80000020000f7882 */ /* 0x000fe20000000000 */
[----:B------:R-:W-:Y:S01]  /*66b0*/  FADD R51, R51, R35 ;  /* 0x0000002333337221 */ /* 0x000fe20000000000 */
[----:B------:R-:W-:Y:S01]  /*66c0*/  UIADD3 UR8, UR61, 0x2600, URZ ;  /* 0x000026003d087890 */ /* 0x000fe2000fffe03f */
[----:B------:R-:W-:Y:S01]  /*66d0*/  FSETP.GEU.AND P4, PT, R102, -126, PT ;  /* 0xc2fc00006600780b */ /* 0x000fe20003f8e000 */
[----:B------:R-:W-:Y:S01]  /*66e0*/  FADD R42, R42, R40 ;  /* 0x000000282a2a7221 */ /* 0x000fe20000000000 */
[----:B------:R-:W-:-:S03]  /*66f0*/  FADD R21, R21, R38 ;  /* 0x0000002615157221 */ /* 0x000fc60000000000 */
[----:B------:R-:W-:Y:S02]  /*6700*/  @!P2 FMUL R32, R32, 0.5 ;  /* 0x3f0000002020a820 */ /* 0x000fe40000400000 */
[----:B------:R-:W-:-:S04]  /*6710*/  @!P6 FMUL R20, R20, 0.5 ;  /* 0x3f0000001414e820 */ /* 0x000fc80000400000 */
[----:B------:R-:W1:Y:S08]  /*6720*/  MUFU.EX2 R32, R32 ;  /* 0x0000002000207308 */ /* 0x000e700000000800 */
[----:B------:R-:W2:Y:S01]  /*6730*/  MUFU.EX2 R20, R20 ;  /* 0x0000001400147308 */ /* 0x000ea20000000800 */
[----:B-1----:R-:W-:Y:S01]  /*6740*/  @!P2 FMUL R32, R32, R32 ;  /* 0x000000202020a220 */ /* 0x002fe20000400000 */
[----:B------:R-:W-:-:S03]  /*6750*/  FSETP.GEU.AND P2, PT, R44, -126, PT ;  /* 0xc2fc00002c00780b */ /* 0x000fc60003f4e000 */
[----:B------:R-:W-:Y:S01]  /*6760*/  FADD R49, R49, R32 ;  /* 0x0000002031317221 */ /* 0x000fe20000000000 */
[----:B--2---:R-:W-:Y:S01]  /*6770*/  @!P6 FMUL R20, R20, R20 ;  /* 0x000000141414e220 */ /* 0x004fe20000400000 */
[----:B------:R-:W-:Y:S02]  /*6780*/  WARPGROUP.DEPBAR.LE gsb0, 0x0 ;  /* 0x00008000000079c5 */ /* 0x000fe40000010000 */
[----:B------:R-:W-:-:S06]  /*6790*/  WARPGROUP.ARRIVE ;  /* 0x00000000000079c5 */ /* 0x000fcc0000000000 */
[----:B------:R-:W-:Y:S01]  /*67a0*/  @!P2 FMUL R44, R44, 0.5 ;  /* 0x3f0000002c2ca820 */ /* 0x000fe20000400000 */
[----:B------:R-:W-:Y:S01]  /*67b0*/  @!P4 FMUL R102, R102, 0.5 ;  /* 0x3f0000006666c820 */ /* 0x000fe20000400000 */
[----:B------:R-:W-:Y:S01]  /*67c0*/  FADD R16, R16, R20 ;  /* 0x0000001410107221 */ /* 0x000fe20000000000 */
[----:B------:R-:W-:Y:S01]  /*67d0*/  HGMMA.64x32x16.F32.BF16 R168, R24, gdesc[UR4].tnspB, RZ, !UPT, gsb0 ;  /* 0x4060000418a87df0 */ /* 0x000fe2000c0018ff */
[----:B------:R-:W-:Y:S01]  /*67e0*/  UMOV UR6, UR4 ;  /* 0x0000000400067c82 */ /* 0x000fe20008000000 */
[----:B------:R-:W-:Y:S01]  /*67f0*/  UMOV UR7, 0x80000020 ;  /* 0x8000002000077882 */ /* 0x000fe20000000000 */
[----:B------:R-:W-:Y:S01]  /*6800*/  UIADD3 UR4, UR61, 0x2440, URZ ;  /* 0x000024403d047890 */ /* 0x000fe2000fffe03f */
[----:B------:R-:W1:Y:S02]  /*6810*/  MUFU.EX2 R44, R44 ;  /* 0x0000002c002c7308 */ /* 0x000e640000000800 */
[----:B-1----:R-:W-:Y:S01]  /*6820*/  @!P2 FMUL R44, R44, R44 ;  /* 0x0000002c2c2ca220 */ /* 0x002fe20000400000 */
[----:B------:R-:W-:-:S02]  /*6830*/  FSETP.GEU.AND P2, PT, R36, -126, PT ;  /* 0xc2fc00002400780b */ /* 0x000fc40003f4e000 */
[----:B------:R-:W-:Y:S01]  /*6840*/  FSETP.GEU.AND P6, PT, R98, -126, PT ;  /* 0xc2fc00006200780b */ /* 0x000fe20003fce000 */
[----:B------:R-:W-:-:S10]  /*6850*/  FADD R46, R46, R44 ;  /* 0x0000002c2e2e7221 */ /* 0x000fd40000000000 */
[----:B------:R-:W-:-:S06]  /*6860*/  @!P2 FMUL R36, R36, 0.5 ;  /* 0x3f0000002424a820 */ /* 0x000fcc0000400000 */
[----:B------:R-:W1:Y:S01]  /*6870*/  MUFU.EX2 R36, R36 ;  /* 0x0000002400247308 */ /* 0x000e620000000800 */
[----:B------:R-:W-:Y:S02]  /*6880*/  WARPGROUP.DEPBAR.LE gsb0, 0x0 ;  /* 0x00008000000079c5 */ /* 0x000fe40000010000 */
[----:B------:R-:W-:-:S06]  /*6890*/  WARPGROUP.ARRIVE ;  /* 0x00000000000079c5 */ /* 0x000fcc0000000000 */
[----:B------:R-:W-:Y:S01]  /*68a0*/  HGMMA.64x32x16.F32.BF16 R152, R24, gdesc[UR12].tnspB, RZ, !UPT, gsb0 ;  /* 0x4060000c18987df0 */ /* 0x000fe2000c0018ff */
[----:B------:R-:W-:Y:S01]  /*68b0*/  UMOV UR15, 0x80000020 ;  /* 0x80000020000f7882 */ /* 0x000fe20000000000 */
[----:B-1----:R-:W-:Y:S01]  /*68c0*/  @!P2 FMUL R36, R36, R36 ;  /* 0x000000242424a220 */ /* 0x002fe20000400000 */
[----:B------:R-:W-:Y:S02]  /*68d0*/  WARPGROUP.DEPBAR.LE gsb0, 0x0 ;  /* 0x00008000000079c5 */ /* 0x000fe40000010000 */
[----:B------:R-:W-:Y:S01]  /*68e0*/  WARPGROUP.ARRIVE ;  /* 0x00000000000079c5 */ /* 0x000fe20000000000 */
[----:B------:R-:W-:Y:S01]  /*68f0*/  F2FP.BF16.F32.PACK_AB R25, R75, R115 ;  /* 0x000000734b19723e */ /* 0x000fe200000010ff */
[----:B------:R-:W-:Y:S01]  /*6900*/  @!P6 FMUL R98, R98, 0.5 ;  /* 0x3f0000006262e820 */ /* 0x000fe20000400000 */
[----:B------:R-:W-:Y:S01]  /*6910*/  F2FP.BF16.F32.PACK_AB R27, R54, R53 ;  /* 0x00000035361b723e */ /* 0x000fe200000010ff */
[----:B------:R-:W-:Y:S02]  /*6920*/  FADD R18, R18, R36 ;  /* 0x0000002412127221 */ /* 0x000fe40000000000 */
[----:B------:R-:W-:Y:S01]  /*6930*/  HGMMA.64x32x16.F32.BF16 R116, R28, gdesc[UR8].tnspB, R116, gsb0 ;  /* 0x406000081c747df0 */ /* 0x000fe20008001874 */
[----:B------:R-:W-:Y:S01]  /*6940*/  UIADD3 UR10, UR61, 0x2a00, URZ ;  /* 0x00002a003d0a7890 */ /* 0x000fe2000fffe03f */
[----:B------:R-:W-:Y:S01]  /*6950*/  UMOV UR11, 0x80000020 ;  /* 0x80000020000b7882 */ /* 0x000fe20000000000 */
[----:B------:R-:W-:-:S02]  /*6960*/  WARPGROUP.DEPBAR.LE gsb0, 0x0 ;  /* 0x00008000000079c5 */ /* 0x000fc40000010000 */
[----:B------:R-:W-:-:S06]  /*6970*/  WARPGROUP.ARRIVE ;  /* 0x00000000000079c5 */ /* 0x000fcc0000000000 */
[----:B------:R-:W-:Y:S01]  /*6980*/  HGMMA.64x32x16.F32.BF16 R232, R28, gdesc[UR4].tnspB, R232, gsb0 ;  /* 0x406000041ce87df0 */ /* 0x000fe200080018e8 */
[----:B------:R-:W-:Y:S01]  /*6990*/  UMOV UR6, UR4 ;  /* 0x0000000400067c82 */ /* 0x000fe20008000000 */
[----:B------:R-:W-:Y:S01]  /*69a0*/  UMOV UR7, 0x80000020 ;  /* 0x8000002000077882 */ /* 0x000fe20000000000 */
[----:B------:R-:W-:Y:S01]  /*69b0*/  UIADD3 UR4, UR61, 0x2840, URZ ;  /* 0x000028403d047890 */ /* 0x000fe2000fffe03f */
[----:B------:R-:W-:Y:S02]  /*69c0*/  WARPGROUP.DEPBAR.LE gsb0, 0x0 ;  /* 0x00008000000079c5 */ /* 0x000fe40000010000 */
        /* <DEDUP_REMOVED lines=30> */
[----:B------:R-:W1:Y:S02]  /*6bb0*/  MUFU.EX2 R31, R114 ;  /* 0x00000072001f7308 */ /* 0x000e640000000800 */
[----:B-1----:R-:W-:Y:S01]  /*6bc0*/  @!P1 FMUL R31, R31, R31 ;  /* 0x0000001f1f1f9220 */ /* 0x002fe20000400000 */
[----:B------:R-:W-:-:S13]  /*6bd0*/  FSETP.GEU.AND P1, PT, R113, -126, PT ;  /* 0xc2fc00007100780b */ /* 0x000fda0003f2e000 */
[----:B------:R-:W-:-:S04]  /*6be0*/  @!P1 FMUL R113, R113, 0.5 ;  /* 0x3f00000071719820 */ /* 0x000fc80000400000 */
[----:B------:R-:W1:Y:S02]  /*6bf0*/  MUFU.EX2 R30, R113 ;  /* 0x00000071001e7308 */ /* 0x000e640000000800 */
[----:B-1----:R-:W-:Y:S01]  /*6c00*/  @!P1 FMUL R30, R30, R30 ;  /* 0x0000001e1e1e9220 */ /* 0x002fe20000400000 */
[----:B------:R-:W-:-:S04]  /*6c10*/  FSETP.GEU.AND P1, PT, R112, -126, PT ;  /* 0xc2fc00007000780b */ /* 0x000fc80003f2e000 */
[----:B------:R-:W-:-:S09]  /*6c20*/  F2FP.BF16.F32.PACK_AB R24, R30, R31 ;  /* 0x0000001f1e18723e */ /* 0x000fd200000010ff */
[----:B------:R-:W-:-:S04]  /*6c30*/  @!P1 FMUL R112, R112, 0.5 ;  /* 0x3f00000070709820 */ /* 0x000fc80000400000 */
[----:B------:R-:W1:Y:S02]  /*6c40*/  MUFU.EX2 R28, R112 ;  /* 0x00000070001c7308 */ /* 0x000e640000000800 */
[----:B-1----:R-:W-:Y:S01]  /*6c50*/  @!P1 FMUL R28, R28, R28 ;  /* 0x0000001c1c1c9220 */ /* 0x002fe20000400000 */
[----:B------:R-:W-:-:S13]  /*6c60*/  FSETP.GEU.AND P1, PT, R111, -126, PT ;  /* 0xc2fc00006f00780b */ /* 0x000fda0003f2e000 */
[----:B------:R-:W-:-:S04]  /*6c70*/  @!P1 FMUL R111, R111, 0.5 ;  /* 0x3f0000006f6f9820 */ /* 0x000fc80000400000 */
[----:B------:R-:W1:Y:S02]  /*6c80*/  MUFU.EX2 R29, R111 ;  /* 0x0000006f001d7308 */ /* 0x000e640000000800 */
[----:B-1----:R-:W-:Y:S01]  /*6c90*/  @!P1 FMUL R29, R29, R29 ;  /* 0x0000001d1d1d9220 */ /* 0x002fe20000400000 */
[----:B------:R-:W-:-:S04]  /*6ca0*/  FSETP.GEU.AND P1, PT, R76, -126, PT ;  /* 0xc2fc00004c00780b */ /* 0x000fc80003f2e000 */
[----:B------:R-:W-:-:S04]  /*6cb0*/  F2FP.BF16.F32.PACK_AB R26, R29, R28 ;  /* 0x0000001c1d1a723e */ /* 0x000fc800000010ff */
[----:B------:R-:W-:-:S05]  /*6cc0*/  WARPGROUP.ARRIVE ;  /* 0x00000000000079c5 */ /* 0x000fca0000000000 */
[----:B------:R-:W-:Y:S01]  /*6cd0*/  @!P1 FMUL R76, R76, 0.5 ;  /* 0x3f0000004c4c9820 */ /* 0x000fe20000400000 */
[----:B------:R-:W-:Y:S01]  /*6ce0*/  HGMMA.64x32x16.F32.BF16 R116, R24, gdesc[UR4].tnspB, R116, gsb0 ;  /* 0x4060000418747df0 */ /* 0x000fe20008001874 */
[----:B------:R-:W-:Y:S01]  /*6cf0*/  UMOV UR6, UR4 ;  /* 0x0000000400067c82 */ /* 0x000fe20008000000 */
[----:B------:R-:W-:Y:S01]  /*6d00*/  UMOV UR7, 0x80000020 ;  /* 0x8000002000077882 */ /* 0x000fe20000000000 */
[----:B------:R-:W-:Y:S02]  /*6d10*/  UIADD3 UR4, UR61, 0x2480, URZ ;  /* 0x000024803d047890 */ /* 0x000fe4000fffe03f */
[----:B------:R-:W1:Y:S02]  /*6d20*/  MUFU.EX2 R76, R76 ;  /* 0x0000004c004c7308 */ /* 0x000e640000000800 */
[----:B-1----:R-:W-:Y:S01]  /*6d30*/  @!P1 FMUL R76, R76, R76 ;  /* 0x0000004c4c4c9220 */ /* 0x002fe20000400000 */
[----:B------:R-:W-:-:S13]  /*6d40*/  FSETP.GEU.AND P1, PT, R78, -126, PT ;  /* 0xc2fc00004e00780b */ /* 0x000fda0003f2e000 */
[----:B------:R-:W-:-:S06]  /*6d50*/  @!P1 FMUL R78, R78, 0.5 ;  /* 0x3f0000004e4e9820 */ /* 0x000fcc0000400000 */
[----:B------:R-:W1:Y:S01]  /*6d60*/  MUFU.EX2 R78, R78 ;  /* 0x0000004e004e7308 */ /* 0x000e620000000800 */
[----:B------:R-:W-:Y:S02]  /*6d70*/  WARPGROUP.DEPBAR.LE gsb0, 0x0 ;  /* 0x00008000000079c5 */ /* 0x000fe40000010000 */
[----:B------:R-:W-:-:S06]  /*6d80*/  WARPGROUP.ARRIVE ;  /* 0x00000000000079c5 */ /* 0x000fcc0000000000 */
[----:B------:R-:W-:Y:S01]  /*6d90*/  HGMMA.64x32x16.F32.BF16 R232, R24, gdesc[UR4].tnspB, R232, gsb0 ;  /* 0x4060000418e87df0 */ /* 0x000fe200080018e8 */
[----:B------:R-:W-:Y:S01]  /*6da0*/  UMOV UR6, UR4 ;  /* 0x0000000400067c82 */ /* 0x000fe20008000000 */
[----:B------:R-:W-:Y:S01]  /*6db0*/  UMOV UR7, 0x80000020 ;  /* 0x8000002000077882 */ /* 0x000fe20000000000 */
[----:B------:R-:W-:Y:S01]  /*6dc0*/  UIADD3 UR4, UR61, 0x2880, URZ ;  /* 0x000028803d047890 */ /* 0x000fe2000fffe03f */
[----:B-1----:R-:W-:Y:S01]  /*6dd0*/  @!P1 FMUL R78, R78, R78 ;  /* 0x0000004e4e4e9220 */ /* 0x002fe20000400000 */
[----:B------:R-:W-:-:S13]  /*6de0*/  FSETP.GEU.AND P1, PT, R60, -126, PT ;  /* 0xc2fc00003c00780b */ /* 0x000fda0003f2e000 */
[----:B------:R-:W-:-:S06]  /*6df0*/  @!P1 FMUL R60, R60, 0.5 ;  /* 0x3f0000003c3c9820 */ /* 0x000fcc0000400000 */
[----:B------:R-:W1:Y:S02]  /*6e00*/  MUFU.EX2 R60, R60 ;  /* 0x0000003c003c7308 */ /* 0x000e640000000800 */
[----:B-1----:R-:W-:Y:S01]  /*6e10*/  @!P1 FMUL R60, R60, R60 ;  /* 0x0000003c3c3c9220 */ /* 0x002fe20000400000 */
[----:B------:R-:W-:Y:S01]  /*6e20*/  FSETP.GEU.AND P1, PT, R59, -126, PT ;  /* 0xc2fc00003b00780b */ /* 0x000fe20003f2e000 */
[----:B------:R-:W-:Y:S02]  /*6e30*/  WARPGROUP.DEPBAR.LE gsb0, 0x0 ;  /* 0x00008000000079c5 */ /* 0x000fe40000010000 */
[----:B------:R-:W-:-:S10]  /*6e40*/  WARPGROUP.ARRIVE ;  /* 0x00000000000079c5 */ /* 0x000fd40000000000 */
        /* <DEDUP_REMOVED lines=39> */
[----:B-1----:R-:W-:Y:S01]  /*70c0*/  @!P1 FMUL R56, R56, R56 ;  /* 0x0000003838389220 */ /* 0x002fe20000400000 */
[----:B------:R-:W-:Y:S01]  /*70d0*/  UIADD3 UR4, UR61, 0x1cc0, URZ ;  /* 0x00001cc03d047890 */ /* 0x000fe2000fffe03f */
        /* <DEDUP_REMOVED lines=18> */
[----:B------:R-:W-:Y:S02]  /*7200*/  F2FP.BF16.F32.PACK_AB R25, R78, R76 ;  /* 0x0000004c4e19723e */ /* 0x000fe400000010ff */
[----:B------:R-:W-:Y:S02]  /*7210*/  F2FP.BF16.F32.PACK_AB R27, R59, R60 ;  /* 0x0000003c3b1b723e */ /* 0x000fe400000010ff */
[----:B------:R-:W-:Y:S02]  /*7220*/  F2FP.BF16.F32.PACK_AB R24, R57, R58 ;  /* 0x0000003a3918723e */ /* 0x000fe400000010ff */
[----:B------:R-:W-:Y:S01]  /*7230*/  F2FP.BF16.F32.PACK_AB R26, R56, R55 ;  /* 0x00000037381a723e */ /* 0x000fe200000010ff */
[----:B-1----:R-:W-:Y:S01]  /*7240*/  @!P1 FMUL R77, R77, R77 ;  /* 0x0000004d4d4d9220 */ /* 0x002fe20000400000 */
[----:B------:R-:W-:-:S02]  /*7250*/  FSETP.GEU.AND P1, PT, R63, -126, PT ;  /* 0xc2fc00003f00780b */ /* 0x000fc40003f2e000 */
[----:B------:R-:W-:-:S06]  /*7260*/  WARPGROUP.ARRIVE ;  /* 0x00000000000079c5 */ /* 0x000fcc0000000000 */
[----:B------:R-:W-:Y:S01]  /*7270*/  HGMMA.64x32x16.F32.BF16 R116, R24, gdesc[UR4].tnspB, R116, gsb0 ;  /* 0x4060000418747df0 */ /* 0x000fe20008001874 */
[----:B------:R-:W-:Y:S01]  /*7280*/  UMOV UR6, UR4 ;  /* 0x0000000400067c82 */ /* 0x000fe20008000000 */
[----:B------:R-:W-:Y:S01]  /*7290*/  UMOV UR7, 0x80000020 ;  /* 0x8000002000077882 */ /* 0x000fe20000000000 */
[----:B------:R-:W-:Y:S02]  /*72a0*/  UIADD3 UR4, UR61, 0x24c0, URZ ;  /* 0x000024c03d047890 */ /* 0x000fe4000fffe03f */
[----:B------:R-:W-:-:S06]  /*72b0*/  @!P1 FMUL R63, R63, 0.5 ;  /* 0x3f0000003f3f9820 */ /* 0x000fcc0000400000 */
        /* <DEDUP_REMOVED lines=18> */
[----:B------:R-:W-:-:S06]  /*73e0*/  WARPGROUP.ARRIVE ;  /* 0x00000000000079c5 */ /* 0x000fcc0000000000 */
[----:B------:R-:W-:Y:S01]  /*73f0*/  HGMMA.64x32x16.F32.BF16 R216, R24, gdesc[UR4].tnspB, R216, gsb0 ;  /* 0x4060000418d87df0 */ /* 0x000fe200080018d8 */
[----:B------:R-:W-:Y:S01]  /*7400*/  UMOV UR6, UR4 ;  /* 0x0000000400067c82 */ /* 0x000fe20008000000 */
[----:B------:R-:W-:Y:S01]  /*7410*/  UMOV UR7, 0x80000020 ;  /* 0x8000002000077882 */ /* 0x000fe20000000000 */
[----:B------:R-:W-:Y:S01]  /*7420*/  UIADD3 UR4, UR61, 0x2cc0, URZ ;  /* 0x00002cc03d047890 */ /* 0x000fe2000fffe03f */
        /* <DEDUP_REMOVED lines=151> */
[----:B------:R-:W-:Y:S01]  /*7da0*/  WARPGROUP.ARRIVE ;  /* 0x00000000000079c5 */ /* 0x000fe20000000000 */
[----:B------:R-:W-:Y:S01]  /*7db0*/  FSETP.GEU.AND P2, PT, R99, -126, PT ;  /* 0xc2fc00006300780b */ /* 0x000fe20003f4e000 */
[----:B------:R-:W-:Y:S01]  /*7dc0*/  MUFU.EX2 R98, R98 ;  /* 0x0000006200627308 */ /* 0x000fe20000000800 */
[----:B------:R-:W-:Y:S01]  /*7dd0*/  F2FP.BF16.F32.PACK_AB R35, R35, R50 ;  /* 0x000000322323723e */ /* 0x000fe200000010ff */
[----:B------:R-:W-:Y:S02]  /*7de0*/  FADD R52, R52, R50 ;  /* 0x0000003234347221 */ /* 0x000fe40000000000 */
[----:B------:R-:W-:Y:S01]  /*7df0*/  HGMMA.64x32x16.F32.BF16 R116, R24, gdesc[UR4].tnspB, R116, gsb0 ;  /* 0x4060000418747df0 */ /* 0x000fe20008001874 */
[----:B------:R-:W-:Y:S01]  /*7e00*/  UMOV UR6, UR4 ;  /* 0x0000000400067c82 */ /* 0x000fe20008000000 */
[----:B------:R-:W-:Y:S01]  /*7e10*/  UMOV UR7, 0x80000020 ;  /* 0x8000002000077882 */ /* 0x000fe20000000000 */
[----:B------:R-:W-:Y:S02]  /*7e20*/  UIADD3 UR4, UR61, 0x2540, URZ ;  /* 0x000025403d047890 */ /* 0x000fe4000fffe03f */
[----:B------:R-:W-:-:S06]  /*7e30*/  @!P1 FMUL R47, R47, 0.5 ;  /* 0x3f0000002f2f9820 */ /* 0x000fcc0000400000 */
[----:B------:R-:W1:Y:S02]  /*7e40*/  MUFU.EX2 R47, R47 ;  /* 0x0000002f002f7308 */ /* 0x000e640000000800 */
[----:B-1----:R-:W-:Y:S01]  /*7e50*/  @!P1 FMUL R47, R47, R47 ;  /* 0x0000002f2f2f9220 */ /* 0x002fe20000400000 */
[----:B------:R-:W-:Y:S01]  /*7e60*/  FSETP.GEU.AND P1, PT, R34, -126, PT ;  /* 0xc2fc00002200780b */ /* 0x000fe20003f2e000 */
[----:B------:R-:W-:Y:S01]  /*7e70*/  @!P2 FMUL R99, R99, 0.5 ;  /* 0x3f0000006363a820 */ /* 0x000fe20000400000 */
[----:B------:R-:W-:Y:S01]  /*7e80*/  @!P6 FMUL R98, R98, R98 ;  /* 0x000000626262e220 */ /* 0x000fe20000400000 */
[----:B------:R-:W-:Y:S01]  /*7e90*/  FADD R48, R48, R47 ;  /* 0x0000002f30307221 */ /* 0x000fe20000000000 */
[----:B------:R-:W-:-:S09]  /*7ea0*/  F2FP.BF16.F32.PACK_AB R32, R32, R47 ;  /* 0x0000002f2020723e */ /* 0x000fd200000010ff */
        /* <DEDUP_REMOVED lines=9> */
[----:B------:R-:W-:-:S03]  /*7f40*/  FSETP.GEU.AND P1, PT, R41, -126, PT ;  /* 0xc2fc00002900780b */ /* 0x000fc60003f2e000 */
[----:B------:R-:W-:Y:S01]  /*7f50*/  FADD R45, R45, R34 ;  /* 0x000000222d2d7221 */ /* 0x000fe20000000000 */
[----:B------:R-:W-:-:S09]  /*7f60*/  F2FP.BF16.F32.PACK_AB R34, R44, R34 ;  /* 0x000000222c22723e */ /* 0x000fd200000010ff */
[----:B------:R-:W-:Y:S01]  /*7f70*/  @!P1 FMUL R41, R41, 0.5 ;  /* 0x3f00000029299820 */ /* 0x000fe20000400000 */
        /* <DEDUP_REMOVED lines=31> */
[----:B------:R-:W-:Y:S02]  /*8170*/  F2FP.BF16.F32.PACK_AB R25, R95, R96 ;  /* 0x000000605f19723e */ /* 0x000fe400000010ff */
[----:B------:R-:W-:Y:S02]  /*8180*/  F2FP.BF16.F32.PACK_AB R27, R88, R92 ;  /* 0x0000005c581b723e */ /* 0x000fe400000010ff */
[----:B------:R-:W-:-:S02]  /*8190*/  F2FP.BF16.F32.PACK_AB R24, R74, R73 ;  /* 0x000000494a18723e */ /* 0x000fc400000010ff */
[----:B------:R-:W-:-:S04]  /*81a0*/  F2FP.BF16.F32.PACK_AB R26, R72, R71 ;  /* 0x00000047481a723e */ /* 0x000fc800000010ff */
        /* <DEDUP_REMOVED lines=80> */
[----:B------:R-:W-:-:S07]  /*86b0*/  UIADD3 UR4, UR61, 0x1e00, URZ ;  /* 0x00001e003d047890 */ /* 0x000fce000fffe03f */
[----:B------:R-:W-:Y:S01]  /*86c0*/  UMOV UR14, UR4 ;  /* 0x00000004000e7c82 */ /* 0x000fe20008000000 */
[----:B------:R-:W-:Y:S01]  /*86d0*/  UIADD3 UR4, UR61, 0x2e00, URZ ;  /* 0x00002e003d047890 */ /* 0x000fe2000fffe03f */
[----:B------:R-:W-:Y:S02]  /*86e0*/  WARPGROUP.DEPBAR.LE gsb0, 0x0 ;  /* 0x00008000000079c5 */ /* 0x000fe40000010000 */
[----:B------:R-:W-:-:S06]  /*86f0*/  WARPGROUP.ARRIVE ;  /* 0x00000000000079c5 */ /* 0x000fcc0000000000 */
[----:B------:R-:W-:Y:S01]  /*8700*/  HGMMA.64x32x16.F32.BF16 R152, R24, gdesc[UR4].tnspB, R152, gsb0 ;  /* 0x4060000418987df0 */ /* 0x000fe20008001898 */
[----:B------:R-:W-:Y:S01]  /*8710*/  UIADD3 UR6, UR61, 0x2200, URZ ;  /* 0x000022003d067890 */ /* 0x000fe2000fffe03f */
[----:B------:R-:W-:Y:S01]  /*8720*/  UMOV UR7, 0x80000020 ;  /* 0x8000002000077882 */ /* 0x000fe20000000000 */
[----:B------:R-:W-:Y:S02]  /*8730*/  WARPGROUP.DEPBAR.LE gsb0, 0x0 ;  /* 0x00008000000079c5 */ /* 0x000fe40000010000 */
[----:B------:R-:W-:Y:S01]  /*8740*/  WARPGROUP.ARRIVE ;  /* 0x00000000000079c5 */ /* 0x000fe20000000000 */
[----:B------:R-:W1:Y:S05]  /*8750*/  MUFU.EX2 R25, R41 ;  /* 0x0000002900197308 */ /* 0x000e6a0000000800 */
[----:B------:R-:W-:Y:S01]  /*8760*/  HGMMA.64x32x16.F32.BF16 R116, R32, gdesc[UR12].tnspB, R116, gsb0 ;  /* 0x4060000c20747df0 */ /* 0x000fe20008001874 */
[----:B------:R-:W-:Y:S01]  /*8770*/  UMOV UR14, UR8 ;  /* 0x00000008000e7c82 */ /* 0x000fe20008000000 */
[----:B------:R-:W-:Y:S01]  /*8780*/  UMOV UR15, 0x80000020 ;  /* 0x80000020000f7882 */ /* 0x000fe20000000000 */
[----:B------:R-:W-:Y:S01]  /*8790*/  UIADD3 UR8, UR61, 0x3600, URZ ;  /* 0x000036003d087890 */ /* 0x000fe2000fffe03f */
[----:B------:R-:W2:Y:S01]  /*87a0*/  MUFU.EX2 R27, R39 ;  /* 0x00000027001b7308 */ /* 0x000ea20000000800 */
[----:B-1----:R-:W-:Y:S01]  /*87b0*/  @!P1 FMUL R25, R25, R25 ;  /* 0x0000001919199220 */ /* 0x002fe20000400000 */
[----:B------:R-:W-:-:S06]  /*87c0*/  FSETP.GEU.AND P1, PT, R23, -126, PT ;  /* 0xc2fc00001700780b */ /* 0x000fcc0003f2e000 */
[----:B------:R-:W1:Y:S01]  /*87d0*/  MUFU.EX2 R24, R37 ;  /* 0x0000002500187308 */ /* 0x000e620000000800 */
[----:B------:R-:W-:Y:S01]  /*87e0*/  FADD R43, R43, R25 ;  /* 0x000000192b2b7221 */ /* 0x000fe20000000000 */
[----:B------:R-:W-:Y:S01]  /*87f0*/  F2FP.BF16.F32.PACK_AB R25, R40, R25 ;  /* 0x000000192819723e */ /* 0x000fe200000010ff */
[----:B--2---:R-:W-:-:S04]  /*8800*/  @!P5 FMUL R27, R27, R27 ;  /* 0x0000001b1b1bd220 */ /* 0x004fc80000400000 */
[----:B------:R-:W-:Y:S01]  /*8810*/  FADD R22, R22, R27 ;  /* 0x0000001b16167221 */ /* 0x000fe20000000000 */
[----:B------:R-:W-:Y:S01]  /*8820*/  @!P1 FMUL R23, R23, 0.5 ;  /* 0x3f00000017179820 */ /* 0x000fe20000400000 */
[----:B------:R-:W-:-:S03]  /*8830*/  F2FP.BF16.F32.PACK_AB R27, R38, R27 ;  /* 0x0000001b261b723e */ /* 0x000fc600000010ff */
[----:B------:R-:W2:Y:S01]  /*8840*/  MUFU.EX2 R26, R23 ;  /* 0x00000017001a7308 */ /* 0x000ea20000000800 */
[----:B-1----:R-:W-:-:S04]  /*8850*/  @!P3 FMUL R24, R24, R24 ;  /* 0x000000181818b220 */ /* 0x002fc80000400000 */
[----:B------:R-:W-:Y:S01]  /*8860*/  FADD R19, R19, R24 ;  /* 0x0000001813137221 */ /* 0x000fe20000000000 */
[----:B------:R-:W-:Y:S01]  /*8870*/  F2FP.BF16.F32.PACK_AB R24, R36, R24 ;  /* 0x000000182418723e */ /* 0x000fe200000010ff */
[----:B--2---:R-:W-:Y:S01]  /*8880*/  @!P1 FMUL R26, R26, R26 ;  /* 0x0000001a1a1a9220 */ /* 0x004fe20000400000 */
[----:B------:R-:W-:Y:S02]  /*8890*/  WARPGROUP.DEPBAR.LE gsb0, 0x0 ;  /* 0x00008000000079c5 */ /* 0x000fe40000010000 */
[----:B------:R-:W-:Y:S01]  /*88a0*/  WARPGROUP.ARRIVE ;  /* 0x00000000000079c5 */ /* 0x000fe20000000000 */
[----:B------:R-:W-:Y:S01]  /*88b0*/  FADD R17, R17, R26 ;  /* 0x0000001a11117221 */ /* 0x000fe20000000000 */
[----:B------:R-:W-:-:S04]  /*88c0*/  F2FP.BF16.F32.PACK_AB R26, R20, R26 ;  /* 0x0000001a141a723e */ /* 0x000fc800000010ff */
[----:B------:R-:W-:Y:S01]  /*88d0*/  HGMMA.64x32x16.F32.BF16 R232, R32, gdesc[UR4].tnspB, R232, gsb0 ;  /* 0x4060000420e87df0 */ /* 0x000fe200080018e8 */
[----:B------:R-:W-:Y:S01]  /*88e0*/  UIADD3 UR6, UR61, 0x3200, URZ ;  /* 0x000032003d067890 */ /* 0x000fe2000fffe03f */
[----:B------:R-:W-:Y:S01]  /*88f0*/  UMOV UR7, 0x80000020 ;  /* 0x8000002000077882 */ /* 0x000fe20000000000 */
[----:B------:R-:W-:Y:S02]  /*8900*/  WARPGROUP.DEPBAR.LE gsb0, 0x0 ;  /* 0x00008000000079c5 */ /* 0x000fe40000010000 */
[----:B------:R-:W-:-:S06]  /*8910*/  WARPGROUP.ARRIVE ;  /* 0x00000000000079c5 */ /* 0x000fcc0000000000 */
[----:B------:R-:W-:Y:S01]  /*8920*/  HGMMA.64x32x16.F32.BF16 R216, R32, gdesc[UR12].tnspB, R216, gsb0 ;  /* 0x4060000c20d87df0 */ /* 0x000fe200080018d8 */
[----:B------:R-:W-:Y:S02]  /*8930*/  UMOV UR15, 0x80000020 ;  /* 0x80000020000f7882 */ /* 0x000fe40000000000 */
[----:B------:R-:W-:Y:S02]  /*8940*/  WARPGROUP.DEPBAR.LE gsb0, 0x0 ;  /* 0x00008000000079c5 */ /* 0x000fe40000010000 */
[----:B------:R-:W-:-:S06]  /*8950*/  WARPGROUP.ARRIVE ;  /* 0x00000000000079c5 */ /* 0x000fcc0000000000 */
[----:B------:R-:W-:Y:S01]  /*8960*/  HGMMA.64x32x16.F32.BF16 R200, R32, gdesc[UR8].tnspB, R200, gsb0 ;  /* 0x4060000820c87df0 */ /* 0x000fe200080018c8 */
[----:B------:R-:W-:Y:S01]  /*8970*/  UMOV UR10, UR4 ;  /* 0x00000004000a7c82 */ /* 0x000fe20008000000 */
[----:B------:R-:W-:Y:S01]  /*8980*/  UMOV UR11, 0x80000020 ;  /* 0x80000020000b7882 */ /* 0x000fe20000000000 */
[----:B------:R-:W-:-:S07]  /*8990*/  UIADD3 UR4, UR61, 0x1e40, URZ ;  /* 0x00001e403d047890 */ /* 0x000fce000fffe03f */
[----:B------:R-:W-:Y:S01]  /*89a0*/  UMOV UR14, UR4 ;  /* 0x00000004000e7c82 */ /* 0x000fe20008000000 */
[----:B------:R-:W-:Y:S02]  /*89b0*/  WARPGROUP.DEPBAR.LE gsb0, 0x0 ;  /* 0x00008000000079c5 */ /* 0x000fe40000010000 */
[----:B------:R-:W-:-:S06]  /*89c0*/  WARPGROUP.ARRIVE ;  /* 0x00000000000079c5 */ /* 0x000fcc0000000000 */
[----:B------:R-:W-:Y:S01]  /*89d0*/  HGMMA.64x32x16.F32.BF16 R184, R32, gdesc[UR8].tnspB, R184, gsb0 ;  /* 0x4060000820b87df0 */ /* 0x000fe200080018b8 */
[----:B------:R-:W-:Y:S02]  /*89e0*/  UIADD3 UR10, UR61, 0x2a40, URZ ;  /* 0x00002a403d0a7890 */ /* 0x000fe4000fffe03f */
        /* <DEDUP_REMOVED lines=9> */
[----:B------:R-:W-:Y:S02]  /*8a80*/  UIADD3 UR6, UR61, 0x2240, URZ ;  /* 0x000022403d067890 */ /* 0x000fe4000fffe03f */
[----:B------:R-:W-:Y:S02]  /*8a90*/  WARPGROUP.DEPBAR.LE gsb0, 0x0 ;  /* 0x00008000000079c5 */ /* 0x000fe40000010000 */
[----:B------:R-:W-:-:S06]  /*8aa0*/  WARPGROUP.ARRIVE ;  /* 0x00000000000079c5 */ /* 0x000fcc0000000000 */
[----:B------:R-:W-:Y:S01]  /*8ab0*/  HGMMA.64x32x16.F32.BF16 R116, R24, gdesc[UR12].tnspB, R116, gsb0 ;  /* 0x4060000c18747df0 */ /* 0x000fe20008001874 */
[----:B------:R-:W-:Y:S02]  /*8ac0*/  UMOV UR7, 0x80000020 ;  /* 0x8000002000077882 */ /* 0x000fe40000000000 */
[----:B------:R-:W-:Y:S02]  /*8ad0*/  WARPGROUP.DEPBAR.LE gsb0, 0x0 ;  /* 0x00008000000079c5 */ /* 0x000fe40000010000 */
[----:B------:R-:W-:Y:S01]  /*8ae0*/  WARPGROUP.ARRIVE ;  /* 0x00000000000079c5 */ /* 0x000fe20000000000 */
[----:B------:R-:W-:Y:S01]  /*8af0*/  UMOV UR14, UR8 ;  /* 0x00000008000e7c82 */ /* 0x000fe20008000000 */
[----:B------:R-:W-:Y:S01]  /*8b00*/  UMOV UR15, 0x80000020 ;  /* 0x80000020000f7882 */ /* 0x000fe20000000000 */
[----:B------:R-:W-:Y:S03]  /*8b10*/  STL.64 [R1], R116 ;  /* 0x0000007401007387 */ /* 0x000fe60000100a00 */
[----:B------:R-:W-:Y:S01]  /*8b20*/  HGMMA.64x32x16.F32.BF16 R232, R24, gdesc[UR4].tnspB, R232, gsb0 ;  /* 0x4060000418e87df0 */ /* 0x000fe200080018e8 */
[----:B------:R-:W-:Y:S04]  /*8b30*/  STL.64 [R1+0x8], R118 ;  /* 0x0000087601007387 */ /* 0x000fe80000100a00 */
[----:B------:R-:W-:Y:S04]  /*8b40*/  STL.64 [R1+0x10], R120 ;  /* 0x0000107801007387 */ /* 0x000fe80000100a00 */
[----:B------:R-:W-:Y:S04]  /*8b50*/  STL.64 [R1+0x18], R122 ;  /* 0x0000187a01007387 */ /* 0x000fe80000100a00 */
[----:B------:R-:W-:Y:S04]  /*8b60*/  STL.64 [R1+0x20], R124 ;  /* 0x0000207c01007387 */ /* 0x000fe80000100a00 */
[----:B------:R-:W-:Y:S04]  /*8b70*/  STL.64 [R1+0x28], R126 ;  /* 0x0000287e01007387 */ /* 0x000fe80000100a00 */
[----:B------:R-:W-:Y:S04]  /*8b80*/  STL.64 [R1+0x30], R128 ;  /* 0x0000308001007387 */ /* 0x000fe80000100a00 */
[----:B------:R1:W-:Y:S04]  /*8b90*/  STL.64 [R1+0x38], R130 ;  /* 0x0000388201007387 */ /* 0x0003e80000100a00 */
[----:B-1----:R-:W2:Y:S04]  /*8ba0*/  LDL.LU.64 R130, [R1+0x1b8] ;  /* 0x0001b80001827983 */ /* 0x002ea80000300a00 */
[----:B------:R-:W3:Y:S04]  /*8bb0*/  LDL.LU.64 R128, [R1+0x1b0] ;  /* 0x0001b00001807983 */ /* 0x000ee80000300a00 */
[----:B------:R-:W4:Y:S04]  /*8bc0*/  LDL.LU.64 R126, [R1+0x1a8] ;  /* 0x0001a800017e7983 */ /* 0x000f280000300a00 */
[----:B------:R-:W5:Y:S01]  /*8bd0*/  LDL.LU.64 R124, [R1+0x1a0] ;  /* 0x0001a000017c7983 */ /* 0x000f620000300a00 */
[----:B------:R-:W-:-:S02]  /*8be0*/  WARPGROUP.DEPBAR.LE gsb0, 0x0 ;  /* 0x00008000000079c5 */ /* 0x000fc40000010000 */
[----:B------:R-:W-:Y:S01]  /*8bf0*/  WARPGROUP.ARRIVE ;  /* 0x00000000000079c5 */ /* 0x000fe20000000000 */
[----:B------:R-:W-:Y:S01]  /*8c00*/  UMOV UR11, 0x80000020 ;  /* 0x80000020000b7882 */ /* 0x000fe20000000000 */
[----:B------:R-:W-:Y:S01]  /*8c10*/  UIADD3 UR4, UR61, 0x2e40, URZ ;  /* 0x00002e403d047890 */ /* 0x000fe2000fffe03f */
[C---:B------:R-:W-:Y:S01]  /*8c20*/  FSETP.GEU.AND P5, PT, R101.reuse, -126, PT ;  /* 0xc2fc00006500780b */ /* 0x040fe20003fae000 */
[----:B------:R-:W-:Y:S01]  /*8c30*/  UIADD3 UR6, UR61, 0x3240, URZ ;  /* 0x000032403d067890 */ /* 0x000fe2000fffe03f */
[----:B------:R-:W5:Y:S01]  /*8c40*/  LDL.LU.64 R122, [R1+0x198] ;  /* 0x00019800017a7983 */ /* 0x000f620000300a00 */
[----:B------:R-:W-:Y:S01]  /*8c50*/  HGMMA.64x32x16.F32.BF16 R216, R24, gdesc[UR12].tnspB, R216, gsb0 ;  /* 0x4060000c18d87df0 */ /* 0x000fe200080018d8 */
[----:B------:R-:W-:Y:S01]  /*8c60*/  UMOV UR7, 0x80000020 ;  /* 0x8000002000077882 */ /* 0x000fe20000000000 */
[----:B------:R-:W-:Y:S01]  /*8c70*/  UIADD3 UR8, UR61, 0x3640, URZ ;  /* 0x000036403d087890 */ /* 0x000fe2000fffe03f */
[----:B------:R-:W5:Y:S04]  /*8c80*/  LDL.LU.64 R120, [R1+0x190] ;  /* 0x0001900001787983 */ /* 0x000f680000300a00 */
[----:B------:R-:W5:Y:S03]  /*8c90*/  LDL.LU.64 R118, [R1+0x188] ;  /* 0x0001880001767983 */ /* 0x000f660000300a00 */
[----:B------:R-:W-:Y:S01]  /*8ca0*/  @!P5 FMUL R101, R101, 0.5 ;  /* 0x3f0000006565d820 */ /* 0x000fe20000400000 */
[----:B------:R-:W5:Y:S01]  /*8cb0*/  LDL.LU.64 R116, [R1+0x180] ;  /* 0x0001800001747983 */ /* 0x000f620000300a00 */
[----:B------:R-:W-:Y:S01]  /*8cc0*/  FSETP.GEU.AND P3, PT, R97, -126, PT ;  /* 0xc2fc00006100780b */ /* 0x000fe20003f6e000 */
[----:B------:R-:W1:Y:S01]  /*8cd0*/  MUFU.EX2 R99, R99 ;  /* 0x0000006300637308 */ /* 0x000e620000000800 */
[----:B------:R-:W-:Y:S01]  /*8ce0*/  FSETP.GEU.AND P1, PT, R100, -126, PT ;  /* 0xc2fc00006400780b */ /* 0x000fe20003f2e000 */
[----:B------:R-:W-:Y:S01]  /*8cf0*/  STL [R1+0x178], R138 ;  /* 0x0001788a01007387 */ /* 0x000fe20000100800 */
[----:B------:R-:W-:-:S03]  /*8d00*/  FSETP.GEU.AND P6, PT, R12, -126, PT ;  /* 0xc2fc00000c00780b */ /* 0x000fc60003fce000 */
[----:B------:R-:W-:Y:S04]  /*8d10*/  STL.64 [R1+0x170], R136 ;  /* 0x0001708801007387 */ /* 0x000fe80000100a00 */
[----:B------:R-:W-:Y:S02]  /*8d20*/  STL.64 [R1+0x168], R134 ;  /* 0x0001688601007387 */ /* 0x000fe40000100a00 */
[----:B------:R-:W-:Y:S02]  /*8d30*/  @!P3 FMUL R97, R97, 0.5 ;  /* 0x3f0000006161b820 */ /* 0x000fe40000400000 */
[----:B------:R-:W-:Y:S01]  /*8d40*/  STL.64 [R1+0x160], R132 ;  /* 0x0001608401007387 */ /* 0x000fe20000100a00 */
[----:B------:R-:W-:Y:S01]  /*8d50*/  @!P1 FMUL R100, R100, 0.5 ;  /* 0x3f00000064649820 */ /* 0x000fe20000400000 */
[----:B------:R-:W-:Y:S01]  /*8d60*/  UMOV UR15, 0x80000020 ;  /* 0x80000020000f7882 */ /* 0x000fe20000000000 */
[----:B-1----:R-:W-:Y:S01]  /*8d70*/  @!P2 FMUL R99, R99, R99 ;  /* 0x000000636363a220 */ /* 0x002fe20000400000 */
[----:B------:R-:W1:Y:S01]  /*8d80*/  MUFU.EX2 R97, R97 ;  /* 0x0000006100617308 */ /* 0x000e620000000800 */
[----:B------:R-:W-:Y:S01]  /*8d90*/  FSETP.GEU.AND P2, PT, R13, -126, PT ;  /* 0xc2fc00000d00780b */ /* 0x000fe20003f4e000 */
[----:B------:R-:W-:-:S06]  /*8da0*/  @!P6 FMUL R12, R12, 0.5 ;  /* 0x3f0000000c0ce820 */ /* 0x000fcc0000400000 */
[----:B------:R-:W1:Y:S06]  /*8db0*/  MUFU.EX2 R100, R100 ;  /* 0x0000006400647308 */ /* 0x000e6c0000000800 */
[----:B------:R-:W-:Y:S02]  /*8dc0*/  @!P2 FMUL R13, R13, 0.5 ;  /* 0x3f0000000d0da820 */ /* 0x000fe40000400000 */
[----:B------:R-:W1:Y:S02]  /*8dd0*/  MUFU.EX2 R12, R12 ;  /* 0x0000000c000c7308 */ /* 0x000e640000000800 */
[----:B-1----:R-:W-:Y:S01]  /*8de0*/  @!P3 FMUL R97, R97, R97 ;  /* 0x000000616161b220 */ /* 0x002fe20000400000 */
[----:B------:R-:W-:Y:S01]  /*8df0*/  FSETP.GEU.AND P3, PT, R11, -126, PT ;  /* 0xc2fc00000b00780b */ /* 0x000fe20003f6e000 */
[----:B------:R-:W-:-:S02]  /*8e00*/  WARPGROUP.DEPBAR.LE gsb0, 0x0 ;  /* 0x00008000000079c5 */ /* 0x000fc40000010000 */
[----:B------:R-:W-:Y:S02]  /*8e10*/  WARPGROUP.ARRIVE ;  /* 0x00000000000079c5 */ /* 0x000fe40000000000 */
[----:B------:R-:W1:Y:S01]  /*8e20*/  MUFU.EX2 R13, R13 ;  /* 0x0000000d000d7308 */ /* 0x000e620000000800 */
[----:B------:R-:W-:Y:S01]  /*8e30*/  @!P1 FMUL R100, R100, R100 ;  /* 0x0000006464649220 */ /* 0x000fe20000400000 */
[----:B------:R-:W-:Y:S02]  /*8e40*/  FSETP.GEU.AND P1, PT, R14, -126, PT ;  /* 0xc2fc00000e00780b */ /* 0x000fe40003f2e000 */
[----:B------:R-:W-:Y:S01]  /*8e50*/  HGMMA.64x32x16.F32.BF16 R200, R24, gdesc[UR8].tnspB, R200, gsb0 ;  /* 0x4060000818c87df0 */ /* 0x000fe200080018c8 */
[----:B------:R-:W-:Y:S01]  /*8e60*/  UMOV UR10, UR4 ;  /* 0x00000004000a7c82 */ /* 0x000fe20008000000 */
[----:B------:R-:W-:Y:S02]  /*8e70*/  UMOV UR11, 0x80000020 ;  /* 0x80000020000b7882 */ /* 0x000fe40000000000 */
[----:B------:R-:W-:Y:S01]  /*8e80*/  @!P3 FMUL R11, R11, 0.5 ;  /* 0x3f0000000b0bb820 */ /* 0x000fe20000400000 */
[----:B------:R-:W-:-:S06]  /*8e90*/  @!P6 FMUL R12, R12, R12 ;  /* 0x0000000c0c0ce220 */ /* 0x000fcc0000400000 */
[----:B------:R-:W-:Y:S01]  /*8ea0*/  @!P1 FMUL R14, R14, 0.5 ;  /* 0x3f0000000e0e9820 */ /* 0x000fe20000400000 */
[----:B------:R-:W1:Y:S02]  /*8eb0*/  MUFU.EX2 R11, R11 ;  /* 0x0000000b000b7308 */ /* 0x000e640000000800 */
[----:B-1----:R-:W-:Y:S01]  /*8ec0*/  @!P2 FMUL R13, R13, R13 ;  /* 0x0000000d0d0da220 */ /* 0x002fe20000400000 */
[----:B------:R-:W-:Y:S01]  /*8ed0*/  FSETP.GEU.AND P2, PT, R107, -126, PT ;  /* 0xc2fc00006b00780b */ /* 0x000fe20003f4e000 */
[----:B------:R-:W-:Y:S02]  /*8ee0*/  WARPGROUP.DEPBAR.LE gsb0, 0x0 ;  /* 0x00008000000079c5 */ /* 0x000fe40000010000 */
[----:B------:R-:W-:Y:S01]  /*8ef0*/  WARPGROUP.ARRIVE ;  /* 0x00000000000079c5 */ /* 0x000fe20000000000 */
[----:B------:R-:W-:Y:S01]  /*8f00*/  @!P3 FMUL R11, R11, R11 ;  /* 0x0000000b0b0bb220 */ /* 0x000fe20000400000 */
[----:B------:R-:W-:-:S08]  /*8f10*/  FSETP.GEU.AND P3, PT, R106, -126, PT ;  /* 0xc2fc00006a00780b */ /* 0x000fd00003f6e000 */
[----:B------:R-:W-:Y:S01]  /*8f20*/  @!P2 FMUL R107, R107, 0.5 ;  /* 0x3f0000006b6ba820 */ /* 0x000fe20000400000 */
[----:B--2---:R-:W-:Y:S01]  /*8f30*/  STL.64 [R1+0x158], R130 ;  /* 0x0001588201007387 */ /* 0x004fe20000100a00 */
[----:B------:R-:W-:Y:S01]  /*8f40*/  HGMMA.64x32x16.F32.BF16 R184, R24, gdesc[UR8].tnspB, R184, gsb0 ;  /* 0x4060000818b87df0 */ /* 0x000fe200080018b8 */
[----:B------:R-:W-:Y:S01]  /*8f50*/  UIADD3 UR4, UR61, 0x1e80, URZ ;  /* 0x00001e803d047890 */ /* 0x000fe2000fffe03f */
[----:B------:R-:W-:Y:S01]  /*8f60*/  FSETP.GEU.AND P6, PT, R7, -126, PT ;  /* 0xc2fc00000700780b */ /* 0x000fe20003fce000 */
[----:B---3--:R-:W-:Y:S01]  /*8f70*/  STL.64 [R1+0x150], R128 ;  /* 0x0001508001007387 */ /* 0x008fe20000100a00 */
[----:B------:R-:W1:Y:S03]  /*8f80*/  MUFU.EX2 R14, R14 ;  /* 0x0000000e000e7308 */ /* 0x000e660000000800 */
[----:B----4-:R-:W-:Y:S04]  /*8f90*/  STL.64 [R1+0x148], R126 ;  /* 0x0001487e01007387 */ /* 0x010fe80000100a00 */
[----:B-----5:R2:W-:Y:S01]  /*8fa0*/  STL.64 [R1+0x140], R124 ;  /* 0x0001407c01007387 */ /* 0x0205e20000100a00 */
[----:B------:R-:W-:-:S02]  /*8fb0*/  WARPGROUP.DEPBAR.LE gsb0, 0x0 ;  /* 0x00008000000079c5 */ /* 0x000fc40000010000 */
[----:B------:R-:W-:Y:S01]  /*8fc0*/  WARPGROUP.ARRIVE ;  /* 0x00000000000079c5 */ /* 0x000fe20000000000 */
[----:B--2---:R-:W2:Y:S01]  /*8fd0*/  LDL.LU.64 R124, [R1] ;  /* 0x00000000017c7983 */ /* 0x004ea20000300a00 */
[----:B------:R-:W-:Y:S01]  /*8fe0*/  @!P3 FMUL R106, R106, 0.5 ;  /* 0x3f0000006a6ab820 */ /* 0x000fe20000400000 */
[----:B------:R-:W-:Y:S01]  /*8ff0*/  UMOV UR14, UR4 ;  /* 0x00000004000e7c82 */ /* 0x000fe20008000000 */
[----:B------:R-:W-:Y:S01]  /*9000*/  UIADD3 UR10, UR61, 0x2a80, URZ ;  /* 0x00002a803d0a7890 */ /* 0x000fe2000fffe03f */
[----:B------:R-:W2:Y:S01]  /*9010*/  LDL.LU.64 R126, [R1+0x8] ;  /* 0x00000800017e7983 */ /* 0x000ea20000300a00 */
[----:B------:R-:W-:Y:S01]  /*9020*/  HGMMA.64x32x16.F32.BF16 R168, R24, gdesc[UR4].tnspB, R168, gsb0 ;  /* 0x4060000418a87df0 */ /* 0x000fe200080018a8 */
[----:B------:R-:W-:Y:S01]  /*9030*/  UMOV UR6, UR8 ;  /* 0x0000000800067c82 */ /* 0x000fe20008000000 */
[----:B------:R-:W-:Y:S01]  /*9040*/  UMOV UR7, 0x80000020 ;  /* 0x8000002000077882 */ /* 0x000fe20000000000 */
[----:B------:R-:W2:Y:S01]  /*9050*/  LDL.LU.64 R128, [R1+0x10] ;  /* 0x0000100001807983 */ /* 0x000ea20000300a00 */
[----:B------:R-:W-:Y:S01]  /*9060*/  UMOV UR11, 0x80000020 ;  /* 0x80000020000b7882 */ /* 0x000fe20000000000 */
[----:B------:R-:W-:Y:S01]  /*9070*/  @!P6 FMUL R7, R7, 0.5 ;  /* 0x3f0000000707e820 */ /* 0x000fe20000400000 */
[----:B-1----:R-:W-:Y:S01]  /*9080*/  @!P1 FMUL R14, R14, R14 ;  /* 0x0000000e0e0e9220 */ /* 0x002fe20000400000 */
[----:B------:R-:W2:Y:S01]  /*9090*/  LDL.LU.64 R130, [R1+0x18] ;  /* 0x0000180001827983 */ /* 0x000ea20000300a00 */
[----:B------:R-:W-:-:S02]  /*90a0*/  WARPGROUP.DEPBAR.LE gsb0, 0x0 ;  /* 0x00008000000079c5 */ /* 0x000fc40000010000 */
[----:B------:R-:W-:Y:S01]  /*90b0*/  WARPGROUP.ARRIVE ;  /* 0x00000000000079c5 */ /* 0x000fe20000000000 */
[----:B------:R-:W2:Y:S01]  /*90c0*/  LDL.LU.64 R132, [R1+0x20] ;  /* 0x0000200001847983 */ /* 0x000ea20000300a00 */
[----:B------:R-:W1:Y:S01]  /*90d0*/  MUFU.EX2 R106, R106 ;  /* 0x0000006a006a7308 */ /* 0x000e620000000800 */
[----:B------:R-:W-:Y:S01]  /*90e0*/  UIADD3 UR8, UR61, 0x2680, URZ ;  /* 0x000026803d087890 */ /* 0x000fe2000fffe03f */
[C---:B------:R-:W-:Y:S01]  /*90f0*/  FSETP.GEU.AND P1, PT, R8.reuse, -126, PT ;  /* 0xc2fc00000800780b */ /* 0x040fe20003f2e000 */
[----:B------:R-:W2:Y:S01]  /*9100*/  LDL.LU.64 R134, [R1+0x28] ;  /* 0x0000280001867983 */ /* 0x000ea20000300a00 */
[----:B------:R-:W-:Y:S03]  /*9110*/  HGMMA.64x32x16.F32.BF16 R152, R24, gdesc[UR4].tnspB, R152, gsb0 ;  /* 0x4060000418987df0 */ /* 0x000fe60008001898 */
[----:B------:R-:W2:Y:S01]  /*9120*/  LDL.LU.64 R136, [R1+0x30] ;  /* 0x0000300001887983 */ /* 0x000ea20000300a00 */
[----:B------:R-:W-:Y:S01]  /*9130*/  UIADD3 UR4, UR61, 0x2e80, URZ ;  /* 0x00002e803d047890 */ /* 0x000fe2000fffe03f */
[----:B------:R-:W-:Y:S06]  /*9140*/  MUFU.EX2 R7, R7 ;  /* 0x0000000700077308 */ /* 0x000fec0000000800 */
[----:B------:R-:W-:Y:S01]  /*9150*/  @!P1 FMUL R8, R8, 0.5 ;  /* 0x3f00000008089820 */ /* 0x000fe20000400000 */
[----:B-1----:R-:W-:Y:S01]  /*9160*/  @!P3 FMUL R106, R106, R106 ;  /* 0x0000006a6a6ab220 */ /* 0x002fe20000400000 */
[----:B------:R-:W-:-:S02]  /*9170*/  WARPGROUP.DEPBAR.LE gsb0, 0x0 ;  /* 0x00008000000079c5 */ /* 0x000fc40000010000 */
[----:B------:R-:W1:Y:S08]  /*9180*/  MUFU.EX2 R27, R101 ;  /* 0x00000065001b7308 */ /* 0x000e700000000800 */
[----:B------:R-:W3:Y:S08]  /*9190*/  MUFU.EX2 R25, R102 ;  /* 0x0000006600197308 */ /* 0x000ef00000000800 */
[----:B------:R-:W-:Y:S01]  /*91a0*/  MUFU.EX2 R24, R107 ;  /* 0x0000006b00187308 */ /* 0x000fe20000000800 */
[----:B-1----:R-:W-:Y:S01]  /*91b0*/  @!P5 FMUL R27, R27, R27 ;  /* 0x0000001b1b1bd220 */ /* 0x002fe20000400000 */
[----:B------:R-:W-:Y:S01]  /*91c0*/  FSETP.GEU.AND P5, PT, R93, -126, PT ;  /* 0xc2fc00005d00780b */ /* 0x000fe20003fae000 */
[----:B------:R-:W-:Y:S01]  /*91d0*/  UIADD3 UR6, UR61, 0x2280, URZ ;  /* 0x000022803d067890 */ /* 0x000fe2000fffe03f */
[----:B------:R-:W-:Y:S01]  /*91e0*/  UMOV UR7, 0x80000020 ;  /* 0x8000002000077882 */ /* 0x000fe20000000000 */
[----:B------:R-:W-:-:S03]  /*91f0*/  @!P6 FMUL R7, R7, R7 ;  /* 0x000000070707e220 */ /* 0x000fc60000400000 */
[----:B------:R-:W-:Y:S01]  /*9200*/  MUFU.EX2 R8, R8 ;  /* 0x0000000800087308 */ /* 0x000fe20000000800 */
[----:B---3--:R-:W-:Y:S01]  /*9210*/  @!P4 FMUL R25, R25, R25 ;  /* 0x000000191919c220 */ /* 0x008fe20000400000 */
[----:B------:R-:W-:-:S05]  /*9220*/  FSETP.GEU.AND P4, PT, R94, -126, PT ;  /* 0xc2fc00005e00780b */ /* 0x000fca0003f8e000 */
[----:B------:R-:W-:-:S06]  /*9230*/  @!P5 FMUL R93, R93, 0.5 ;  /* 0x3f0000005d5dd820 */ /* 0x000fcc0000400000 */
[----:B------:R-:W1:Y:S02]  /*9240*/  MUFU.EX2 R93, R93 ;  /* 0x0000005d005d7308 */ /* 0x000e640000000800 */
[----:B------:R-:W-:-:S06]  /*9250*/  @!P4 FMUL R94, R94, 0.5 ;  /* 0x3f0000005e5ec820 */ /* 0x000fcc0000400000 */
[----:B------:R-:W3:Y:S01]  /*9260*/  MUFU.EX2 R94, R94 ;  /* 0x0000005e005e7308 */ /* 0x000ee20000000800 */
[----:B-1----:R-:W-:Y:S01]  /*9270*/  @!P5 FMUL R93, R93, R93 ;  /* 0x0000005d5d5dd220 */ /* 0x002fe20000400000 */
[----:B------:R-:W-:-:S03]  /*9280*/  FSETP.GEU.AND P5, PT, R9, -126, PT ;  /* 0xc2fc00000900780b */ /* 0x000fc60003fae000 */
[----:B------:R-:W-:-:S04]  /*9290*/  FADD R91, R91, R93 ;  /* 0x0000005d5b5b7221 */ /* 0x000fc80000000000 */
[----:B------:R-:W-:Y:S01]  /*92a0*/  FADD R91, R139, R91 ;  /* 0x0000005b8b5b7221 */ /* 0x000fe20000000000 */
[----:B---3--:R-:W-:Y:S01]  /*92b0*/  @!P4 FMUL R94, R94, R94 ;  /* 0x0000005e5e5ec220 */ /* 0x008fe20000400000 */
[----:B------:R-:W2:Y:S01]  /*92c0*/  LDL.LU.64 R138, [R1+0x38] ;  /* 0x00003800018a7983 */ /* 0x000ea20000300a00 */
[----:B------:R-:W-:-:S03]  /*92d0*/  FSETP.GEU.AND P4, PT, R10, -126, PT ;  /* 0xc2fc00000a00780b */ /* 0x000fc60003f8e000 */
[----:B------:R-:W-:-:S06]  /*92e0*/  @!P5 FMUL R9, R9, 0.5 ;  /* 0x3f0000000909d820 */ /* 0x000fcc0000400000 */
[----:B------:R-:W1:Y:S04]  /*92f0*/  MUFU.EX2 R9, R9 ;  /* 0x0000000900097308 */ /* 0x000e680000000800 */
[----:B------:R-:W-:-:S06]  /*9300*/  @!P4 FMUL R10, R10, 0.5 ;  /* 0x3f0000000a0ac820 */ /* 0x000fcc0000400000 */
[----:B------:R-:W3:Y:S01]  /*9310*/  MUFU.EX2 R10, R10 ;  /* 0x0000000a000a7308 */ /* 0x000ee20000000800 */
[----:B-1----:R-:W-:Y:S01]  /*9320*/  @!P5 FMUL R9, R9, R9 ;  /* 0x000000090909d220 */ /* 0x002fe20000400000 */
[----:B------:R-:W-:Y:S01]  /*9330*/  FSETP.GEU.AND P5, PT, R104, -126, PT ;  /* 0xc2fc00006800780b */ /* 0x000fe20003fae000 */
[----:B---3--:R-:W-:Y:S01]  /*9340*/  @!P4 FMUL R10, R10, R10 ;  /* 0x0000000a0a0ac220 */ /* 0x008fe20000400000 */
[----:B------:R-:W-:-:S11]  /*9350*/  FSETP.GEU.AND P4, PT, R105, -126, PT ;  /* 0xc2fc00006900780b */ /* 0x000fd60003f8e000 */
[----:B------:R-:W-:-:S06]  /*9360*/  @!P5 FMUL R104, R104, 0.5 ;  /* 0x3f0000006868d820 */ /* 0x000fcc0000400000 */
[----:B------:R-:W1:Y:S01]  /*9370*/  MUFU.EX2 R104, R104 ;  /* 0x0000006800687308 */ /* 0x000e620000000800 */
[----:B------:R-:W-:-:S07]  /*9380*/  @!P4 FMUL R105, R105, 0.5 ;  /* 0x3f0000006969c820 */ /* 0x000fce0000400000 */
[----:B------:R-:W3:Y:S01]  /*9390*/  MUFU.EX2 R26, R105 ;  /* 0x00000069001a7308 */ /* 0x000ee20000000800 */
[----:B------:R-:W-:Y:S01]  /*93a0*/  @!P2 FMUL R24, R24, R24 ;  /* 0x000000181818a220 */ /* 0x000fe20000400000 */
[----:B------:R-:W-:Y:S01]  /*93b0*/  FADD R20, R75, R25 ;  /* 0x000000194b147221 */ /* 0x000fe20000000000 */
[----:B------:R-:W-:Y:S01]  /*93c0*/  FADD R53, R53, R27 ;  /* 0x0000001b35357221 */ /* 0x000fe20000000000 */
[----:B------:R-:W-:Y:S01]  /*93d0*/  F2FP.BF16.F32.PACK_AB R25, R25, R15 ;  /* 0x0000000f1919723e */ /* 0x000fe200000010ff */
[----:B------:R-:W-:Y:S01]  /*93e0*/  FADD R31, R31, R24 ;  /* 0x000000181f1f7221 */ /* 0x000fe20000000000 */
[----:B-1----:R-:W-:Y:S01]  /*93f0*/  @!P5 FMUL R104, R104, R104 ;  /* 0x000000686868d220 */ /* 0x002fe20000400000 */
[----:B------:R-:W-:Y:S02]  /*9400*/  F2FP.BF16.F32.PACK_AB R27, R100, R27 ;  /* 0x0000001b641b723e */ /* 0x000fe400000010ff */
[----:B------:R-:W-:Y:S01]  /*9410*/  F2FP.BF16.F32.PACK_AB R24, R106, R24 ;  /* 0x000000186a18723e */ /* 0x000fe200000010ff */
[----:B---3--:R-:W-:-:S04]  /*9420*/  @!P4 FMUL R26, R26, R26 ;  /* 0x0000001a1a1ac220 */ /* 0x008fc80000400000 */
[----:B------:R-:W-:Y:S01]  /*9430*/  FADD R28, R28, R26 ;  /* 0x0000001a1c1c7221 */ /* 0x000fe20000000000 */
[----:B------:R-:W-:-:S04]  /*9440*/  F2FP.BF16.F32.PACK_AB R26, R104, R26 ;  /* 0x0000001a681a723e */ /* 0x000fc800000010ff */
[----:B--2---:R-:W-:-:S06]  /*9450*/  WARPGROUP.ARRIVE ;  /* 0x00000000000079c5 */ /* 0x004fcc0000000000 */
[----:B------:R-:W-:Y:S03]  /*9460*/  HGMMA.64x32x16.F32.BF16 R124, R24, gdesc[UR12].tnspB, R124, gsb0 ;  /* 0x4060000c187c7df0 */ /* 0x000fe6000800187c */
[----:B------:R-:W-:Y:S02]  /*9470*/  WARPGROUP.DEPBAR.LE gsb0, 0x0 ;  /* 0x00008000000079c5 */ /* 0x000fe40000010000 */
[----:B------:R-:W-:-:S06]  /*9480*/  WARPGROUP.ARRIVE ;  /* 0x00000000000079c5 */ /* 0x000fcc0000000000 */
[----:B------:R-:W-:Y:S01]  /*9490*/  HGMMA.64x32x16.F32.BF16 R232, R24, gdesc[UR4].tnspB, R232, gsb0 ;  /* 0x4060000418e87df0 */ /* 0x000fe200080018e8 */
[----:B------:R-:W-:Y:S01]  /*94a0*/  UMOV UR14, UR8 ;  /* 0x00000008000e7c82 */ /* 0x000fe20008000000 */
[----:B------:R-:W-:Y:S01]  /*94b0*/  UMOV UR15, 0x80000020 ;  /* 0x80000020000f7882 */ /* 0x000fe20000000000 */
[----:B------:R-:W-:Y:S02]  /*94c0*/  WARPGROUP.DEPBAR.LE gsb0, 0x0 ;  /* 0x00008000000079c5 */ /* 0x000fe40000010000 */
[----:B------:R-:W-:-:S06]  /*94d0*/  WARPGROUP.ARRIVE ;  /* 0x00000000000079c5 */ /* 0x000fcc0000000000 */
        /* <DEDUP_REMOVED lines=8> */
[----:B------:R-:W-:Y:S01]  /*9560*/  HGMMA.64x32x16.F32.BF16 R184, R24, gdesc[UR8].tnspB, R184, gsb0 ;  /* 0x4060000818b87df0 */ /* 0x000fe200080018b8 */
[----:B------:R-:W-:Y:S01]  /*9570*/  UIADD3 UR6, UR61, 0x3280, URZ ;  /* 0x000032803d067890 */ /* 0x000fe2000fffe03f */
[----:B------:R-:W-:Y:S01]  /*9580*/  UMOV UR7, 0x80000020 ;  /* 0x8000002000077882 */ /* 0x000fe20000000000 */
[----:B------:R-:W-:Y:S02]  /*9590*/  WARPGROUP.DEPBAR.LE gsb0, 0x0 ;  /* 0x00008000000079c5 */ /* 0x000fe40000010000 */
[----:B------:R-:W-:-:S06]  /*95a0*/  WARPGROUP.ARRIVE ;  /* 0x00000000000079c5 */ /* 0x000fcc0000000000 */
[----:B------:R-:W-:Y:S01]  /*95b0*/  HGMMA.64x32x16.F32.BF16 R168, R24, gdesc[UR4].tnspB, R168, gsb0 ;  /* 0x4060000418a87df0 */ /* 0x000fe200080018a8 */
[----:B------:R-:W-:Y:S01]  /*95c0*/  UIADD3 UR8, UR61, 0x3680, URZ ;  /* 0x000036803d087890 */ /* 0x000fe2000fffe03f */
[----:B------:R-:W-:-:S06]  /*95d0*/  UMOV UR7, 0x80000020 ;  /* 0x8000002000077882 */ /* 0x000fcc0000000000 */
[----:B------:R-:W-:Y:S01]  /*95e0*/  UMOV UR6, UR8 ;  /* 0x0000000800067c82 */ /* 0x000fe20008000000 */
[----:B------:R-:W-:Y:S02]  /*95f0*/  FSETP.GEU.AND P2, PT, R108, -126, PT ;  /* 0xc2fc00006c00780b */ /* 0x000fe40003f4e000 */
[----:B------:R-:W-:Y:S02]  /*9600*/  FSETP.GEU.AND P3, PT, R109, -126, PT ;  /* 0xc2fc00006d00780b */ /* 0x000fe40003f6e000 */
[----:B------:R-:W-:Y:S02]  /*9610*/  FSETP.GEU.AND P4, PT, R118, -126, PT ;  /* 0xc2fc00007600780b */ /* 0x000fe40003f8e000 */
[----:B------:R-:W-:Y:S01]  /*9620*/  FSETP.GEU.AND P5, PT, R117, -126, PT ;  /* 0xc2fc00007500780b */ /* 0x000fe20003fae000 */
[----:B------:R-:W-:Y:S02]  /*9630*/  WARPGROUP.DEPBAR.LE gsb0, 0x0 ;  /* 0x00008000000079c5 */ /* 0x000fe40000010000 */
[----:B------:R-:W-:-:S06]  /*9640*/  WARPGROUP.ARRIVE ;  /* 0x00000000000079c5 */ /* 0x000fcc0000000000 */
[----:B------:R-:W-:Y:S01]  /*9650*/  HGMMA.64x32x16.F32.BF16 R152, R24, gdesc[UR4].tnspB, R152, gsb0 ;  /* 0x4060000418987df0 */ /* 0x000fe20008001898 */
[----:B------:R-:W-:Y:S01]  /*9660*/  @!P2 FMUL R108, R108, 0.5 ;  /* 0x3f0000006c6ca820 */ /* 0x000fe20000400000 */
[----:B------:R-:W-:Y:S01]  /*9670*/  @!P3 FMUL R109, R109, 0.5 ;  /* 0x3f0000006d6db820 */ /* 0x000fe20000400000 */
[----:B------:R-:W-:Y:S01]  /*9680*/  @!P4 FMUL R118, R118, 0.5 ;  /* 0x3f0000007676c820 */ /* 0x000fe20000400000 */
[----:B------:R-:W-:-:S03]  /*9690*/  @!P5 FMUL R117, R117, 0.5 ;  /* 0x3f0000007575d820 */ /* 0x000fc60000400000 */
[----:B------:R-:W1:Y:S08]  /*96a0*/  MUFU.EX2 R108, R108 ;  /* 0x0000006c006c7308 */ /* 0x000e700000000800 */
[----:B------:R-:W2:Y:S08]  /*96b0*/  MUFU.EX2 R109, R109 ;  /* 0x0000006d006d7308 */ /* 0x000eb00000000800 */
[----:B------:R-:W3:Y:S08]  /*96c0*/  MUFU.EX2 R118, R118 ;  /* 0x0000007600767308 */ /* 0x000ef00000000800 */
[----:B------:R-:W4:Y:S01]  /*96d0*/  MUFU.EX2 R117, R117 ;  /* 0x0000007500757308 */ /* 0x000f220000000800 */
[----:B-1----:R-:W-:Y:S01]  /*96e0*/  @!P2 FMUL R108, R108, R108 ;  /* 0x0000006c6c6ca220 */ /* 0x002fe20000400000 */
[----:B--2---:R-:W-:Y:S01]  /*96f0*/  @!P3 FMUL R109, R109, R109 ;  /* 0x0000006d6d6db220 */ /* 0x004fe20000400000 */
[----:B------:R-:W-:Y:S01]  /*9700*/  UIADD3 UR4, UR61, 0x1ec0, URZ ;  /* 0x00001ec03d047890 */ /* 0x000fe2000fffe03f */
[----:B---3--:R-:W-:Y:S01]  /*9710*/  @!P4 FMUL R118, R118, R118 ;  /* 0x000000767676c220 */ /* 0x008fe20000400000 */
[----:B----4-:R-:W-:Y:S01]  /*9720*/  @!P5 FMUL R117, R117, R117 ;  /* 0x000000757575d220 */ /* 0x010fe20000400000 */
[----:B------:R-:W-:-:S02]  /*9730*/  WARPGROUP.DEPBAR.LE gsb0, 0x0 ;  /* 0x00008000000079c5 */ /* 0x000fc40000010000 */
[----:B------:R-:W-:Y:S02]  /*9740*/  F2FP.BF16.F32.PACK_AB R25, R98, R99 ;  /* 0x000000636219723e */ /* 0x000fe400000010ff */
[----:B------:R-:W-:Y:S02]  /*9750*/  F2FP.BF16.F32.PACK_AB R27, R94, R97 ;  /* 0x000000615e1b723e */ /* 0x000fe400000010ff */
[----:B------:R-:W-:Y:S02]  /*9760*/  F2FP.BF16.F32.PACK_AB R24, R109, R108 ;  /* 0x0000006c6d18723e */ /* 0x000fe400000010ff */
[----:B------:R-:W-:-:S04]  /*9770*/  F2FP.BF16.F32.PACK_AB R26, R117, R118 ;  /* 0x00000076751a723e */ /* 0x000fc800000010ff */
[----:B------:R-:W-:Y:S01]  /*9780*/  WARPGROUP.ARRIVE ;  /* 0x00000000000079c5 */ /* 0x000fe20000000000 */
[----:B------:R-:W-:Y:S01]  /*9790*/  UMOV UR10, UR4 ;  /* 0x00000004000a7c82 */ /* 0x000fe20008000000 */
[----:B------:R-:W-:-:S04]  /*97a0*/  UMOV UR11, 0x80000020 ;  /* 0x80000020000b7882 */ /* 0x000fc80000000000 */
        /* <DEDUP_REMOVED lines=47> */
[----:B------:R-:W-:Y:S01]  /*9aa0*/  @!P1 FMUL R8, R8, R8 ;  /* 0x0000000808089220 */ /* 0x000fe20000400000 */
[----:B------:R-:W-:Y:S01]  /*9ab0*/  FADD R87, R87, R14 ;  /* 0x0000000e57577221 */ /* 0x000fe20000000000 */
[----:B------:R-:W-:Y:S01]  /*9ac0*/  FADD R92, R92, R7 ;  /* 0x000000075c5c7221 */ /* 0x000fe20000000000 */
[----:B------:R-:W-:-:S02]  /*9ad0*/  IMAD.MOV.U32 R75, RZ, RZ, R125 ;  /* 0x000000ffff4b7224 */ /* 0x000fc400078e007d */
[----:B------:R-:W-:Y:S01]  /*9ae0*/  FADD R95, R95, R8 ;  /* 0x000000085f5f7221 */ /* 0x000fe20000000000 */
[----:B------:R-:W-:Y:S01]  /*9af0*/  FADD R52, R52, R87 ;  /* 0x0000005734347221 */ /* 0x000fe20000000000 */
        /* <DEDUP_REMOVED lines=15> */
[----:B------:R-:W-:-:S02]  /*9bf0*/  WARPGROUP.DEPBAR.LE gsb0, 0x0 ;  /* 0x00008000000079c5 */ /* 0x000fc40000010000 */
[----:B-1----:R-:W-:Y:S01]  /*9c00*/  @!P6 FMUL R116, R116, R116 ;  /* 0x000000747474e220 */ /* 0x002fe20000400000 */
[----:B--2---:R-:W-:Y:S01]  /*9c10*/  @!P2 FMUL R119, R119, R119 ;  /* 0x000000777777a220 */ /* 0x004fe20000400000 */
[----:B---3--:R-:W-:Y:S01]  /*9c20*/  @!P3 FMUL R120, R120, R120 ;  /* 0x000000787878b220 */ /* 0x008fe20000400000 */
[----:B------:R-:W-:Y:S01]  /*9c30*/  FADD R24, R77, R13 ;  /* 0x0000000d4d187221 */ /* 0x000fe20000000000 */
[----:B----4-:R-:W-:Y:S01]  /*9c40*/  @!P4 FMUL R123, R123, R123 ;  /* 0x0000007b7b7bc220 */ /* 0x010fe20000400000 */
[----:B------:R-:W-:Y:S01]  /*9c50*/  FADD R20, R20, R95 ;  /* 0x0000005f14147221 */ /* 0x000fe20000000000 */
        /* <DEDUP_REMOVED lines=8> */
[----:B------:R-:W-:Y:S01]  /*9ce0*/  F2FP.BF16.F32.PACK_AB R25, R93, R110 ;  /* 0x0000006e5d19723e */ /* 0x000fe200000010ff */
        /* <DEDUP_REMOVED lines=16> */
[----:B------:R-:W-:Y:S01]  /*9df0*/  FADD R51, R51, R24 ;  /* 0x0000001833337221 */ /* 0x000fe20000000000 */
[----:B------:R-:W-:Y:S01]  /*9e00*/  F2FP.BF16.F32.PACK_AB R27, R13, R14 ;  /* 0x0000000e0d1b723e */ /* 0x000fe200000010ff */
[----:B------:R-:W-:Y:S01]  /*9e10*/  UIADD3 UR4, UR61, 0x1f00, URZ ;  /* 0x00001f003d047890 */ /* 0x000fe2000fffe03f */
[----:B------:R-:W-:Y:S01]  /*9e20*/  F2FP.BF16.F32.PACK_AB R24, R119, R116 ;  /* 0x000000747718723e */ /* 0x000fe200000010ff */
[----:B------:R-:W-:Y:S01]  /*9e30*/  UMOV UR15, 0x80000020 ;  /* 0x80000020000f7882 */ /* 0x000fe20000000000 */
[----:B------:R-:W-:Y:S01]  /*9e40*/  F2FP.BF16.F32.PACK_AB R26, R123, R120 ;  /* 0x000000787b1a723e */ /* 0x000fe200000010ff */
[----:B------:R-:W2:Y:S03]  /*9e50*/  LDL.LU R138, [R1+0x178] ;  /* 0x00017800018a7983 */ /* 0x000ea60000300800 */
[----:B------:R-:W-:Y:S01]  /*9e60*/  WARPGROUP.ARRIVE ;  /* 0x00000000000079c5 */ /* 0x000fe20000000000 */
[----:B------:R-:W-:Y:S01]  /*9e70*/  UMOV UR14, UR4 ;  /* 0x00000004000e7c82 */ /* 0x000fe20008000000 */
[----:B------:R-:W3:Y:S04]  /*9e80*/  LDL.LU.64 R136, [R1+0x170] ;  /* 0x0001700001887983 */ /* 0x000ee80000300a00 */
[----:B------:R-:W-:Y:S01]  /*9e90*/  HGMMA.64x32x16.F32.BF16 R92, R24, gdesc[UR12].tnspB, R92, gsb0 ;  /* 0x4060000c185c7df0 */ /* 0x000fe2000800185c */
[----:B------:R-:W4:Y:S01]  /*9ea0*/  LDL.LU.64 R134, [R1+0x168] ;  /* 0x0001680001867983 */ /* 0x000f220000300a00 */
[----:B------:R-:W-:-:S03]  /*9eb0*/  UIADD3 UR6, UR61, 0x2300, URZ ;  /* 0x000023003d067890 */ /* 0x000fc6000fffe03f */
[----:B------:R-:W5:Y:S04]  /*9ec0*/  LDL.LU.64 R132, [R1+0x160] ;  /* 0x0001600001847983 */ /* 0x000f680000300a00 */
[----:B------:R-:W2:Y:S04]  /*9ed0*/  LDL.LU.64 R130, [R1+0x158] ;  /* 0x0001580001827983 */ /* 0x000ea80000300a00 */
[----:B------:R-:W3:Y:S01]  /*9ee0*/  LDL.LU.64 R128, [R1+0x150] ;  /* 0x0001500001807983 */ /* 0x000ee20000300a00 */
[----:B------:R-:W-:-:S03]  /*9ef0*/  UMOV UR7, 0x80000020 ;  /* 0x8000002000077882 */ /* 0x000fc60000000000 */
[----:B------:R-:W4:Y:S04]  /*9f00*/  LDL.LU.64 R126, [R1+0x148] ;  /* 0x00014800017e7983 */ /* 0x000f280000300a00 */
[----:B------:R-:W5:Y:S01]  /*9f10*/  LDL.LU.64 R124, [R1+0x140] ;  /* 0x00014000017c7983 */ /* 0x000f620000300a00 */
        /* <DEDUP_REMOVED lines=29> */
[----:B---3--:R-:W-:Y:S02]  /*a0f0*/  FSETP.GEU.AND P3, PT, R128, -126, PT ;  /* 0xc2fc00008000780b */ /* 0x008fe40003f6e000 */
[----:B----4-:R-:W-:Y:S02]  /*a100*/  FSETP.GEU.AND P4, PT, R127, -126, PT ;  /* 0xc2fc00007f00780b */ /* 0x010fe40003f8e000 */
[----:B-----5:R-:W-:Y:S01]  /*a110*/  FSETP.GEU.AND P2, PT, R124, -126, PT ;  /* 0xc2fc00007c00780b */ /* 0x020fe20003f4e000 */
        /* <DEDUP_REMOVED lines=8> */
[----:B------:R-:W3:Y:S08]  /*a1a0*/  MUFU.EX2 R23, R124 ;  /* 0x0000007c00177308 */ /* 0x000ef00000000800 */
[----:B------:R-:W4:Y:S08]  /*a1b0*/  MUFU.EX2 R128, R128 ;  /* 0x0000008000807308 */ /* 0x000f300000000800 */
[----:B------:R-:W5:Y:S01]  /*a1c0*/  MUFU.EX2 R127, R127 ;  /* 0x0000007f007f7308 */ /* 0x000f620000000800 */
[----:B-1----:R-:W-:Y:S01]  /*a1d0*/  @!P6 FMUL R122, R122, R122 ;  /* 0x0000007a7a7ae220 */ /* 0x002fe20000400000 */
[----:B---3--:R-:W-:Y:S01]  /*a1e0*/  @!P2 FMUL R23, R23, R23 ;  /* 0x000000171717a220 */ /* 0x008fe20000400000 */
[----:B------:R-:W-:Y:S01]  /*a1f0*/  UIADD3 UR4, UR61, 0x1f40, URZ ;  /* 0x00001f403d047890 */ /* 0x000fe2000fffe03f */
[----:B----4-:R-:W-:Y:S01]  /*a200*/  @!P3 FMUL R128, R128, R128 ;  /* 0x000000808080b220 */ /* 0x010fe20000400000 */
[----:B-----5:R-:W-:Y:S01]  /*a210*/  @!P4 FMUL R127, R127, R127 ;  /* 0x0000007f7f7fc220 */ /* 0x020fe20000400000 */
        /* <DEDUP_REMOVED lines=42> */
[----:B--2---:R-:W-:Y:S02]  /*a4c0*/  FSETP.GEU.AND P2, PT, R130, -126, PT ;  /* 0xc2fc00008200780b */ /* 0x004fe40003f4e000 */
[----:B------:R-:W-:Y:S02]  /*a4d0*/  FSETP.GEU.AND P3, PT, R133, -126, PT ;  /* 0xc2fc00008500780b */ /* 0x000fe40003f6e000 */
[----:B------:R-:W-:Y:S01]  /*a4e0*/  FSETP.GEU.AND P4, PT, R132, -126, PT ;  /* 0xc2fc00008400780b */ /* 0x000fe20003f8e000 */
[----:B------:R-:W-:-:S02]  /*a4f0*/  WARPGROUP.DEPBAR.LE gsb0, 0x0 ;  /* 0x00008000000079c5 */ /* 0x000fc40000010000 */
[----:B------:R-:W-:-:S06]  /*a500*/  WARPGROUP.ARRIVE ;  /* 0x00000000000079c5 */ /* 0x000fcc0000000000 */
[----:B------:R-:W-:Y:S01]  /*a510*/  HGMMA.64x32x16.F32.BF16 R152, R24, gdesc[UR4].tnspB, R152, gsb0 ;  /* 0x4060000418987df0 */ /* 0x000fe20008001898 */
[----:B------:R-:W-:Y:S01]  /*a520*/  @!P1 FMUL R0, R0, 0.5 ;  /* 0x3f00000000009820 */ /* 0x000fe20000400000 */
[----:B------:R-:W-:Y:S01]  /*a530*/  @!P6 FMUL R129, R129, 0.5 ;  /* 0x3f0000008181e820 */ /* 0x000fe20000400000 */
[----:B------:R-:W-:Y:S01]  /*a540*/  @!P2 FMUL R130, R130, 0.5 ;  /* 0x3f0000008282a820 */ /* 0x000fe20000400000 */
[----:B------:R-:W-:Y:S01]  /*a550*/  @!P3 FMUL R133, R133, 0.5 ;  /* 0x3f0000008585b820 */ /* 0x000fe20000400000 */
[----:B------:R-:W-:Y:S01]  /*a560*/  @!P4 FMUL R132, R132, 0.5 ;  /* 0x3f0000008484c820 */ /* 0x000fe20000400000 */
[----:B------:R-:W-:Y:S08]  /*a570*/  MUFU.EX2 R34, R129 ;  /* 0x0000008100227308 */ /* 0x000ff00000000800 */
[----:B------:R-:W1:Y:S08]  /*a580*/  MUFU.EX2 R0, R0 ;  /* 0x0000000000007308 */ /* 0x000e700000000800 */
[----:B------:R-:W2:Y:S08]  /*a590*/  MUFU.EX2 R33, R130 ;  /* 0x0000008200217308 */ /* 0x000eb00000000800 */
[----:B------:R-:W3:Y:S08]  /*a5a0*/  MUFU.EX2 R36, R133 ;  /* 0x0000008500247308 */ /* 0x000ef00000000800 */
[----:B------:R-:W4:Y:S01]  /*a5b0*/  MUFU.EX2 R35, R132 ;  /* 0x0000008400237308 */ /* 0x000f220000000800 */
[----:B-1----:R-:W-:Y:S01]  /*a5c0*/  @!P1 FMUL R0, R0, R0 ;  /* 0x0000000000009220 */ /* 0x002fe20000400000 */
[----:B------:R-:W-:Y:S01]  /*a5d0*/  @!P6 FMUL R34, R34, R34 ;  /* 0x000000222222e220 */ /* 0x000fe20000400000 */
[----:B--2---:R-:W-:Y:S01]  /*a5e0*/  @!P2 FMUL R33, R33, R33 ;  /* 0x000000212121a220 */ /* 0x004fe20000400000 */
[----:B---3--:R-:W-:Y:S01]  /*a5f0*/  @!P3 FMUL R36, R36, R36 ;  /* 0x000000242424b220 */ /* 0x008fe20000400000 */
[----:B------:R-:W-:Y:S01]  /*a600*/  UIADD3 UR4, UR61, 0x1f80, URZ ;  /* 0x00001f803d047890 */ /* 0x000fe2000fffe03f */
[----:B------:R-:W-:-:S02]  /*a610*/  WARPGROUP.DEPBAR.LE gsb0, 0x0 ;  /* 0x00008000000079c5 */ /* 0x000fc40000010000 */
[----:B----4-:R-:W-:Y:S01]  /*a620*/  @!P4 FMUL R35, R35, R35 ;  /* 0x000000232323c220 */ /* 0x010fe20000400000 */
        /* <DEDUP_REMOVED lines=33> */
[----:B------:R-:W-:Y:S01]  /*a840*/  FSETP.GEU.AND P5, PT, R121, -126, PT ;  /* 0xc2fc00007900780b */ /* 0x000fe20003fae000 */
[----:B------:R-:W-:Y:S02]  /*a850*/  WARPGROUP.DEPBAR.LE gsb0, 0x0 ;  /* 0x00008000000079c5 */ /* 0x000fe40000010000 */
[----:B------:R-:W-:-:S06]  /*a860*/  WARPGROUP.ARRIVE ;  /* 0x00000000000079c5 */ /* 0x000fcc0000000000 */
[----:B------:R-:W-:Y:S01]  /*a870*/  HGMMA.64x32x16.F32.BF16 R168, R24, gdesc[UR4].tnspB, R168, gsb0 ;  /* 0x4060000418a87df0 */ /* 0x000fe200080018a8 */
[----:B------:R-:W-:Y:S01]  /*a880*/  FSETP.GEU.AND P1, PT, R126, -126, PT ;  /* 0xc2fc00007e00780b */ /* 0x000fe20003f2e000 */
[----:B------:R-:W-:Y:S02]  /*a890*/  FADD R15, R88, R0 ;  /* 0x00000000580f7221 */ /* 0x000fe40000000000 */
[----:B------:R-:W-:Y:S01]  /*a8a0*/  @!P5 FMUL R121, R121, 0.5 ;  /* 0x3f0000007979d820 */ /* 0x000fe20000400000 */
[----:B------:R-:W-:Y:S01]  /*a8b0*/  UIADD3 UR4, UR61, 0x3780, URZ ;  /* 0x000037803d047890 */ /* 0x000fe2000fffe03f */
[----:B------:R-:W-:Y:S02]  /*a8c0*/  FADD R54, R54, R15 ;  /* 0x0000000f36367221 */ /* 0x000fe40000000000 */
[----:B------:R-:W1:Y:S06]  /*a8d0*/  MUFU.EX2 R32, R121 ;  /* 0x0000007900207308 */ /* 0x000e6c0000000800 */
[----:B------:R-:W-:-:S04]  /*a8e0*/  @!P1 FMUL R126, R126, 0.5 ;  /* 0x3f0000007e7e9820 */ /* 0x000fc80000400000 */
[----:B------:R-:W2:Y:S01]  /*a8f0*/  MUFU.EX2 R15, R126 ;  /* 0x0000007e000f7308 */ /* 0x000ea20000000800 */
[----:B------:R-:W-:Y:S01]  /*a900*/  UMOV UR6, UR4 ;  /* 0x0000000400067c82 */ /* 0x000fe20008000000 */
[----:B------:R-:W-:Y:S01]  /*a910*/  UMOV UR7, 0x80000020 ;  /* 0x8000002000077882 */ /* 0x000fe20000000000 */
[----:B------:R-:W-:Y:S02]  /*a920*/  FSETP.GEU.AND P6, PT, R135, -126, PT ;  /* 0xc2fc00008700780b */ /* 0x000fe40003fce000 */
[----:B------:R-:W-:Y:S01]  /*a930*/  FSETP.GEU.AND P2, PT, R138, -126, PT ;  /* 0xc2fc00008a00780b */ /* 0x000fe20003f4e000 */
[----:B-1----:R-:W-:Y:S01]  /*a940*/  @!P5 FMUL R32, R32, R32 ;  /* 0x000000202020d220 */ /* 0x002fe20000400000 */
[----:B------:R-:W-:Y:S02]  /*a950*/  FSETP.GEU.AND P5, PT, R131, -126, PT ;  /* 0xc2fc00008300780b */ /* 0x000fe40003fae000 */
[----:B------:R-:W-:Y:S02]  /*a960*/  FSETP.GEU.AND P3, PT, R137, -126, PT ;  /* 0xc2fc00008900780b */ /* 0x000fe40003f6e000 */
[----:B------:R-:W-:Y:S01]  /*a970*/  FSETP.GEU.AND P4, PT, R136, -126, PT ;  /* 0xc2fc00008800780b */ /* 0x000fe20003f8e000 */
[----:B------:R-:W-:-:S02]  /*a980*/  WARPGROUP.DEPBAR.LE gsb0, 0x0 ;  /* 0x00008000000079c5 */ /* 0x000fc40000010000 */
[----:B------:R-:W-:-:S06]  /*a990*/  WARPGROUP.ARRIVE ;  /* 0x00000000000079c5 */ /* 0x000fcc0000000000 */
[----:B------:R-:W-:Y:S01]  /*a9a0*/  HGMMA.64x32x16.F32.BF16 R152, R24, gdesc[UR4].tnspB, R152, gsb0 ;  /* 0x4060000418987df0 */ /* 0x000fe20008001898 */
[----:B--2---:R-:W-:Y:S01]  /*a9b0*/  @!P1 FMUL R15, R15, R15 ;  /* 0x0000000f0f0f9220 */ /* 0x004fe20000400000 */
[----:B------:R-:W-:Y:S01]  /*a9c0*/  FSETP.GEU.AND P1, PT, R134, -126, PT ;  /* 0xc2fc00008600780b */ /* 0x000fe20003f2e000 */
[----:B------:R-:W-:Y:S01]  /*a9d0*/  @!P5 FMUL R131, R131, 0.5 ;  /* 0x3f0000008383d820 */ /* 0x000fe20000400000 */
[----:B------:R-:W-:Y:S01]  /*a9e0*/  @!P6 FMUL R135, R135, 0.5 ;  /* 0x3f0000008787e820 */ /* 0x000fe20000400000 */
[----:B------:R-:W-:Y:S01]  /*a9f0*/  @!P2 FMUL R138, R138, 0.5 ;  /* 0x3f0000008a8aa820 */ /* 0x000fe20000400000 */
[----:B------:R-:W-:Y:S01]  /*aa00*/  @!P3 FMUL R137, R137, 0.5 ;  /* 0x3f0000008989b820 */ /* 0x000fe20000400000 */
[----:B------:R-:W-:Y:S01]  /*aa10*/  @!P4 FMUL R136, R136, 0.5 ;  /* 0x3f0000008888c820 */ /* 0x000fe20000400000 */
[----:B------:R-:W-:Y:S01]  /*aa20*/  FADD R39, R74, R33 ;  /* 0x000000214a277221 */ /* 0x000fe20000000000 */
[----:B------:R-:W1:Y:S06]  /*aa30*/  MUFU.EX2 R38, R131 ;  /* 0x0000008300267308 */ /* 0x000e6c0000000800 */
[----:B------:R-:W-:-:S02]  /*aa40*/  @!P1 FMUL R134, R134, 0.5 ;  /* 0x3f00000086869820 */ /* 0x000fc40000400000 */
[----:B------:R-:W-:Y:S08]  /*aa50*/  MUFU.EX2 R0, R135 ;  /* 0x0000008700007308 */ /* 0x000ff00000000800 */
[----:B------:R-:W2:Y:S08]  /*aa60*/  MUFU.EX2 R37, R134 ;  /* 0x0000008600257308 */ /* 0x000eb00000000800 */
[----:B------:R-:W3:Y:S08]  /*aa70*/  MUFU.EX2 R7, R138 ;  /* 0x0000008a00077308 */ /* 0x000ef00000000800 */
[----:B------:R-:W4:Y:S08]  /*aa80*/  MUFU.EX2 R8, R137 ;  /* 0x0000008900087308 */ /* 0x000f300000000800 */
[----:B------:R-:W5:Y:S01]  /*aa90*/  MUFU.EX2 R33, R136 ;  /* 0x0000008800217308 */ /* 0x000f620000000800 */
[----:B-1----:R-:W-:Y:S01]  /*aaa0*/  @!P5 FMUL R38, R38, R38 ;  /* 0x000000262626d220 */ /* 0x002fe20000400000 */
[----:B--2---:R-:W-:Y:S01]  /*aab0*/  @!P1 FMUL R37, R37, R37 ;  /* 0x0000002525259220 */ /* 0x004fe20000400000 */
[----:B------:R-:W-:Y:S01]  /*aac0*/  @!P6 FMUL R0, R0, R0 ;  /* 0x000000000000e220 */ /* 0x000fe20000400000 */
[----:B---3--:R-:W-:Y:S01]  /*aad0*/  @!P2 FMUL R7, R7, R7 ;  /* 0x000000070707a220 */ /* 0x008fe20000400000 */
[----:B------:R-:W-:-:S02]  /*aae0*/  WARPGROUP.DEPBAR.LE gsb0, 0x0 ;  /* 0x00008000000079c5 */ /* 0x000fc40000010000 */
[----:B----4-:R-:W-:Y:S01]  /*aaf0*/  @!P3 FMUL R8, R8, R8 ;  /* 0x000000080808b220 */ /* 0x010fe20000400000 */
[----:B------:R-:W-:Y:S01]  /*ab00*/  F2FP.BF16.F32.PACK_AB R25, R15, R32 ;  /* 0x000000200f19723e */ /* 0x000fe200000010ff */
[----:B------:R-:W-:Y:S01]  /*ab10*/  UIADD3 UR4, UR61, 0x1fc0, URZ ;  /* 0x00001fc03d047890 */ /* 0x000fe2000fffe03f */
[----:B------:R-:W-:Y:S01]  /*ab20*/  F2FP.BF16.F32.PACK_AB R27, R37, R38 ;  /* 0x00000026251b723e */ /* 0x000fe200000010ff */
[----:B-----5:R-:W-:Y:S01]  /*ab30*/  @!P4 FMUL R33, R33, R33 ;  /* 0x000000212121c220 */ /* 0x020fe20000400000 */
[----:B------:R-:W-:-:S04]  /*ab40*/  F2FP.BF16.F32.PACK_AB R24, R7, R0 ;  /* 0x000000000718723e */ /* 0x000fc800000010ff */
        /* <DEDUP_REMOVED lines=36> */
[----:B------:R-:W1:Y:S01]  /*ad90*/  S2R R144, SR_CgaCtaId ;  /* 0x0000000000907919 */ /* 0x000e620000008800 */
[----:B------:R-:W-:Y:S01]  /*ada0*/  FADD R80, R80, R12 ;  /* 0x0000000c50507221 */ /* 0x000fe20000000000 */
[----:B------:R-:W-:Y:S01]  /*adb0*/  FADD R79, R79, R11 ;  /* 0x0000000b4f4f7221 */ /* 0x000fe20000000000 */
[----:B------:R-:W-:Y:S01]  /*adc0*/  FADD R69, R69, R10 ;  /* 0x0000000a45457221 */ /* 0x000fe20000000000 */
[----:B------:R-:W-:Y:S02]  /*add0*/  WARPGROUP.DEPBAR.LE gsb0, 0x0 ;  /* 0x00008000000079c5 */ /* 0x000fe40000010000 */
[----:B------:R-:W-:-:S06]  /*ade0*/  WARPGROUP.ARRIVE ;  /* 0x00000000000079c5 */ /* 0x000fcc0000000000 */
[----:B------:R-:W-:Y:S01]  /*adf0*/  HGMMA.64x32x16.F32.BF16 R152, R24, gdesc[UR4].tnspB, R152, gsb0 ;  /* 0x4060000418987df0 */ /* 0x000fe20008001898 */
        /* <DEDUP_REMOVED lines=20> */
[----:B------:R-:W-:Y:S01]  /*af40*/  MOV R143, 0x400 ;  /* 0x00000400008f7802 */ /* 0x000fe20000000f00 */
        /* <DEDUP_REMOVED lines=16> */
[----:B-1----:R-:W-:Y:S01]  /*b050*/  LEA R143, R144, R143, 0x18 ;  /* 0x0000008f908f7211 */ /* 0x002fe200078ec0ff */
        /* <DEDUP_REMOVED lines=8> */
[----:B------:R-:W-:Y:S01]  /*b0e0*/  IADD3 R8, R143, 0x77020, RZ ;  /* 0x000770208f087810 */ /* 0x000fe20007ffe0ff */
[----:B------:R-:W-:Y:S01]  /*b0f0*/  FADD R12, R31, R12 ;  /* 0x0000000c1f0c7221 */ /* 0x000fe20000000000 */
[----:B------:R-:W-:Y:S01]  /*b100*/  FADD R9, R30, R9 ;  /* 0x000000091e097221 */ /* 0x000fe20000000000 */
[----:B------:R-:W-:Y:S01]  /*b110*/  FADD R56, R13, R56 ;  /* 0x000000380d387221 */ /* 0x000fe20000000000 */
[----:B------:R-:W-:Y:S01]  /*b120*/  FADD R55, R14, R55 ;  /* 0x000000370e377221 */ /* 0x000fe20000000000 */
[----:B------:R-:W-:Y:S01]  /*b130*/  PRMT R0, RZ, 0x654, R8 ;  /* 0x00000654ff007816 */ /* 0x000fe20000000008 */
[----:B------:R-:W-:Y:S01]  /*b140*/  STL.64 [R1], R92 ;  /* 0x0000005c01007387 */ /* 0x000fe20000100a00 */
[----:B------:R-:W-:Y:S01]  /*b150*/  FADD R9, R9, R56 ;  /* 0x0000003809097221 */ /* 0x000fe20000000000 */
[----:B------:R-:W-:Y:S01]  /*b160*/  FADD R12, R12, R55 ;  /* 0x000000370c0c7221 */ /* 0x000fe20000000000 */
[----:B------:R-:W-:-:S02]  /*b170*/  WARPGROUP.DEPBAR.LE gsb0, 0x0 ;  /* 0x00008000000079c5 */ /* 0x000fc40000010000 */
[----:B------:R-:W-:Y:S01]  /*b180*/  STL.64 [R1+0x8], R94 ;  /* 0x0000085e01007387 */ /* 0x000fe20000100a00 */
[----:B------:R1:W-:Y:S01]  /*b190*/  SYNCS.ARRIVE.TRANS64.RED.A1T0 RZ, [R0+URZ], RZ ;  /* 0x000000ff00ff79a7 */ /* 0x0003e2000810043f */
[----:B------:R-:W-:Y:S02]  /*b1a0*/  LEA.HI.SX32 R10, R251, 0xffffffff, 0x18 ;  /* 0xfffffffffb0a7811 */ /* 0x000fe400078fc2ff */
[----:B------:R-:W-:Y:S04]  /*b1b0*/  STL.64 [R1+0x10], R96 ;  /* 0x0000106001007387 */ /* 0x000fe80000100a00 */
[----:B------:R-:W-:Y:S01]  /*b1c0*/  STL.64 [R1+0x18], R98 ;  /* 0x0000186201007387 */ /* 0x000fe20000100a00 */
[----:B-1----:R-:W-:-:S03]  /*b1d0*/  FADD R0, R12, R9 ;  /* 0x000000090c007221 */ /* 0x002fc60000000000 */
[----:B------:R-:W-:Y:S04]  /*b1e0*/  STL.64 [R1+0x20], R100 ;  /* 0x0000206401007387 */ /* 0x000fe80000100a00 */
[----:B------:R-:W-:Y:S01]  /*b1f0*/  STL.64 [R1+0x28], R102 ;  /* 0x0000286601007387 */ /* 0x000fe20000100a00 */
[----:B------:R-:W-:-:S03]  /*b200*/  FADD R89, R89, R32 ;  /* 0x0000002059597221 */ /* 0x000fc60000000000 */
[----:B------:R-:W-:Y:S01]  /*b210*/  STL.64 [R1+0x30], R104 ;  /* 0x0000306801007387 */ /* 0x000fe20000100a00 */
[----:B------:R-:W-:Y:S01]  /*b220*/  FADD R23, R90, R15 ;  /* 0x0000000f5a177221 */ /* 0x000fe20000000000 */
[----:B------:R-:W-:Y:S02]  /*b230*/  FADD R81, R81, R38 ;  /* 0x0000002651517221 */ /* 0x000fe40000000000 */
[----:B------:R-:W-:Y:S01]  /*b240*/  STL.64 [R1+0x38], R106 ;  /* 0x0000386a01007387 */ /* 0x000fe20000100a00 */
[----:B------:R-:W-:-:S03]  /*b250*/  FADD R82, R82, R37 ;  /* 0x0000002552527221 */ /* 0x000fc60000000000 */
[----:B------:R1:W-:Y:S04]  /*b260*/  STL [R1+0xd4], R0 ;  /* 0x0000d40001007387 */ /* 0x0003e80000100800 */
[----:B------:R2:W-:Y:S01]  /*b270*/  STL [R1+0xe8], R10 ;  /* 0x0000e80a01007387 */ /* 0x0005e20000100800 */
        /* <DEDUP_REMOVED lines=8> */
[----:B------:R-:W-:Y:S01]  /*b300*/  ISETP.GE.AND P1, PT, R252, 0x201, PT ;  /* 0x00000201fc00780c */ /* 0x000fe20003f26270 */
        /* <DEDUP_REMOVED lines=11> */
[----:B------:R-:W-:-:S03]  /*b3c0*/  FADD R51, R51, R82 ;  /* 0x0000005233337221 */ /* 0x000fc60000000000 */
[----:B------:R-:W-:Y:S01]  /*b3d0*/  FADD R43, R43, R52 ;  /* 0x000000342b2b7221 */ /* 0x000fe20000000000 */
[----:B------:R-:W-:Y:S01]  /*b3e0*/  FADD R20, R20, R51 ;  /* 0x0000003314147221 */ /* 0x000fe20000000000 */
[----:B------:R-:W-:Y:S01]  /*b3f0*/  VIADD R2, R2, 0x100 ;  /* 0x0000010002027836 */ /* 0x000fe20000000000 */
[----:B-1----:R-:W-:Y:S02]  /*b400*/  MOV R0, 0x2 ;  /* 0x0000000200007802 */ /* 0x002fe40000000f00 */
[----:B------:R-:W-:Y:S01]  /*b410*/  FADD R16, R43, R20 ;  /* 0x000000142b107221 */ /* 0x000fe20000000000 */
[----:B--2---:R-:W-:Y:S06]  /*b420*/  @!P1 BRA `(.L_x_24) ;  /* 0x00000084003c9947 */ /* 0x004fec0003800000 */
[----:B------:R-:W-:Y:S01]  /*b430*/  MOV R8, R4 ;  /* 0x0000000400087202 */ /* 0x000fe20000000f00 */
[----:B------:R-:W-:Y:S01]  /*b440*/  IMAD.MOV.U32 R4, RZ, RZ, 0x1 ;  /* 0x00000001ff047424 */ /* 0x000fe200078e00ff */
[----:B------:R-:W-:Y:S01]  /*b450*/  MOV R0, 0x2 ;  /* 0x0000000200007802 */ /* 0x000fe20000000f00 */
[----:B------:R-:W-:Y:S01]  /*b460*/  IMAD.MOV.U32 R7, RZ, RZ, R6 ;  /* 0x000000ffff077224 */ /* 0x000fe200078e0006 */
[----:B------:R-:W-:Y:S01]  /*b470*/  MOV R5, RZ ;  /* 0x000000ff00057202 */ /* 0x000fe20000000f00 */
[----:B------:R-:W-:Y:S01]  /*b480*/  IMAD.MOV.U32 R21, RZ, RZ, R10 ;  /* 0x000000ffff157224 */ /* 0x000fe200078e000a */
[----:B------:R1:W-:Y:S01]  /*b490*/  STL [R1+0xdc], R4 ;  /* 0x0000dc0401007387 */ /* 0x0003e20000100800 */
[----:B------:R-:W-:-:S05]  /*b4a0*/  ULDC UR38, c[0x0][0x604] ;  /* 0x0001810000267ab9 */ /* 0x000fca0000000800 */
.L_x_36:
[----:B------:R-:W2:Y:S01]  /*b4b0*/  S2R R6, SR_CgaCtaId ;  /* 0x0000000000067919 */ /* 0x000ea20000008800 */
[----:B-1----:R-:W-:Y:S01]  /*b4c0*/  MOV R4, 0x400 ;  /* 0x0000040000047802 */ /* 0x002fe20000000f00 */
[----:B------:R-:W-:Y:S05]  /*b4d0*/  YIELD ;  /* 0x0000000000007946 */ /* 0x000fea0003800000 */
[C---:B------:R-:W-:Y:S02]  /*b4e0*/  ISETP.GT.AND P1, PT, R21.reuse, 0x2, PT ;  /* 0x000000021500780c */ /* 0x040fe40003f24270 */
[----:B------:R-:W-:Y:S02]  /*b4f0*/  IADD3 R21, R21, -0x1, RZ ;  /* 0xffffffff15157810 */ /* 0x000fe40007ffe0ff */
[----:B--2---:R-:W-:-:S05]  /*b500*/  LEA R4, R6, R4, 0x18 ;  /* 0x0000000406047211 */ /* 0x004fca00078ec0ff */
[----:B------:R-:W-:Y:S01]  /*b510*/  IMAD R9, R0, 0x8, R4 ;  /* 0x0000000800097824 */ /* 0x000fe200078e0204 */
[----:B------:R-:W-:-:S04]  /*b520*/  SHF.L.U32 R4, R5, 0x1f, RZ ;  /* 0x0000001f05047819 */ /* 0x000fc800000006ff */
[----:B------:R-:W1:Y:S02]  /*b530*/  SYNCS.PHASECHK.TRANS64.TRYWAIT P2, [R9+URZ+0x77000], R4 ;  /* 0x07700004090075a7 */ /* 0x000e64000804017f */
[----:B-1----:R-:W-:Y:S05]  /*b540*/  @!P2 BRA `(.L_x_25) ;  /* 0x000001540094a947 */ /* 0x002fea0003800000 */
.L_x_90:
[----:B------:R-:W-:Y:S05]  /*b550*/  WARPSYNC.ALL ;  /* 0x0000000000007948 */ /* 0x000fea0003800000 */
[----:B------:R-:W2:Y:S04]  /*b560*/  LDL.64 R30, [R1+0x138] ;  /* 0x00013800011e7983 */ /* 0x000ea80000100a00 */
[----:B------:R-:W3:Y:S04]  /*b570*/  LDL.64 R28, [R1+0x130] ;  /* 0x00013000011c7983 */ /* 0x000ee80000100a00 */
[----:B------:R-:W4:Y:S04]  /*b580*/  LDL.64 R26, [R1+0x118] ;  /* 0x00011800011a7983 */ /* 0x000f280000100a00 */
[----:B------:R-:W5:Y:S01]  /*b590*/  LDL.64 R24, [R1+0x110] ;  /* 0x0001100001187983 */ /* 0x000f620000100a00 */
[----:B------:R-:W-:Y:S01]  /*b5a0*/  R2UR UR4, R0 ;  /* 0x00000000000472ca */ /* 0x000fe200000e0000 */
[----:B------:R-:W-:Y:S01]  /*b5b0*/  ULOP3.LUT UR5, UR61, 0x10000, URZ, 0xfc, !UPT ;  /* 0x000100003d057892 */ /* 0x000fe2000f8efc3f */
[----:B------:R-:W-:Y:S01]  /*b5c0*/  UMOV UR15, 0x80000020 ;  /* 0x80000020000f7882 */ /* 0x000fe20000000000 */
[----:B------:R-:W-:Y:S01]  /*b5d0*/  UMOV UR11, 0x80000020 ;  /* 0x80000020000b7882 */ /* 0x000fe20000000000 */
[----:B------:R-:W5:Y:S04]  /*b5e0*/  LDL.64 R22, [R1+0x108] ;  /* 0x0001080001167983 */ /* 0x000f680000100a00 */
[----:B------:R-:W5:Y:S05]  /*b5f0*/  LDL.64 R18, [R1+0x100] ;  /* 0x0001000001127983 */ /* 0x000f6a0000100a00 */
[----:B------:R-:W-:Y:S01]  /*b600*/  UIMAD UR4, UR4, 0x1c00, UR5 ;  /* 0x00001c00040478a4 */ /* 0x000fe2000f8e0205 */
[----:B------:R-:W5:Y:S04]  /*b610*/  LDL.64 R14, [R1+0xf8] ;  /* 0x0000f800010e7983 */ /* 0x000f680000100a00 */
[----:B------:R-:W5:Y:S02]  /*b620*/  LDL.64 R12, [R1+0x128] ;  /* 0x00012800010c7983 */ /* 0x000f640000100a00 */
[----:B------:R-:W-:Y:S01]  /*b630*/  UMOV UR14, UR4 ;  /* 0x00000004000e7c82 */ /* 0x000fe20008000000 */
[----:B------:R-:W-:Y:S01]  /*b640*/  UIADD3 UR5, UR4, 0x2, URZ ;  /* 0x0000000204057890 */ /* 0x000fe2000fffe03f */
[----:B------:R-:W5:Y:S04]  /*b650*/  LDL.64 R10, [R1+0x120] ;  /* 0x00012000010a7983 */ /* 0x000f680000100a00 */
[----:B-1----:R-:W5:Y:S02]  /*b660*/  LDL R4, [R1+0xf0] ;  /* 0x0000f00001047983 */ /* 0x002f640000100800 */
[----:B------:R-:W-:Y:S01]  /*b670*/  UMOV UR10, UR5 ;  /* 0x00000005000a7c82 */ /* 0x000fe20008000000 */
[----:B--2---:R-:W-:-:S02]  /*b680*/  R2UR UR12, R30 ;  /* 0x000000001e0c72ca */ /* 0x004fc400000e0000 */
[----:B------:R-:W-:Y:S02]  /*b690*/  R2UR UR13, R31 ;  /* 0x000000001f0d72ca */ /* 0x000fe400000e0000 */
[----:B---3--:R-:W-:Y:S02]  /*b6a0*/  R2UR UR8, R28 ;  /* 0x000000001c0872ca */ /* 0x008fe400000e0000 */
[----:B------:R-:W-:Y:S02]  /*b6b0*/  R2UR UR9, R29 ;  /* 0x000000001d0972ca */ /* 0x000fe400000e0000 */
[----:B----4-:R-:W-:Y:S02]  /*b6c0*/  R2UR UR32, R26 ;  /* 0x000000001a2072ca */ /* 0x010fe400000e0000 */
[----:B------:R-:W-:Y:S02]  /*b6d0*/  R2UR UR33, R27 ;  /* 0x000000001b2172ca */ /* 0x000fe400000e0000 */
[----:B-----5:R-:W-:-:S02]  /*b6e0*/  R2UR UR28, R24 ;  /* 0x00000000181c72ca */ /* 0x020fc400000e0000 */
[----:B------:R-:W-:Y:S02]  /*b6f0*/  R2UR UR29, R25 ;  /* 0x00000000191d72ca */ /* 0x000fe400000e0000 */
[----:B------:R-:W-:Y:S01]  /*b700*/  WARPGROUP.ARRIVE ;  /* 0x00000000000079c5 */ /* 0x000fe20000000000 */
[----:B------:R-:W-:Y:S01]  /*b710*/  UMOV UR35, 0x80000020 ;  /* 0x8000002000237882 */ /* 0x000fe20000000000 */
[----:B------:R-:W-:Y:S01]  /*b720*/  UMOV UR31, 0x80000020 ;  /* 0x80000020001f7882 */ /* 0x000fe20000000000 */
[----:B------:R-:W-:Y:S02]  /*b730*/  R2UR UR24, R22 ;  /* 0x00000000161872ca */ /* 0x000fe400000e0000 */
[----:B------:R-:W-:Y:S01]  /*b740*/  R2UR UR25, R23 ;  /* 0x00000000171972ca */ /* 0x000fe200000e0000 */
[----:B------:R-:W-:Y:S01]  /*b750*/  HGMMA.64x256x16.F32.BF16 R24, gdesc[UR12], RZ, !UPT, gsb0 ;  /* 0x03e000000c1879f0 */ /* 0x000fe2000c0018ff */
[----:B------:R-:W-:Y:S01]  /*b760*/  UIADD3 UR5, UR4, 0x400, URZ ;  /* 0x0000040004057890 */ /* 0x000fe2000fffe03f */
[----:B------:R-:W-:Y:S01]  /*b770*/  R2UR UR20, R18 ;  /* 0x00000000121472ca */ /* 0x000fe200000e0000 */
[----:B------:R-:W-:Y:S01]  /*b780*/  UMOV UR27, 0x80000020 ;  /* 0x80000020001b7882 */ /* 0x000fe20000000000 */
[----:B------:R-:W-:Y:S01]  /*b790*/  R2UR UR21, R19 ;  /* 0x00000000131572ca */ /* 0x000fe200000e0000 */
[----:B------:R-:W-:Y:S01]  /*b7a0*/  UMOV UR23, 0x80000020 ;  /* 0x8000002000177882 */ /* 0x000fe20000000000 */
[----:B------:R-:W-:-:S02]  /*b7b0*/  R2UR UR16, R14 ;  /* 0x000000000e1072ca */ /* 0x000fc400000e0000 */
[----:B------:R-:W-:Y:S01]  /*b7c0*/  UMOV UR34, UR5 ;  /* 0x0000000500227c82 */ /* 0x000fe20008000000 */
[----:B------:R-:W-:Y:S01]  /*b7d0*/  R2UR UR17, R15 ;  /* 0x000000000f1172ca */ /* 0x000fe200000e0000 */
[----:B------:R-:W-:Y:S01]  /*b7e0*/  UMOV UR19, 0x80000020 ;  /* 0x8000002000137882 */ /* 0x000fe20000000000 */
[----:B------:R-:W-:Y:S02]  /*b7f0*/  R2UR UR12, R12 ;  /* 0x000000000c0c72ca */ /* 0x000fe400000e0000 */
[----:B------:R-:W-:Y:S01]  /*b800*/  R2UR UR13, R13 ;  /* 0x000000000d0d72ca */ /* 0x000fe200000e0000 */
[----:B------:R-:W-:Y:S02]  /*b810*/  WARPGROUP.DEPBAR.LE gsb0, 0x0 ;  /* 0x00008000000079c5 */ /* 0x000fe40000010000 */
[----:B------:R-:W-:-:S12]  /*b820*/  WARPGROUP.ARRIVE ;  /* 0x00000000000079c5 */ /* 0x000fd80000000000 */
[----:B------:R-:W-:Y:S01]  /*b830*/  HGMMA.64x256x16.F32.BF16 R24, gdesc[UR8], R24, gsb0 ;  /* 0x03e00000081879f0 */ /* 0x000fe20008001818 */
[----:B------:R-:W-:Y:S01]  /*b840*/  UIADD3 UR5, UR4, 0x402, URZ ;  /* 0x0000040204057890 */ /* 0x000fe2000fffe03f */
[----:B------:R-:W-:Y:S01]  /*b850*/  R2UR UR8, R10 ;  /* 0x000000000a0872ca */ /* 0x000fe200000e0000 */
[----:B------:R-:W-:Y:S01]  /*b860*/  UMOV UR15, 0x80000020 ;  /* 0x80000020000f7882 */ /* 0x000fe20000000000 */
[----:B------:R-:W-:-:S04]  /*b870*/  R2UR UR9, R11 ;  /* 0x000000000b0972ca */ /* 0x000fc800000e0000 */
[----:B------:R-:W-:Y:S01]  /*b880*/  UMOV UR30, UR5 ;  /* 0x00000005001e7c82 */ /* 0x000fe20008000000 */
[----:B------:R-:W-:Y:S02]  /*b890*/  WARPGROUP.DEPBAR.LE gsb0, 0x0 ;  /* 0x00008000000079c5 */ /* 0x000fe40000010000 */
[----:B------:R-:W-:-:S15]  /*b8a0*/  WARPGROUP.ARRIVE ;  /* 0x00000000000079c5 */ /* 0x000fde0000000000 */
[----:B------:R-:W-:-:S02]  /*b8b0*/  NOP ;  /* 0x0000000000007918 */ /* 0x000fc40000000000 */
[----:B------:R-:W-:Y:S01]  /*b8c0*/  HGMMA.64x256x16.F32.BF16 R24, gdesc[UR32], R24, gsb0 ;  /* 0x03e00000201879f0 */ /* 0x000fe20008001818 */
[----:B------:R-:W-:-:S07]  /*b8d0*/  UIADD3 UR5, UR4, 0x800, URZ ;  /* 0x0000080004057890 */ /* 0x000fce000fffe03f */
        /* <DEDUP_REMOVED lines=23> */
[----:B------:R-:W-:Y:S01]  /*ba50*/  UIADD3 UR5, UR4, 0x1000, URZ ;  /* 0x0000100004057890 */ /* 0x000fe2000fffe03f */
[----:B------:R-:W-:-:S06]  /*ba60*/  UMOV UR11, 0x80000020 ;  /* 0x80000020000b7882 */ /* 0x000fcc0000000000 */
[----:B------:R-:W-:Y:S01]  /*ba70*/  UMOV UR10, UR5 ;  /* 0x00000005000a7c82 */ /* 0x000fe20008000000 */
[----:B------:R-:W-:Y:S02]  /*ba80*/  WARPGROUP.DEPBAR.LE gsb0, 0x0 ;  /* 0x00008000000079c5 */ /* 0x000fe40000010000 */
[----:B------:R-:W-:-:S15]  /*ba90*/  WARPGROUP.ARRIVE ;  /* 0x00000000000079c5 */ /* 0x000fde0000000000 */
[----:B------:R-:W-:-:S02]  /*baa0*/  NOP ;  /* 0x0000000000007918 */ /* 0x000fc40000000000 */
[----:B------:R-:W-:Y:S01]  /*bab0*/  HGMMA.64x256x16.F32.BF16 R24, gdesc[UR12], R24, gsb0 ;  /* 0x03e000000c1879f0 */ /* 0x000fe20008001818 */
[----:B------:R-:W-:Y:S01]  /*bac0*/  UIADD3 UR42, UR4, 0x1002, URZ ;  /* 0x00001002042a7890 */ /* 0x000fe2000fffe03f */
[----:B------:R-:W-:Y:S01]  /*bad0*/  UMOV UR43, 0x80000020 ;  /* 0x80000020002b7882 */ /* 0x000fe20000000000 */
[----:B------:R-:W-:Y:S02]  /*bae0*/  WARPGROUP.DEPBAR.LE gsb0, 0x0 ;  /* 0x00008000000079c5 */ /* 0x000fe40000010000 */
[----:B------:R-:W-:-:S15]  /*baf0*/  WARPGROUP.ARRIVE ;  /* 0x00000000000079c5 */ /* 0x000fde0000000000 */
[----:B------:R-:W-:-:S08]  /*bb00*/  NOP ;  /* 0x0000000000007918 */ /* 0x000fd00000000000 */
        /* <DEDUP_REMOVED lines=25> */
[----:B------:R-:W-:Y:S02]  /*bca0*/  ISETP.NE.AND P2, PT, R4, RZ, PT ;  /* 0x000000ff0400720c */ /* 0x000fe40003f45270 */
[----:B------:R-:W-:Y:S02]  /*bcb0*/  WARPGROUP.DEPBAR.LE gsb0, 0x0 ;  /* 0x00008000000079c5 */ /* 0x000fe40000010000 */
[----:B------:R-:W-:-:S15]  /*bcc0*/  WARPGROUP.ARRIVE ;  /* 0x00000000000079c5 */ /* 0x000fde0000000000 */
[----:B------:R-:W-:-:S08]  /*bcd0*/  NOP ;  /* 0x0000000000007918 */ /* 0x000fd00000000000 */
[----:B------:R-:W-:Y:S03]  /*bce0*/  HGMMA.64x256x16.F32.BF16 R24, gdesc[UR56], R24, gsb0 ;  /* 0x03e00000381879f0 */ /* 0x000fe60008001818 */
[----:B------:R-:W-:Y:S02]  /*bcf0*/  WARPGROUP.DEPBAR.LE gsb0, 0x0 ;  /* 0x00008000000079c5 */ /* 0x000fe40000010000 */
[----:B------:R-:W-:Y:S05]  /*bd00*/  @P2 BRA `(.L_x_26) ;  /* 0x0000000400302947 */ /* 0x000fea0003800000 */
[----:B------:R-:W-:-:S13]  /*bd10*/  ISETP.LT.OR P3, PT, R248, 0x1, !P0 ;  /* 0x00000001f800780c */ /* 0x000fda0004761670 */
[----:B------:R-:W-:Y:S05]  /*bd20*/  @P3 BRA `(.L_x_27) ;  /* 0x0000000400243947 */ /* 0x000fea0003800000 */
[----:B------:R-:W1:Y:S01]  /*bd30*/  S2R R6, SR_CgaCtaId ;  /* 0x0000000000067919 */ /* 0x000e620000008800 */
[----:B------:R-:W-:Y:S01]  /*bd40*/  MOV R4, 0x400 ;  /* 0x0000040000047802 */ /* 0x000fe20000000f00 */
[----:B------:R-:W2:Y:S03]  /*bd50*/  S2R R10, SR_TID.X ;  /* 0x00000000000a7919 */ /* 0x000ea60000002100 */
[----:B-1----:R-:W-:Y:S02]  /*bd60*/  LEA R4, R6, R4, 0x18 ;  /* 0x0000000406047211 */ /* 0x002fe400078ec0ff */
[----:B------:R-:W-:Y:S02]  /*bd70*/  SHF.L.U32 R6, R249, 0x1f, RZ ;  /* 0x0000001ff9067819 */ /* 0x000fe400000006ff */
[----:B------:R-:W-:Y:S02]  /*bd80*/  LEA R4, R3, R4, 0x3 ;  /* 0x0000000403047211 */ /* 0x000fe400078e18ff */
[----:B--2---:R-:W-:-:S02]  /*bd90*/  SHF.R.S32.HI R9, RZ, 0x1f, R10 ;  /* 0x0000001fff097819 */ /* 0x004fc4000001140a */
[----:B------:R-:W1:Y:S02]  /*bda0*/  SYNCS.PHASECHK.TRANS64.TRYWAIT P3, [R4+URZ+0x77020], R6 ;  /* 0x07702006040075a7 */ /* 0x000e64000806017f */
[----:B------:R-:W-:-:S04]  /*bdb0*/  LEA.HI R9, R9, R10, RZ, 0x7 ;  /* 0x0000000a09097211 */ /* 0x000fc800078f38ff */
[----:B------:R-:W-:-:S05]  /*bdc0*/  LOP3.LUT R9, R9, 0xffffff80, RZ, 0xc0, !PT ;  /* 0xffffff8009097812 */ /* 0x000fca00078ec0ff */
[----:B------:R-:W-:-:S05]  /*bdd0*/  IMAD.IADD R9, R10, 0x1, -R9 ;  /* 0x000000010a097824 */ /* 0x000fca00078e0a09 */
[----:B------:R-:W-:Y:S01]  /*bde0*/  ISETP.NE.AND P4, PT, R9, RZ, PT ;  /* 0x000000ff0900720c */ /* 0x000fe20003f85270 */
[----:B-1----:R-:W-:-:S12]  /*bdf0*/  @!P3 BRA `(.L_x_28) ;  /* 0x0000014c007cb947 */ /* 0x002fd80003800000 */
.L_x_91:
[----:B------:R-:W-:Y:S05]  /*be00*/  @P4 BRA `(.L_x_29) ;  /* 0x0000000000184947 */ /* 0x000fea0003800000 */
[----:B------:R-:W2:Y:S01]  /*be10*/  S2R R9, SR_TID.X ;  /* 0x0000000000097919 */ /* 0x000ea20000002100 */
[----:B-1----:R-:W-:-:S04]  /*be20*/  IMAD.MOV.U32 R6, RZ, RZ, 0x1c000 ;  /* 0x0001c000ff067424 */ /* 0x002fc800078e00ff */
[----:B------:R3:W-:Y:S01]  /*be30*/  SYNCS.ARRIVE.TRANS64 RZ, [R4+URZ+0x77000], R6 ;  /* 0x0770000604ff79a7 */ /* 0x0007e2000800003f */
[----:B--2---:R-:W-:-:S13]  /*be40*/  LOP3.LUT P3, RZ, R9, 0x1f, RZ, 0xc0, !PT ;  /* 0x0000001f09ff7812 */ /* 0x004fda000786c0ff */
[----:B---3--:R-:W-:Y:S05]  /*be50*/  @!P3 BRA `(.L_x_29) ;  /* 0x000000000004b947 */ /* 0x008fea0003800000 */
[----:B------:R-:W-:Y:S01]  /*be60*/  BPT.TRAP 0x1 ;  /* 0x000000040000795c */ /* 0x000fe20000300000 */
.L_x_29:
[----:B------:R-:W2:Y:S01]  /*be70*/  S2R R9, SR_CgaCtaId ;  /* 0x0000000000097919 */ /* 0x000ea20000008800 */
[----:B-1----:R-:W-:Y:S01]  /*be80*/  MOV R6, 0x400 ;  /* 0x0000040000067802 */ /* 0x002fe20000000f00 */
[----:B------:R-:W-:Y:S01]  /*be90*/  ULDC.64 UR8, c[0x0][0x198] ;  /* 0x0000660000087ab9 */ /* 0x000fe20000000a00 */
[----:B------:R-:W-:Y:S01]  /*bea0*/  R2UR UR33, R4 ;  /* 0x00000000042172ca */ /* 0x000fe200000e0000 */
[----:B------:R-:W-:Y:S01]  /*beb0*/  UIADD3 UR4, UP0, UR8, 0x1f0, URZ ;  /* 0x000001f008047890 */ /* 0x000fe2000ff1e03f */
[----:B------:R-:W-:Y:S01]  /*bec0*/  R2UR UR35, R250 ;  /* 0x00000000fa2372ca */ /* 0x000fe200000e0000 */
[----:B------:R-:W-:Y:S01]  /*bed0*/  UMOV UR14, 0x0 ;  /* 0x00000000000e7882 */ /* 0x000fe20000000000 */
[----:B------:R-:W-:Y:S01]  /*bee0*/  UMOV UR15, 0x10000000 ;  /* 0x10000000000f7882 */ /* 0x000fe20000000000 */
[----:B------:R-:W-:Y:S01]  /*bef0*/  UIADD3.X UR5, URZ, UR9, URZ, UP0, !UPT ;  /* 0x000000093f057290 */ /* 0x000fe200087fe43f */
[----:B------:R-:W-:Y:S01]  /*bf00*/  UMOV UR34, URZ ;  /* 0x0000003f00227c82 */ /* 0x000fe20008000000 */
[----:B------:R-:W-:Y:S01]  /*bf10*/  UMOV UR26, 0x20 ;  /* 0x00000020001a7882 */ /* 0x000fe20000000000 */
[----:B------:R-:W-:Y:S01]  /*bf20*/  UMOV UR28, UR36 ;  /* 0x00000024001c7c82 */ /* 0x000fe20008000000 */
[----:B------:R-:W-:Y:S01]  /*bf30*/  UMOV UR29, UR37 ;  /* 0x00000025001d7c82 */ /* 0x000fe20008000000 */
[----:B------:R-:W-:Y:S01]  /*bf40*/  UMOV UR18, 0x40 ;  /* 0x0000004000127882 */ /* 0x000fe20000000000 */
[----:B------:R-:W-:-:S02]  /*bf50*/  UMOV UR20, UR36 ;  /* 0x0000002400147c82 */ /* 0x000fc40008000000 */
[----:B------:R-:W-:Y:S02]  /*bf60*/  UIADD3 UR33, UR33, 0x77000, URZ ;  /* 0x0007700021217890 */ /* 0x000fe4000fffe03f */
[----:B------:R-:W-:Y:S01]  /*bf70*/  USHF.L.U32 UR35, UR35, 0x8, URZ ;  /* 0x0000000823237899 */ /* 0x000fe2000800063f */
[----:B------:R-:W-:Y:S01]  /*bf80*/  UMOV UR21, UR37 ;  /* 0x0000002500157c82 */ /* 0x000fe20008000000 */
[----:B------:R-:W-:Y:S01]  /*bf90*/  UMOV UR10, 0x60 ;  /* 0x00000060000a7882 */ /* 0x000fe20000000000 */
[----:B------:R-:W-:Y:S02]  /*bfa0*/  UMOV UR12, UR36 ;  /* 0x00000024000c7c82 */ /* 0x000fe40008000000 */
[----:B------:R-:W-:Y:S01]  /*bfb0*/  UMOV UR25, UR33 ;  /* 0x0000002100197c82 */ /* 0x000fe20008000000 */
[----:B------:R-:W-:Y:S01]  /*bfc0*/  UMOV UR17, UR33 ;  /* 0x0000002100117c82 */ /* 0x000fe20008000000 */
[----:B------:R-:W-:Y:S01]  /*bfd0*/  UMOV UR27, UR35 ;  /* 0x00000023001b7c82 */ /* 0x000fe20008000000 */
[----:B------:R-:W-:Y:S01]  /*bfe0*/  UMOV UR19, UR35 ;  /* 0x0000002300137c82 */ /* 0x000fe20008000000 */
[----:B------:R-:W-:Y:S01]  /*bff0*/  UMOV UR13, UR37 ;  /* 0x00000025000d7c82 */ /* 0x000fe20008000000 */
[----:B------:R-:W-:Y:S01]  /*c000*/  UMOV UR9, UR33 ;  /* 0x0000002100097c82 */ /* 0x000fe20008000000 */
[----:B------:R-:W-:Y:S01]  /*c010*/  UMOV UR11, UR35 ;  /* 0x00000023000b7c82 */ /* 0x000fe20008000000 */
[----:B--2---:R-:W-:-:S05]  /*c020*/  LEA R6, R9, R6, 0x18 ;  /* 0x0000000609067211 */ /* 0x004fca00078ec0ff */
[C---:B------:R-:W-:Y:S01]  /*c030*/  IMAD R4, R3.reuse, 0x1c000, R6 ;  /* 0x0001c00003047824 */ /* 0x040fe200078e0206 */
[----:B------:R-:W-:-:S04]  /*c040*/  IADD3 R3, R3, 0x1, RZ ;  /* 0x0000000103037810 */ /* 0x000fc80007ffe0ff */
[----:B------:R-:W-:Y:S02]  /*c050*/  R2UR UR6, R4 ;  /* 0x00000000040672ca */ /* 0x000fe400000e0000 */
[----:B------:R-:W-:-:S04]  /*c060*/  ISETP.NE.AND P3, PT, R3, 0x4, PT ;  /* 0x000000040300780c */ /* 0x000fc80003f65270 */
[----:B------:R-:W-:Y:S02]  /*c070*/  SEL R4, RZ, 0x1, P3 ;  /* 0x00000001ff047807 */ /* 0x000fe40001800000 */
[----:B------:R-:W-:Y:S02]  /*c080*/  SEL R3, R3, RZ, P3 ;  /* 0x000000ff03037207 */ /* 0x000fe40001800000 */
[----:B------:R-:W-:-:S03]  /*c090*/  LOP3.LUT R249, R249, R4, RZ, 0x3c, !PT ;  /* 0x00000004f9f97212 */ /* 0x000fc600078e3cff */
[----:B------:R-:W-:Y:S02]  /*c0a0*/  UIADD3 UR32, UR6, 0x7000, URZ ;  /* 0x0000700006207890 */ /* 0x000fe4000fffe03f */
[----:B------:R-:W-:Y:S02]  /*c0b0*/  UIADD3 UR24, UR6, 0xb000, URZ ;  /* 0x0000b00006187890 */ /* 0x000fe4000fffe03f */
[----:B------:R-:W-:Y:S02]  /*c0c0*/  UIADD3 UR16, UR6, 0xf000, URZ ;  /* 0x0000f00006107890 */ /* 0x000fe4000fffe03f */
[----:B------:R-:W-:-:S03]  /*c0d0*/  UIADD3 UR8, UR6, 0x13000, URZ ;  /* 0x0001300006087890 */ /* 0x000fc6000fffe03f */
[----:B------:R-:W-:Y:S02]  /*c0e0*/  UTMALDG.4D [UR32], [UR4], desc[UR14] ;  /* 0x00000e20040075b4 */ /* 0x000fe40008019000 */
[----:B------:R1:W-:Y:S02]  /*c0f0*/  UTMALDG.4D [UR24], [UR4], desc[UR14] ;  /* 0x00000e18040075b4 */ /* 0x0003e40008019000 */
[----:B------:R2:W-:Y:S02]  /*c100*/  UTMALDG.4D [UR16], [UR4], desc[UR14] ;  /* 0x00000e10040075b4 */ /* 0x0005e40008019000 */
[----:B------:R3:W-:Y:S01]  /*c110*/  UTMALDG.4D [UR8], [UR4], desc[UR14] ;  /* 0x00000e08040075b4 */ /* 0x0007e20008019000 */
[----:B-1----:R-:W-:Y:S01]  /*c120*/  UIADD3 UR24, UR6, 0x17000, URZ ;  /* 0x0001700006187890 */ /* 0x002fe2000fffe03f */
[----:B------:R-:W-:Y:S01]  /*c130*/  UMOV UR26, 0x80 ;  /* 0x00000080001a7882 */ /* 0x000fe20000000000 */
[----:B--2---:R-:W-:-:S07]  /*c140*/  UIADD3 UR16, UR6, 0x1b000, URZ ;  /* 0x0001b00006107890 */ /* 0x004fce000fffe03f */
[----:B------:R1:W-:Y:S01]  /*c150*/  UTMALDG.4D [UR24], [UR4], desc[UR14] ;  /* 0x00000e18040075b4 */ /* 0x0003e20008019000 */
[----:B------:R-:W-:Y:S01]  /*c160*/  UMOV UR18, 0xa0 ;  /* 0x000000a000127882 */ /* 0x000fe20000000000 */
[----:B---3--:R-:W-:Y:S01]  /*c170*/  UIADD3 UR8, UR6, 0x1f000, URZ ;  /* 0x0001f00006087890 */ /* 0x008fe2000fffe03f */
[----:B------:R1:W-:Y:S01]  /*c180*/  UTMALDG.4D [UR16], [UR4], desc[UR14] ;  /* 0x00000e10040075b4 */ /* 0x0003e20008019000 */
[----:B------:R-:W-:-:S07]  /*c190*/  UMOV UR10, 0xc0 ;  /* 0x000000c0000a7882 */ /* 0x000fce0000000000 */
[----:B------:R1:W-:Y:S02]  /*c1a0*/  UTMALDG.4D [UR8], [UR4], desc[UR14] ;  /* 0x00000e08040075b4 */ /* 0x0003e40008019000 */
[----:B-1----:R-:W-:Y:S01]  /*c1b0*/  NOP ;  /* 0x0000000000007918 */ /* 0x002fe20000000000 */
.L_x_27:
[----:B------:R-:W-:-:S07]  /*c1c0*/  VIADD R248, R248, 0xffffffff ;  /* 0xfffffffff8f87836 */ /* 0x000fce0000000000 */
.L_x_26:
[----:B------:R-:W-:Y:S01]  /*c1d0*/  IADD3 R0, R0, 0x1, RZ ;  /* 0x0000000100007810 */ /* 0x000fe20007ffe0ff */
[----:B------:R-:W-:Y:S05]  /*c1e0*/  WARPSYNC.ALL ;  /* 0x0000000000007948 */ /* 0x000fea0003800000 */
[----:B------:R-:W-:-:S04]  /*c1f0*/  ISETP.NE.AND P3, PT, R0, 0x4, PT ;  /* 0x000000040000780c */ /* 0x000fc80003f65270 */
[----:B------:R-:W-:Y:S02]  /*c200*/  SEL R251, RZ, 0x1, P3 ;  /* 0x00000001fffb7807 */ /* 0x000fe40001800000 */
[----:B------:R-:W-:Y:S02]  /*c210*/  SEL R20, R0, RZ, P3 ;  /* 0x000000ff00147207 */ /* 0x000fe40001800000 */
[----:B------:R-:W-:Y:S02]  /*c220*/  LOP3.LUT R251, R5, R251, RZ, 0x3c, !PT ;  /* 0x000000fb05fb7212 */ /* 0x000fe400078e3cff */
[----:B------:R-:W-:Y:S01]  /*c230*/  FMNMX R0, R24, R7, !PT ;  /* 0x0000000718007209 */ /* 0x000fe20007800000 */
[----:B------:R-:W2:Y:S01]  /*c240*/  LDL R11, [R1+0xdc] ;  /* 0x0000dc00010b7983 */ /* 0x000ea20000100800 */
[----:B------:R-:W-:Y:S02]  /*c250*/  MOV R12, 0x400 ;  /* 0x00000400000c7802 */ /* 0x000fe40000000f00 */
[----:B------:R-:W-:Y:S01]  /*c260*/  FMNMX R0, R25, R0, !PT ;  /* 0x0000000019007209 */ /* 0x000fe20007800000 */
[----:B------:R-:W1:Y:S01]  /*c270*/  S2R R13, SR_CgaCtaId ;  /* 0x00000000000d7919 */ /* 0x000e620000008800 */
[----:B------:R-:W-:-:S02]  /*c280*/  MOV R9, 0x400 ;  /* 0x0000040000097802 */ /* 0x000fc40000000f00 */
[----:B------:R-:W-:Y:S01]  /*c290*/  FMNMX R0, R28, R0, !PT ;  /* 0x000000001c007209 */ /* 0x000fe20007800000 */
[----:B------:R-:W3:Y:S03]  /*c2a0*/  S2R R10, SR_CgaCtaId ;  /* 0x00000000000a7919 */ /* 0x000ee60000008800 */
[----:B------:R-:W-:-:S04]  /*c2b0*/  FMNMX R0, R29, R0, !PT ;  /* 0x000000001d007209 */ /* 0x000fc80007800000 */
[----:B------:R-:W-:-:S04]  /*c2c0*/  FMNMX R0, R32, R0, !PT ;  /* 0x0000000020007209 */ /* 0x000fc80007800000 */
[----:B------:R-:W-:-:S04]  /*c2d0*/  FMNMX R0, R33, R0, !PT ;  /* 0x0000000021007209 */ /* 0x000fc80007800000 */
        /* <DEDUP_REMOVED lines=116> */
[----:B-1----:R-:W-:Y:S01]  /*ca20*/  LEA R12, R13, R12, 0x18 ;  /* 0x0000000c0d0c7211 */ /* 0x002fe200078ec0ff */
[----:B------:R-:W1:Y:S01]  /*ca30*/  SHFL.BFLY PT, R5, R6, 0x1, 0x1f ;  /* 0x0c201f0006057f89 */ /* 0x000e6200000e0000 */
[----:B------:R-:W-:Y:S02]  /*ca40*/  FMNMX R0, R142, R0, !PT ;  /* 0x000000008e007209 */ /* 0x000fe40007800000 */
[----:B---3--:R-:W-:Y:S01]  /*ca50*/  LEA R9, R10, R9, 0x18 ;  /* 0x000000090a097211 */ /* 0x008fe200078ec0ff */
[----:B------:R-:W-:Y:S01]  /*ca60*/  VIADD R12, R12, 0x77020 ;  /* 0x000770200c0c7836 */ /* 0x000fe20000000000 */
[----:B------:R-:W-:-:S04]  /*ca70*/  FMNMX R0, R143, R0, !PT ;  /* 0x000000008f007209 */ /* 0x000fc80007800000 */
[----:B------:R-:W-:-:S04]  /*ca80*/  FMNMX R0, R146, R0, !PT ;  /* 0x0000000092007209 */ /* 0x000fc80007800000 */
[----:B------:R-:W-:-:S04]  /*ca90*/  FMNMX R0, R147, R0, !PT ;  /* 0x0000000093007209 */ /* 0x000fc80007800000 */
[----:B------:R-:W-:-:S04]  /*caa0*/  FMNMX R0, R150, R0, !PT ;  /* 0x0000000096007209 */ /* 0x000fc80007800000 */
[----:B------:R-:W-:Y:S02]  /*cab0*/  FMNMX R4, R151, R0, !PT ;  /* 0x0000000097047209 */ /* 0x000fe40007800000 */
[----:B-1----:R-:W-:-:S03]  /*cac0*/  FMNMX R6, R6, R5, !PT ;  /* 0x0000000506067209 */ /* 0x002fc60007800000 */
[----:B------:R-:W1:Y:S01]  /*cad0*/  SHFL.BFLY PT, R0, R4, 0x1, 0x1f ;  /* 0x0c201f0004007f89 */ /* 0x000e6200000e0000 */
[----:B------:R-:W-:Y:S02]  /*cae0*/  SHF.L.U32 R5, R251, 0x1f, RZ ;  /* 0x0000001ffb057819 */ /* 0x000fe400000006ff */
[----:B-1----:R-:W-:Y:S02]  /*caf0*/  FMNMX R4, R4, R0, !PT ;  /* 0x0000000004047209 */ /* 0x002fe40007800000 */
[----:B------:R-:W1:Y:S02]  /*cb00*/  SHFL.BFLY PT, R0, R6, 0x2, 0x1f ;  /* 0x0c401f0006007f89 */ /* 0x000e6400000e0000 */
[----:B-1----:R-:W-:Y:S02]  /*cb10*/  FMNMX R6, R6, R0, !PT ;  /* 0x0000000006067209 */ /* 0x002fe40007800000 */
[----:B------:R-:W1:Y:S02]  /*cb20*/  SHFL.BFLY PT, R0, R4, 0x2, 0x1f ;  /* 0x0c401f0004007f89 */ /* 0x000e6400000e0000 */
[----:B-1----:R-:W-:-:S02]  /*cb30*/  FMNMX R4, R4, R0, !PT ;  /* 0x0000000004047209 */ /* 0x002fc40007800000 */
[----:B--2---:R-:W-:-:S04]  /*cb40*/  LEA R0, R11, R12, 0x3 ;  /* 0x0000000c0b007211 */ /* 0x004fc800078e18ff */
[----:B------:R-:W-:-:S04]  /*cb50*/  PRMT R0, RZ, 0x654, R0 ;  /* 0x00000654ff007816 */ /* 0x000fc80000000000 */
[----:B------:R1:W-:Y:S02]  /*cb60*/  SYNCS.ARRIVE.TRANS64.RED.A1T0 RZ, [R0+URZ], RZ ;  /* 0x000000ff00ff79a7 */ /* 0x0003e4000810043f */
[----:B-1----:R-:W-:-:S04]  /*cb70*/  IMAD R0, R20, 0x8, R9 ;  /* 0x0000000814007824 */ /* 0x002fc800078e0209 */
[----:B------:R-:W1:Y:S02]  /*cb80*/  SYNCS.PHASECHK.TRANS64.TRYWAIT P3, [R0+URZ+0x77000], R5 ;  /* 0x07700005000075a7 */ /* 0x000e64000806017f */
[----:B-1----:R-:W-:Y:S05]  /*cb90*/  @!P3 BRA `(.L_x_30) ;  /* 0x000001400028b947 */ /* 0x002fea0003800000 */
.L_x_92:
[----:B------:R-:W2:Y:S04]  /*cba0*/  LDL.LU R12, [R1+0x8] ;  /* 0x00000800010c7983 */ /* 0x000ea80000300800 */
[----:B------:R-:W3:Y:S04]  /*cbb0*/  LDL.LU R13, [R1+0x28] ;  /* 0x00002800010d7983 */ /* 0x000ee80000300800 */
[----:B------:R-:W4:Y:S04]  /*cbc0*/  LDL.LU R17, [R1+0xc] ;  /* 0x00000c0001117983 */ /* 0x000f280000300800 */
[----:B------:R-:W4:Y:S04]  /*cbd0*/  LDL.LU R252, [R1+0x1c] ;  /* 0x00001c0001fc7983 */ /* 0x000f280000300800 */
[----:B------:R1:W-:Y:S04]  /*cbe0*/  STL [R1+0x14c], R248 ;  /* 0x00014cf801007387 */ /* 0x0003e80000100800 */
[----:B-1----:R-:W4:Y:S04]  /*cbf0*/  LDL.LU R248, [R1+0x18] ;  /* 0x0000180001f87983 */ /* 0x002f280000300800 */
[----:B------:R1:W-:Y:S04]  /*cc00*/  STL [R1+0x148], R21 ;  /* 0x0001481501007387 */ /* 0x0003e80000100800 */
[----:B-1----:R-:W4:Y:S04]  /*cc10*/  LDL.LU R21, [R1+0x2c] ;  /* 0x00002c0001157983 */ /* 0x002f280000300800 */
[----:B------:R1:W-:Y:S04]  /*cc20*/  STL [R1+0x144], R3 ;  /* 0x0001440301007387 */ /* 0x0003e80000100800 */
[----:B-1----:R-:W4:Y:S04]  /*cc30*/  LDL.LU R3, [R1+0x38] ;  /* 0x0000380001037983 */ /* 0x002f280000300800 */
[----:B------:R1:W-:Y:S04]  /*cc40*/  STL [R1+0x140], R2 ;  /* 0x0001400201007387 */ /* 0x0003e80000100800 */
[----:B-1----:R-:W4:Y:S01]  /*cc50*/  LDL.LU R2, [R1+0x3c] ;  /* 0x00003c0001027983 */ /* 0x002f220000300800 */
[----:B------:R-:W-:-:S04]  /*cc60*/  FSETP.NEU.AND P3, PT, R4, -INF , PT ;  /* 0xff8000000400780b */ /* 0x000fc80003f6d000 */
[----:B------:R-:W-:Y:S02]  /*cc70*/  FSEL R0, R4, RZ, P3 ;  /* 0x000000ff04007208 */ /* 0x000fe40001800000 */
[----:B------:R-:W-:-:S03]  /*cc80*/  FSETP.NEU.AND P3, PT, R6, -INF , PT ;  /* 0xff8000000600780b */ /* 0x000fc60003f6d000 */
[C---:B------:R-:W-:Y:S01]  /*cc90*/  FADD R8, -R0.reuse, R8 ;  /* 0x0000000800087221 */ /* 0x040fe20000000100 */
[----:B------:R-:W-:Y:S01]  /*cca0*/  FMUL R0, R0, UR38 ;  /* 0x0000002600007c20 */ /* 0x000fe20008400000 */
[----:B------:R-:W-:Y:S02]  /*ccb0*/  FSEL R5, R6, RZ, P3 ;  /* 0x000000ff06057208 */ /* 0x000fe40001800000 */
[----:B------:R-:W-:Y:S01]  /*ccc0*/  FMUL R8, R8, UR38 ;  /* 0x0000002608087c20 */ /* 0x000fe20008400000 */
[--C-:B------:R-:W-:Y:S01]  /*ccd0*/  FFMA R19, R26, UR38, -R0.reuse ;  /* 0x000000261a137c23 */ /* 0x100fe20008000800 */
[--C-:B------:R-:W-:Y:S01]  /*cce0*/  FFMA R9, R31, UR38, -R0.reuse ;  /* 0x000000261f097c23 */ /* 0x100fe20008000800 */
[----:B------:R-:W-:Y:S01]  /*ccf0*/  FADD R7, -R5, R7 ;  /* 0x0000000705077221 */ /* 0x000fe20000000100 */
[--C-:B------:R-:W-:Y:S01]  /*cd00*/  FFMA R10, R34, UR38, -R0.reuse ;  /* 0x00000026220a7c23 */ /* 0x100fe20008000800 */
[----:B------:R-:W-:Y:S02]  /*cd10*/  FSETP.GEU.AND P4, PT, R8, -126, PT ;  /* 0xc2fc00000800780b */ /* 0x000fe40003f8e000 */
[----:B------:R-:W-:Y:S01]  /*cd20*/  FSETP.GEU.AND P5, PT, R19, -126, PT ;  /* 0xc2fc00001300780b */ /* 0x000fe20003fae000 */
[--C-:B------:R-:W-:Y:S01]  /*cd30*/  FFMA R31, R38, UR38, -R0.reuse ;  /* 0x00000026261f7c23 */ /* 0x100fe20008000800 */
[----:B------:R-:W-:Y:S01]  /*cd40*/  FMUL R5, R5, UR38 ;  /* 0x0000002605057c20 */ /* 0x000fe20008400000 */
[--C-:B------:R-:W-:Y:S01]  /*cd50*/  FFMA R11, R35, UR38, -R0.reuse ;  /* 0x00000026230b7c23 */ /* 0x100fe20008000800 */
[--C-:B------:R-:W-:Y:S01]  /*cd60*/  FFMA R14, R43, UR38, -R0.reuse ;  /* 0x000000262b0e7c23 */ /* 0x100fe20008000800 */
[----:B------:R-:W-:Y:S01]  /*cd70*/  FFMA R15, R47, UR38, -R0 ;  /* 0x000000262f0f7c23 */ /* 0x000fe20008000800 */
[----:B------:R-:W-:-:S05]  /*cd80*/  FMUL R7, R7, UR38 ;  /* 0x0000002607077c20 */ /* 0x000fca0008400000 */
[----:B------:R-:W-:Y:S02]  /*cd90*/  @!P4 FMUL R8, R8, 0.5 ;  /* 0x3f0000000808c820 */ /* 0x000fe40000400000 */
[----:B------:R-:W-:-:S04]  /*cda0*/  @!P5 FMUL R19, R19, 0.5 ;  /* 0x3f0000001313d820 */ /* 0x000fc80000400000 */
[----:B------:R-:W1:Y:S08]  /*cdb0*/  MUFU.EX2 R8, R8 ;  /* 0x0000000800087308 */ /* 0x000e700000000800 */
[----:B------:R-:W1:Y:S02]  /*cdc0*/  MUFU.EX2 R19, R19 ;  /* 0x0000001300137308 */ /* 0x000e640000000800 */
[----:B-1----:R-:W-:Y:S01]  /*cdd0*/  @!P4 FMUL R8, R8, R8 ;  /* 0x000000080808c220 */ /* 0x002fe20000400000 */
[----:B------:R-:W-:Y:S01]  /*cde0*/  FFMA R35, R46, UR38, -R0 ;  /* 0x000000262e237c23 */ /* 0x000fe20008000800 */
[----:B------:R-:W-:Y:S01]  /*cdf0*/  FFMA R18, R33, UR38, -R5 ;  /* 0x0000002621127c23 */ /* 0x000fe20008000805 */
[----:B------:R-:W-:Y:S01]  /*ce00*/  FSETP.GEU.AND P4, PT, R9, -126, PT ;  /* 0xc2fc00000900780b */ /* 0x000fe20003f8e000 */
[-C--:B------:R-:W-:Y:S01]  /*ce10*/  FMUL R234, R234, R8.reuse ;  /* 0x00000008eaea7220 */ /* 0x080fe20000400000 */
[-C--:B------:R-:W-:Y:S01]  /*ce20*/  FMUL R235, R235, R8.reuse ;  /* 0x00000008ebeb7220 */ /* 0x080fe20000400000 */
[-C--:B------:R-:W-:Y:S01]  /*ce30*/  FMUL R238, R238, R8.reuse ;  /* 0x00000008eeee7220 */ /* 0x080fe20000400000 */
[-C--:B------:R-:W-:Y:S01]  /*ce40*/  FMUL R239, R239, R8.reuse ;  /* 0x00000008efef7220 */ /* 0x080fe20000400000 */
[----:B------:R-:W-:Y:S01]  /*ce50*/  @!P5 FMUL R19, R19, R19 ;  /* 0x000000131313d220 */ /* 0x000fe20000400000 */
[-C--:B------:R-:W-:Y:S01]  /*ce60*/  FMUL R242, R242, R8.reuse ;  /* 0x00000008f2f27220 */ /* 0x080fe20000400000 */
[-C--:B------:R-:W-:Y:S01]  /*ce70*/  FMUL R243, R243, R8.reuse ;  /* 0x00000008f3f37220 */ /* 0x080fe20000400000 */
[----:B------:R-:W-:Y:S01]  /*ce80*/  FMUL R246, R246, R8 ;  /* 0x00000008f6f67220 */ /* 0x000fe20000400000 */
[----:B------:R-:W-:Y:S01]  /*ce90*/  FFMA R22, R8, R16, R19 ;  /* 0x0000001008167223 */ /* 0x000fe20000000013 */
[----:B------:R-:W-:Y:S01]  /*cea0*/  FFMA R16, R25, UR38, -R5 ;  /* 0x0000002619107c23 */ /* 0x000fe20008000805 */
[-C--:B------:R-:W-:Y:S01]  /*ceb0*/  FMUL R247, R247, R8.reuse ;  /* 0x00000008f7f77220 */ /* 0x080fe20000400000 */
        /* <DEDUP_REMOVED lines=39> */
[----:B------:R-:W-:Y:S01]  /*d130*/  FMUL R167, R167, R8 ;  /* 0x00000008a7a77220 */ /* 0x000fe20000400000 */
[----:B------:R-:W-:-:S13]  /*d140*/  FSETP.GEU.AND P5, PT, R7, -126, PT ;  /* 0xc2fc00000700780b */ /* 0x000fda0003fae000 */
[----:B------:R-:W-:-:S06]  /*d150*/  @!P5 FMUL R7, R7, 0.5 ;  /* 0x3f0000000707d820 */ /* 0x000fcc0000400000 */
[----:B------:R-:W1:Y:S01]  /*d160*/  MUFU.EX2 R7, R7 ;  /* 0x0000000700077308 */ /* 0x000e620000000800 */
[-C--:B--2---:R-:W-:Y:S01]  /*d170*/  FMUL R12, R12, R8.reuse ;  /* 0x000000080c0c7220 */ /* 0x084fe20000400000 */
[----:B---3--:R-:W-:-:S04]  /*d180*/  FMUL R13, R13, R8 ;  /* 0x000000080d0d7220 */ /* 0x008fc80000400000 */
[----:B------:R2:W-:Y:S01]  /*d190*/  STL [R1+0x8], R12 ;  /* 0x0000080c01007387 */ /* 0x0005e20000100800 */
[----:B----4-:R-:W-:Y:S01]  /*d1a0*/  FMUL R17, R17, R8 ;  /* 0x0000000811117220 */ /* 0x010fe20000400000 */
[----:B------:R-:W-:Y:S01]  /*d1b0*/  MOV R38, R12 ;  /* 0x0000000c00267202 */ /* 0x000fe20000000f00 */
[----:B------:R-:W-:-:S03]  /*d1c0*/  FMUL R252, R252, R8 ;  /* 0x00000008fcfc7220 */ /* 0x000fc60000400000 */
[----:B------:R-:W-:Y:S01]  /*d1d0*/  STL [R1+0xc], R17 ;  /* 0x00000c1101007387 */ /* 0x000fe20000100800 */
[--C-:B--2---:R-:W-:Y:S01]  /*d1e0*/  FFMA R12, R39, UR38, -R0.reuse ;  /* 0x00000026270c7c23 */ /* 0x104fe20008000800 */
[----:B------:R-:W-:Y:S02]  /*d1f0*/  IMAD.MOV.U32 R39, RZ, RZ, R13 ;  /* 0x000000ffff277224 */ /* 0x000fe400078e000d */
[----:B------:R2:W-:Y:S04]  /*d200*/  STL [R1+0x28], R13 ;  /* 0x0000280d01007387 */ /* 0x0005e80000100800 */
[----:B------:R3:W-:Y:S04]  /*d210*/  STL [R1+0x1c], R252 ;  /* 0x00001cfc01007387 */ /* 0x0007e80000100800 */
[----:B------:R-:W4:Y:S01]  /*d220*/  LDL.LU R34, [R1+0x4] ;  /* 0x0000040001227983 */ /* 0x000f220000300800 */
[----:B------:R-:W-:Y:S01]  /*d230*/  FMUL R248, R248, R8 ;  /* 0x00000008f8f87220 */ /* 0x000fe20000400000 */
[----:B--2---:R-:W-:-:S02]  /*d240*/  FFMA R13, R42, UR38, -R0 ;  /* 0x000000262a0d7c23 */ /* 0x004fc40008000800 */
[----:B------:R-:W2:Y:S01]  /*d250*/  LDL.LU R42, [R1] ;  /* 0x00000000012a7983 */ /* 0x000ea20000300800 */
[----:B------:R-:W-:-:S03]  /*d260*/  MOV R25, R17 ;  /* 0x0000001100197202 */ /* 0x000fc60000000f00 */
[----:B------:R-:W3:Y:S01]  /*d270*/  LDL.LU R43, [R1+0x14] ;  /* 0x00001400012b7983 */ /* 0x000ee20000300800 */
[----:B------:R-:W-:-:S03]  /*d280*/  FFMA R17, R29, UR38, -R5 ;  /* 0x000000261d117c23 */ /* 0x000fc60008000805 */
[----:B------:R-:W3:Y:S01]  /*d290*/  LDL.LU R46, [R1+0x34] ;  /* 0x00003400012e7983 */ /* 0x000ee20000300800 */
[----:B------:R-:W-:-:S03]  /*d2a0*/  FMUL R21, R21, R8 ;  /* 0x0000000815157220 */ /* 0x000fc60000400000 */
[----:B------:R-:W3:Y:S04]  /*d2b0*/  LDL.LU R47, [R1+0x30] ;  /* 0x00003000012f7983 */ /* 0x000ee80000300800 */
[----:B------:R-:W3:Y:S04]  /*d2c0*/  LDL.LU R23, [R1+0xd4] ;  /* 0x0000d40001177983 */ /* 0x000ee80000300800 */
[----:B------:R-:W3:Y:S04]  /*d2d0*/  LDL.LU R29, [R1+0x10] ;  /* 0x00001000011d7983 */ /* 0x000ee80000300800 */
[----:B------:R-:W3:Y:S01]  /*d2e0*/  LDL.LU R33, [R1+0x20] ;  /* 0x0000200001217983 */ /* 0x000ee20000300800 */
[-C--:B------:R-:W-:Y:S01]  /*d2f0*/  FMUL R3, R3, R8.reuse ;  /* 0x0000000803037220 */ /* 0x080fe20000400000 */
[----:B------:R-:W-:Y:S01]  /*d300*/  FMUL R2, R2, R8 ;  /* 0x0000000802027220 */ /* 0x000fe20000400000 */
[--C-:B------:R-:W-:Y:S01]  /*d310*/  FFMA R8, R27, UR38, -R0.reuse ;  /* 0x000000261b087c23 */ /* 0x100fe20008000800 */
[----:B------:R-:W-:Y:S01]  /*d320*/  FFMA R27, R30, UR38, -R0 ;  /* 0x000000261e1b7c23 */ /* 0x000fe20008000800 */
[----:B------:R-:W-:-:S02]  /*d330*/  FFMA R30, R36, UR38, -R5 ;  /* 0x00000026241e7c23 */ /* 0x000fc40008000805 */
[----:B------:R-:W3:Y:S01]  /*d340*/  LDL.LU R36, [R1+0x24] ;  /* 0x0000240001247983 */ /* 0x000ee20000300800 */
[----:B------:R-:W-:Y:S01]  /*d350*/  FSETP.GEU.AND P6, PT, R8, -126, PT ;  /* 0xc2fc00000800780b */ /* 0x000fe20003fce000 */
[----:B-1----:R-:W-:Y:S01]  /*d360*/  @!P5 FMUL R7, R7, R7 ;  /* 0x000000070707d220 */ /* 0x002fe20000400000 */
[----:B------:R-:W-:Y:S01]  /*d370*/  @!P4 FMUL R9, R9, 0.5 ;  /* 0x3f0000000909c820 */ /* 0x000fe20000400000 */
[--C-:B------:R-:W-:Y:S01]  /*d380*/  FFMA R24, R24, UR38, -R5.reuse ;  /* 0x0000002618187c23 */ /* 0x100fe20008000805 */
[----:B------:R-:W-:Y:S01]  /*d390*/  FFMA R26, R28, UR38, -R5 ;  /* 0x000000261c1a7c23 */ /* 0x000fe20008000805 */
[----:B------:R-:W-:-:S08]  /*d3a0*/  FSETP.GEU.AND P3, PT, R27, -126, PT ;  /* 0xc2fc00001b00780b */ /* 0x000fd00003f6e000 */
[----:B------:R-:W-:Y:S01]  /*d3b0*/  @!P6 FMUL R8, R8, 0.5 ;  /* 0x3f0000000808e820 */ /* 0x000fe20000400000 */
[----:B------:R-:W-:Y:S01]  /*d3c0*/  FSETP.GEU.AND P5, PT, R10, -126, PT ;  /* 0xc2fc00000a00780b */ /* 0x000fe20003fae000 */
[----:B------:R-:W-:Y:S01]  /*d3d0*/  MUFU.EX2 R9, R9 ;  /* 0x0000000900097308 */ /* 0x000fe20000000800 */
[----:B------:R-:W-:Y:S02]  /*d3e0*/  FFMA R28, R32, UR38, -R5 ;  /* 0x00000026201c7c23 */ /* 0x000fe40008000805 */
[----:B------:R-:W-:-:S05]  /*d3f0*/  @!P3 FMUL R27, R27, 0.5 ;  /* 0x3f0000001b1bb820 */ /* 0x000fca0000400000 */
[----:B------:R-:W1:Y:S04]  /*d400*/  MUFU.EX2 R8, R8 ;  /* 0x0000000800087308 */ /* 0x000e680000000800 */
[----:B------:R-:W-:Y:S01]  /*d410*/  @!P5 FMUL R10, R10, 0.5 ;  /* 0x3f0000000a0ad820 */ /* 0x000fe20000400000 */
[----:B-1----:R-:W-:Y:S01]  /*d420*/  @!P6 FMUL R8, R8, R8 ;  /* 0x000000080808e220 */ /* 0x002fe20000400000 */
[----:B------:R-:W-:-:S04]  /*d430*/  FSETP.GEU.AND P6, PT, R11, -126, PT ;  /* 0xc2fc00000b00780b */ /* 0x000fc80003fce000 */
[----:B------:R-:W1:Y:S09]  /*d440*/  MUFU.EX2 R10, R10 ;  /* 0x0000000a000a7308 */ /* 0x000e720000000800 */
[----:B------:R-:W-:-:S06]  /*d450*/  @!P6 FMUL R11, R11, 0.5 ;  /* 0x3f0000000b0be820 */ /* 0x000fcc0000400000 */
[----:B------:R-:W1:Y:S01]  /*d460*/  MUFU.EX2 R11, R11 ;  /* 0x0000000b000b7308 */ /* 0x000e620000000800 */
[----:B------:R-:W-:Y:S01]  /*d470*/  @!P4 FMUL R9, R9, R9 ;  /* 0x000000090909c220 */ /* 0x000fe20000400000 */
[----:B------:R-:W-:Y:S01]  /*d480*/  FSETP.GEU.AND P4, PT, R12, -126, PT ;  /* 0xc2fc00000c00780b */ /* 0x000fe20003f8e000 */
[----:B-1----:R-:W-:Y:S01]  /*d490*/  @!P5 FMUL R10, R10, R10 ;  /* 0x0000000a0a0ad220 */ /* 0x002fe20000400000 */
[----:B------:R-:W-:Y:S01]  /*d4a0*/  FSETP.GEU.AND P5, PT, R13, -126, PT ;  /* 0xc2fc00000d00780b */ /* 0x000fe20003fae000 */
[----:B------:R-:W-:Y:S01]  /*d4b0*/  @!P6 FMUL R11, R11, R11 ;  /* 0x0000000b0b0be220 */ /* 0x000fe20000400000 */
[----:B------:R-:W-:-:S09]  /*d4c0*/  FSETP.GEU.AND P6, PT, R14, -126, PT ;  /* 0xc2fc00000e00780b */ /* 0x000fd20003fce000 */
[----:B------:R-:W-:Y:S02]  /*d4d0*/  @!P4 FMUL R12, R12, 0.5 ;  /* 0x3f0000000c0cc820 */ /* 0x000fe40000400000 */
[----:B------:R-:W-:-:S04]  /*d4e0*/  @!P5 FMUL R13, R13, 0.5 ;  /* 0x3f0000000d0dd820 */ /* 0x000fc80000400000 */
[----:B------:R-:W1:Y:S01]  /*d4f0*/  MUFU.EX2 R12, R12 ;  /* 0x0000000c000c7308 */ /* 0x000e620000000800 */
[----:B------:R-:W-:-:S07]  /*d500*/  @!P6 FMUL R14, R14, 0.5 ;  /* 0x3f0000000e0ee820 */ /* 0x000fce0000400000 */
[----:B------:R-:W1:Y:S08]  /*d510*/  MUFU.EX2 R13, R13 ;  /* 0x0000000d000d7308 */ /* 0x000e700000000800 */
[----:B------:R-:W1:Y:S02]  /*d520*/  MUFU.EX2 R14, R14 ;  /* 0x0000000e000e7308 */ /* 0x000e640000000800 */
[----:B-1----:R-:W-:Y:S01]  /*d530*/  @!P4 FMUL R12, R12, R12 ;  /* 0x0000000c0c0cc220 */ /* 0x002fe20000400000 */
[----:B------:R-:W-:Y:S01]  /*d540*/  FSETP.GEU.AND P4, PT, R15, -126, PT ;  /* 0xc2fc00000f00780b */ /* 0x000fe20003f8e000 */
[----:B------:R-:W-:Y:S01]  /*d550*/  @!P5 FMUL R13, R13, R13 ;  /* 0x0000000d0d0dd220 */ /* 0x000fe20000400000 */
        /* <DEDUP_REMOVED lines=19> */
[----:B------:R-:W1:Y:S01]  /*d690*/  MUFU.EX2 R28, R28 ;  /* 0x0000001c001c7308 */ /* 0x000e620000000800 */
[----:B------:R-:W-:-:S07]  /*d6a0*/  FFMA R37, R37, UR38, -R5 ;  /* 0x0000002625257c23 */ /* 0x000fce0008000805 */
[----:B------:R-:W1:Y:S02]  /*d6b0*/  MUFU.EX2 R18, R18 ;  /* 0x0000001200127308 */ /* 0x000e640000000800 */
[----:B-1----:R-:W-:Y:S01]  /*d6c0*/  @!P4 FMUL R17, R17, R17 ;  /* 0x000000111111c220 */ /* 0x002fe20000400000 */
[----:B------:R-:W-:Y:S01]  /*d6d0*/  FSETP.GEU.AND P4, PT, R37, -126, PT ;  /* 0xc2fc00002500780b */ /* 0x000fe20003f8e000 */
[----:B------:R-:W-:-:S04]  /*d6e0*/  FFMA R32, R40, UR38, -R5 ;  /* 0x0000002628207c23 */ /* 0x000fc80008000805 */
[----:B------:R-:W1:Y:S01]  /*d6f0*/  MUFU.EX2 R27, R27 ;  /* 0x0000001b001b7308 */ /* 0x000e620000000800 */
[----:B------:R-:W-:Y:S01]  /*d700*/  @!P5 FMUL R28, R28, R28 ;  /* 0x0000001c1c1cd220 */ /* 0x000fe20000400000 */
[----:B------:R-:W-:Y:S01]  /*d710*/  FFMA R41, R41, UR38, -R5 ;  /* 0x0000002629297c23 */ /* 0x000fe20008000805 */
[----:B------:R-:W-:Y:S01]  /*d720*/  FSETP.GEU.AND P5, PT, R32, -126, PT ;  /* 0xc2fc00002000780b */ /* 0x000fe20003fae000 */
[-C--:B------:R-:W-:Y:S01]  /*d730*/  FMUL R232, R232, R7.reuse ;  /* 0x00000007e8e87220 */ /* 0x080fe20000400000 */
[-C--:B------:R-:W-:Y:S01]  /*d740*/  FMUL R233, R233, R7.reuse ;  /* 0x00000007e9e97220 */ /* 0x080fe20000400000 */
[-C--:B------:R-:W-:Y:S01]  /*d750*/  FMUL R236, R236, R7.reuse ;  /* 0x00000007ecec7220 */ /* 0x080fe20000400000 */
[-C--:B------:R-:W-:Y:S01]  /*d760*/  FMUL R237, R237, R7.reuse ;  /* 0x00000007eded7220 */ /* 0x080fe20000400000 */
[-C--:B------:R-:W-:Y:S01]  /*d770*/  FMUL R240, R240, R7.reuse ;  /* 0x00000007f0f07220 */ /* 0x080fe20000400000 */
[----:B------:R-:W-:Y:S01]  /*d780*/  @!P6 FMUL R18, R18, R18 ;  /* 0x000000121212e220 */ /* 0x000fe20000400000 */
        /* <DEDUP_REMOVED lines=43> */
[----:B------:R-:W-:Y:S01]  /*da40*/  FSETP.GEU.AND P6, PT, R41, -126, PT ;  /* 0xc2fc00002900780b */ /* 0x000fe20003fce000 */
[----:B------:R-:W-:Y:S01]  /*da50*/  @!P4 FMUL R37, R37, 0.5 ;  /* 0x3f0000002525c820 */ /* 0x000fe20000400000 */
[-C--:B----4-:R-:W-:Y:S01]  /*da60*/  FMUL R34, R34, R7.reuse ;  /* 0x0000000722227220 */ /* 0x090fe20000400000 */
[-C--:B--2---:R-:W-:Y:S01]  /*da70*/  FMUL R42, R42, R7.reuse ;  /* 0x000000072a2a7220 */ /* 0x084fe20000400000 */
[-C--:B---3--:R-:W-:Y:S01]  /*da80*/  FMUL R43, R43, R7.reuse ;  /* 0x000000072b2b7220 */ /* 0x088fe20000400000 */
[-C--:B------:R-:W-:Y:S01]  /*da90*/  FMUL R46, R46, R7.reuse ;  /* 0x000000072e2e7220 */ /* 0x080fe20000400000 */
[----:B------:R-:W-:Y:S01]  /*daa0*/  FMUL R47, R47, R7 ;  /* 0x000000072f2f7220 */ /* 0x000fe20000400000 */
[----:B------:R-:W-:Y:S01]  /*dab0*/  FFMA R23, R7, R23, R24 ;  /* 0x0000001707177223 */ /* 0x000fe20000000018 */
[-C--:B------:R-:W-:Y:S01]  /*dac0*/  FMUL R29, R29, R7.reuse ;  /* 0x000000071d1d7220 */ /* 0x080fe20000400000 */
[----:B------:R-:W-:Y:S01]  /*dad0*/  FMUL R33, R33, R7 ;  /* 0x0000000721217220 */ /* 0x000fe20000400000 */
[----:B-1----:R-:W-:Y:S01]  /*dae0*/  @!P3 FMUL R27, R27, R27 ;  /* 0x0000001b1b1bb220 */ /* 0x002fe20000400000 */
[----:B------:R-:W-:Y:S01]  /*daf0*/  FSETP.GEU.AND P3, PT, R31, -126, PT ;  /* 0xc2fc00001f00780b */ /* 0x000fe20003f6e000 */
[----:B------:R-:W-:Y:S01]  /*db00*/  @!P5 FMUL R32, R32, 0.5 ;  /* 0x3f0000002020d820 */ /* 0x000fe20000400000 */
[----:B------:R-:W-:Y:S01]  /*db10*/  FADD R22, R22, R8 ;  /* 0x0000000816167221 */ /* 0x000fe20000000000 */
[----:B------:R-:W-:Y:S01]  /*db20*/  @!P6 FMUL R41, R41, 0.5 ;  /* 0x3f0000002929e820 */ /* 0x000fe20000400000 */
[----:B------:R-:W-:Y:S01]  /*db30*/  FMUL R36, R36, R7 ;  /* 0x0000000724247220 */ /* 0x000fe20000400000 */
[----:B------:R-:W-:-:S04]  /*db40*/  IMAD.MOV.U32 R7, RZ, RZ, R29 ;  /* 0x000000ffff077224 */ /* 0x000fc800078e001d */
[----:B------:R-:W-:Y:S02]  /*db50*/  IMAD.MOV.U32 R40, RZ, RZ, R7 ;  /* 0x000000ffff287224 */ /* 0x000fe400078e0007 */
[----:B------:R1:W-:Y:S02]  /*db60*/  MUFU.EX2 R7, R37 ;  /* 0x0000002500077308 */ /* 0x0003e40000000800 */
[----:B-1----:R-:W-:Y:S02]  /*db70*/  MOV R37, R25 ;  /* 0x0000001900257202 */ /* 0x002fe40000000f00 */
[----:B------:R-:W-:Y:S01]  /*db80*/  F2FP.BF16.F32.PACK_AB R25, R8, R19 ;  /* 0x000000130819723e */ /* 0x000fe200000010ff */
[----:B------:R-:W-:Y:S01]  /*db90*/  IMAD.MOV.U32 R19, RZ, RZ, R248 ;  /* 0x000000ffff137224 */ /* 0x000fe200078e00f8 */
[----:B------:R-:W-:Y:S01]  /*dba0*/  MOV R8, R34 ;  /* 0x0000002200087202 */ /* 0x000fe20000000f00 */
[----:B------:R-:W-:Y:S01]  /*dbb0*/  FFMA R34, R44, UR38, -R5 ;  /* 0x000000262c227c23 */ /* 0x000fe20008000805 */
[----:B------:R-:W1:Y:S01]  /*dbc0*/  MUFU.EX2 R32, R32 ;  /* 0x0000002000207308 */ /* 0x000e620000000800 */
[----:B------:R-:W-:-:S02]  /*dbd0*/  IMAD.MOV.U32 R44, RZ, RZ, R19 ;  /* 0x000000ffff2c7224 */ /* 0x000fc400078e0013 */
[----:B------:R-:W-:Y:S01]  /*dbe0*/  FADD R19, R22, R27 ;  /* 0x0000001b16137221 */ /* 0x000fe20000000000 */
[----:B------:R-:W-:Y:S01]  /*dbf0*/  MOV R22, R8 ;  /* 0x0000000800167202 */ /* 0x000fe20000000f00 */
[----:B------:R-:W-:-:S03]  /*dc00*/  @!P3 FMUL R31, R31, 0.5 ;  /* 0x3f0000001f1fb820 */ /* 0x000fc60000400000 */
[----:B------:R2:W3:Y:S01]  /*dc10*/  MUFU.EX2 R8, R41 ;  /* 0x0000002900087308 */ /* 0x0004e20000000800 */
[----:B------:R-:W-:-:S07]  /*dc20*/  FFMA R51, R51, UR38, -R0 ;  /* 0x0000002633337c23 */ /* 0x000fce0008000800 */
[----:B------:R-:W4:Y:S01]  /*dc30*/  MUFU.EX2 R31, R31 ;  /* 0x0000001f001f7308 */ /* 0x000f220000000800 */
[----:B--2---:R-:W-:Y:S02]  /*dc40*/  IMAD.MOV.U32 R41, RZ, RZ, R37 ;  /* 0x000000ffff297224 */ /* 0x004fe400078e0025 */
[----:B------:R-:W-:Y:S01]  /*dc50*/  FFMA R37, R50, UR38, -R0 ;  /* 0x0000002632257c23 */ /* 0x000fe20008000800 */
[----:B-1----:R-:W-:-:S04]  /*dc60*/  @!P5 FMUL R32, R32, R32 ;  /* 0x000000202020d220 */ /* 0x002fc80000400000 */
[----:B------:R-:W-:Y:S01]  /*dc70*/  FSETP.GEU.AND P5, PT, R37, -126, PT ;  /* 0xc2fc00002500780b */ /* 0x000fe20003fae000 */
[----:B---3--:R-:W-:Y:S01]  /*dc80*/  @!P6 FMUL R8, R8, R8 ;  /* 0x000000080808e220 */ /* 0x008fe20000400000 */
[----:B------:R-:W-:Y:S01]  /*dc90*/  FSETP.GEU.AND P6, PT, R51, -126, PT ;  /* 0xc2fc00003300780b */ /* 0x000fe20003fce000 */
[----:B------:R-:W-:Y:S01]  /*dca0*/  FADD R19, R19, R9 ;  /* 0x0000000913137221 */ /* 0x000fe20000000000 */
[----:B------:R-:W-:Y:S01]  /*dcb0*/  MOV R29, R39 ;  /* 0x00000027001d7202 */ /* 0x000fe20000000f00 */
[----:B----4-:R-:W-:Y:S01]  /*dcc0*/  @!P3 FMUL R31, R31, R31 ;  /* 0x0000001f1f1fb220 */ /* 0x010fe20000400000 */
[----:B------:R-:W-:-:S07]  /*dcd0*/  FSETP.GEU.AND P3, PT, R35, -126, PT ;  /* 0xc2fc00002300780b */ /* 0x000fce0003f6e000 */
[----:B------:R-:W-:Y:S01]  /*dce0*/  @!P5 FMUL R37, R37, 0.5 ;  /* 0x3f0000002525d820 */ /* 0x000fe20000400000 */
[----:B------:R-:W-:Y:S01]  /*dcf0*/  MOV R50, R29 ;  /* 0x0000001d00327202 */ /* 0x000fe20000000f00 */
[----:B------:R-:W-:Y:S01]  /*dd00*/  @!P6 FMUL R51, R51, 0.5 ;  /* 0x3f0000003333e820 */ /* 0x000fe20000400000 */
[----:B------:R-:W-:Y:S01]  /*dd10*/  FADD R19, R19, R10 ;  /* 0x0000000a13137221 */ /* 0x000fe20000000000 */
[----:B------:R-:W-:Y:S02]  /*dd20*/  F2FP.BF16.F32.PACK_AB R29, R11, R10 ;  /* 0x0000000a0b1d723e */ /* 0x000fe400000010ff */
[----:B------:R-:W1:Y:S01]  /*dd30*/  MUFU.EX2 R37, R37 ;  /* 0x0000002500257308 */ /* 0x000e620000000800 */
[----:B------:R-:W-:-:S07]  /*dd40*/  FADD R19, R19, R11 ;  /* 0x0000000b13137221 */ /* 0x000fce0000000000 */
[----:B------:R2:W3:Y:S01]  /*dd50*/  MUFU.EX2 R10, R51 ;  /* 0x00000033000a7308 */ /* 0x0004e20000000800 */
[----:B------:R-:W-:Y:S01]  /*dd60*/  @!P3 FMUL R35, R35, 0.5 ;  /* 0x3f0000002323b820 */ /* 0x000fe20000400000 */
[----:B------:R-:W-:Y:S01]  /*dd70*/  FADD R19, R19, R31 ;  /* 0x0000001f13137221 */ /* 0x000fe20000000000 */
[----:B------:R-:W-:Y:S01]  /*dd80*/  F2FP.BF16.F32.PACK_AB R31, R12, R31 ;  /* 0x0000001f0c1f723e */ /* 0x000fe200000010ff */
[--C-:B------:R-:W-:Y:S02]  /*dd90*/  FFMA R45, R45, UR38, -R5.reuse ;  /* 0x000000262d2d7c23 */ /* 0x100fe40008000805 */
[----:B------:R-:W-:Y:S02]  /*dda0*/  FADD R19, R19, R12 ;  /* 0x0000000c13137221 */ /* 0x000fe40000000000 */
[----:B------:R-:W4:Y:S01]  /*ddb0*/  MUFU.EX2 R35, R35 ;  /* 0x0000002300237308 */ /* 0x000f220000000800 */
[----:B--2---:R-:W-:Y:S01]  /*ddc0*/  MOV R51, R36 ;  /* 0x0000002400337202 */ /* 0x004fe20000000f00 */
[--C-:B------:R-:W-:Y:S01]  /*ddd0*/  FFMA R36, R48, UR38, -R5.reuse ;  /* 0x0000002630247c23 */ /* 0x100fe20008000805 */
[----:B------:R-:W-:Y:S01]  /*dde0*/  FFMA R12, R49, UR38, -R5 ;  /* 0x00000026310c7c23 */ /* 0x000fe20008000805 */
[----:B------:R-:W-:Y:S01]  /*ddf0*/  @!P4 FMUL R7, R7, R7 ;  /* 0x000000070707c220 */ /* 0x000fe20000400000 */
[----:B-1----:R-:W-:Y:S01]  /*de00*/  @!P5 FMUL R37, R37, R37 ;  /* 0x000000252525d220 */ /* 0x002fe20000400000 */
[----:B------:R-:W-:-:S02]  /*de10*/  FSETP.GEU.AND P4, PT, R45, -126, PT ;  /* 0xc2fc00002d00780b */ /* 0x000fc40003f8e000 */
[----:B------:R-:W-:Y:S01]  /*de20*/  FSETP.GEU.AND P5, PT, R36, -126, PT ;  /* 0xc2fc00002400780b */ /* 0x000fe20003fae000 */
[----:B---3--:R-:W-:Y:S01]  /*de30*/  @!P6 FMUL R10, R10, R10 ;  /* 0x0000000a0a0ae220 */ /* 0x008fe20000400000 */
[----:B------:R-:W-:Y:S01]  /*de40*/  FSETP.GEU.AND P6, PT, R12, -126, PT ;  /* 0xc2fc00000c00780b */ /* 0x000fe20003fce000 */
[----:B----4-:R-:W-:Y:S01]  /*de50*/  @!P3 FMUL R35, R35, R35 ;  /* 0x000000232323b220 */ /* 0x010fe20000400000 */
[----:B------:R-:W-:-:S07]  /*de60*/  FSETP.GEU.AND P3, PT, R26, -126, PT ;  /* 0xc2fc00001a00780b */ /* 0x000fce0003f6e000 */
[----:B------:R-:W-:Y:S02]  /*de70*/  @!P4 FMUL R45, R45, 0.5 ;  /* 0x3f0000002d2dc820 */ /* 0x000fe40000400000 */
[----:B------:R-:W-:Y:S02]  /*de80*/  @!P5 FMUL R36, R36, 0.5 ;  /* 0x3f0000002424d820 */ /* 0x000fe40000400000 */
[----:B------:R-:W-:Y:S01]  /*de90*/  @!P6 FMUL R12, R12, 0.5 ;  /* 0x3f0000000c0ce820 */ /* 0x000fe20000400000 */
[----:B------:R-:W-:Y:S02]  /*dea0*/  F2FP.BF16.F32.PACK_AB R27, R9, R27 ;  /* 0x0000001b091b723e */ /* 0x000fe400000010ff */
[----:B------:R-:W1:Y:S01]  /*deb0*/  MUFU.EX2 R9, R45 ;  /* 0x0000002d00097308 */ /* 0x000e620000000800 */
[----:B------:R-:W-:Y:S01]  /*dec0*/  FADD R19, R19, R13 ;  /* 0x0000000d13137221 */ /* 0x000fe20000000000 */
[----:B------:R-:W-:-:S06]  /*ded0*/  IMAD.MOV.U32 R48, RZ, RZ, R33 ;  /* 0x000000ffff307224 */ /* 0x000fcc00078e0021 */
[----:B------:R-:W2:Y:S01]  /*dee0*/  MUFU.EX2 R36, R36 ;  /* 0x0000002400247308 */ /* 0x000ea20000000800 */
[----:B------:R-:W-:Y:S01]  /*def0*/  FADD R19, R19, R14 ;  /* 0x0000000e13137221 */ /* 0x000fe20000000000 */
[----:B------:R-:W-:-:S06]  /*df00*/  @!P3 FMUL R26, R26, 0.5 ;  /* 0x3f0000001a1ab820 */ /* 0x000fcc0000400000 */
[----:B------:R-:W3:Y:S01]  /*df10*/  MUFU.EX2 R12, R12 ;  /* 0x0000000c000c7308 */ /* 0x000ee20000000800 */
[----:B------:R-:W-:Y:S01]  /*df20*/  F2FP.BF16.F32.PACK_AB R33, R14, R13 ;  /* 0x0000000d0e21723e */ /* 0x000fe200000010ff */
[----:B------:R-:W-:Y:S01]  /*df30*/  FADD R14, R19, R35 ;  /* 0x00000023130e7221 */ /* 0x000fe20000000000 */
[--C-:B------:R-:W-:Y:S01]  /*df40*/  FFMA R11, R55, UR38, -R0.reuse ;  /* 0x00000026370b7c23 */ /* 0x100fe20008000800 */
[----:B------:R-:W-:Y:S01]  /*df50*/  IMAD.MOV.U32 R55, RZ, RZ, R41 ;  /* 0x000000ffff377224 */ /* 0x000fe200078e0029 */
[----:B------:R-:W-:Y:S01]  /*df60*/  F2FP.BF16.F32.PACK_AB R35, R15, R35 ;  /* 0x000000230f23723e */ /* 0x000fe200000010ff */
[----:B------:R-:W-:Y:S02]  /*df70*/  FADD R14, R14, R15 ;  /* 0x0000000f0e0e7221 */ /* 0x000fe40000000000 */
[----:B------:R-:W4:Y:S01]  /*df80*/  MUFU.EX2 R26, R26 ;  /* 0x0000001a001a7308 */ /* 0x000f220000000800 */
[--C-:B------:R-:W-:Y:S01]  /*df90*/  FFMA R41, R58, UR38, -R0.reuse ;  /* 0x000000263a297c23 */ /* 0x100fe20008000800 */
[----:B------:R-:W-:Y:S01]  /*dfa0*/  FFMA R15, R59, UR38, -R0 ;  /* 0x000000263b0f7c23 */ /* 0x000fe20008000800 */
[----:B-1----:R-:W-:Y:S01]  /*dfb0*/  @!P4 FMUL R9, R9, R9 ;  /* 0x000000090909c220 */ /* 0x002fe20000400000 */
[----:B------:R-:W-:Y:S01]  /*dfc0*/  FSETP.GEU.AND P4, PT, R11, -126, PT ;  /* 0xc2fc00000b00780b */ /* 0x000fe20003f8e000 */
[----:B--2---:R-:W-:Y:S01]  /*dfd0*/  @!P5 FMUL R36, R36, R36 ;  /* 0x000000242424d220 */ /* 0x004fe20000400000 */
[----:B------:R-:W-:Y:S01]  /*dfe0*/  FSETP.GEU.AND P5, PT, R41, -126, PT ;  /* 0xc2fc00002900780b */ /* 0x000fe20003fae000 */
[----:B---3--:R-:W-:Y:S01]  /*dff0*/  @!P6 FMUL R12, R12, R12 ;  /* 0x0000000c0c0ce220 */ /* 0x008fe20000400000 */
[----:B------:R-:W-:Y:S01]  /*e000*/  FSETP.GEU.AND P6, PT, R15, -126, PT ;  /* 0xc2fc00000f00780b */ /* 0x000fe20003fce000 */
[----:B----4-:R-:W-:Y:S01]  /*e010*/  @!P3 FMUL R26, R26, R26 ;  /* 0x0000001a1a1ab220 */ /* 0x010fe20000400000 */
[----:B------:R-:W-:-:S07]  /*e020*/  FSETP.GEU.AND P3, PT, R30, -126, PT ;  /* 0xc2fc00001e00780b */ /* 0x000fce0003f6e000 */
[----:B------:R-:W-:Y:S02]  /*e030*/  @!P4 FMUL R11, R11, 0.5 ;  /* 0x3f0000000b0bc820 */ /* 0x000fe40000400000 */
[----:B------:R-:W-:Y:S02]  /*e040*/  @!P5 FMUL R41, R41, 0.5 ;  /* 0x3f0000002929d820 */ /* 0x000fe40000400000 */
[----:B------:R-:W-:Y:S02]  /*e050*/  @!P6 FMUL R15, R15, 0.5 ;  /* 0x3f0000000f0fe820 */ /* 0x000fe40000400000 */
[----:B------:R-:W1:Y:S01]  /*e060*/  MUFU.EX2 R11, R11 ;  /* 0x0000000b000b7308 */ /* 0x000e620000000800 */
[----:B------:R-:W-:-:S07]  /*e070*/  FADD R23, R23, R16 ;  /* 0x0000001017177221 */ /* 0x000fce0000000000 */
[----:B------:R-:W2:Y:S01]  /*e080*/  MUFU.EX2 R41, R41 ;  /* 0x0000002900297308 */ /* 0x000ea20000000800 */
[----:B------:R-:W-:-:S07]  /*e090*/  @!P3 FMUL R30, R30, 0.5 ;  /* 0x3f0000001e1eb820 */ /* 0x000fce0000400000 */
[----:B------:R-:W3:Y:S01]  /*e0a0*/  MUFU.EX2 R15, R15 ;  /* 0x0000000f000f7308 */ /* 0x000ee20000000800 */
[----:B------:R-:W-:Y:S01]  /*e0b0*/  FADD R19, R23, R26 ;  /* 0x0000001a17137221 */ /* 0x000fe20000000000 */
[----:B------:R-:W-:Y:S02]  /*e0c0*/  IMAD.MOV.U32 R59, RZ, RZ, R43 ;  /* 0x000000ffff3b7224 */ /* 0x000fe400078e002b */
[----:B------:R-:W-:Y:S01]  /*e0d0*/  FFMA R13, R53, UR38, -R5 ;  /* 0x00000026350d7c23 */ /* 0x000fe20008000805 */
[----:B------:R-:W-:Y:S01]  /*e0e0*/  FFMA R43, R62, UR38, -R0 ;  /* 0x000000263e2b7c23 */ /* 0x000fe20008000800 */
[----:B------:R-:W-:Y:S01]  /*e0f0*/  MOV R62, R40 ;  /* 0x00000028003e7202 */ /* 0x000fe20000000f00 */
[----:B------:R-:W-:Y:S01]  /*e100*/  FADD R19, R19, R17 ;  /* 0x0000001113137221 */ /* 0x000fe20000000000 */
[----:B------:R-:W-:Y:S01]  /*e110*/  F2FP.BF16.F32.PACK_AB R26, R17, R26 ;  /* 0x0000001a111a723e */ /* 0x000fe200000010ff */
        /* <DEDUP_REMOVED lines=14> */
[----:B------:R-:W1:Y:S08]  /*e200*/  MUFU.EX2 R13, R13 ;  /* 0x0000000d000d7308 */ /* 0x000e700000000800 */
[----:B------:R-:W2:Y:S01]  /*e210*/  MUFU.EX2 R40, R40 ;  /* 0x0000002800287308 */ /* 0x000ea20000000800 */
[----:B------:R-:W-:-:S07]  /*e220*/  @!P3 FMUL R34, R34, 0.5 ;  /* 0x3f0000002222b820 */ /* 0x000fce0000400000 */
[----:B------:R-:W3:Y:S01]  /*e230*/  MUFU.EX2 R17, R17 ;  /* 0x0000001100117308 */ /* 0x000ee20000000800 */
[----:B------:R-:W-:Y:S01]  /*e240*/  FADD R19, R19, R28 ;  /* 0x0000001c13137221 */ /* 0x000fe20000000000 */
[----:B------:R-:W-:Y:S01]  /*e250*/  F2FP.BF16.F32.PACK_AB R24, R16, R24 ;  /* 0x000000181018723e */ /* 0x000fe200000010ff */
[--C-:B------:R-:W-:Y:S01]  /*e260*/  FFMA R16, R63, UR38, -R0.reuse ;  /* 0x000000263f107c23 */ /* 0x100fe20008000800 */
[----:B------:R-:W-:Y:S01]  /*e270*/  FFMA R66, R66, UR38, -R0 ;  /* 0x0000002642427c23 */ /* 0x000fe20008000800 */
[----:B------:R-:W-:Y:S01]  /*e280*/  FADD R19, R19, R18 ;  /* 0x0000001213137221 */ /* 0x000fe20000000000 */
[----:B------:R-:W-:Y:S02]  /*e290*/  FFMA R67, R67, UR38, -R0 ;  /* 0x0000002643437c23 */ /* 0x000fe40008000800 */
[----:B------:R-:W4:Y:S01]  /*e2a0*/  MUFU.EX2 R34, R34 ;  /* 0x0000002200227308 */ /* 0x000f220000000800 */
[----:B-1----:R-:W-:Y:S01]  /*e2b0*/  @!P4 FMUL R13, R13, R13 ;  /* 0x0000000d0d0dc220 */ /* 0x002fe20000400000 */
[----:B------:R-:W-:Y:S01]  /*e2c0*/  FSETP.GEU.AND P4, PT, R16, -126, PT ;  /* 0xc2fc00001000780b */ /* 0x000fe20003f8e000 */
[----:B--2---:R-:W-:Y:S01]  /*e2d0*/  @!P5 FMUL R40, R40, R40 ;  /* 0x000000282828d220 */ /* 0x004fe20000400000 */
[----:B------:R-:W-:Y:S01]  /*e2e0*/  F2FP.BF16.F32.PACK_AB R28, R18, R28 ;  /* 0x0000001c121c723e */ /* 0x000fe200000010ff */
[----:B------:R-:W-:Y:S01]  /*e2f0*/  FADD R18, R19, R30 ;  /* 0x0000001e13127221 */ /* 0x000fe20000000000 */
[----:B------:R-:W-:Y:S01]  /*e300*/  FSETP.GEU.AND P5, PT, R66, -126, PT ;  /* 0xc2fc00004200780b */ /* 0x000fe20003fae000 */
[----:B------:R-:W-:-:S02]  /*e310*/  IMAD.MOV.U32 R39, RZ, RZ, R38 ;  /* 0x000000ffff277224 */ /* 0x000fc400078e0026 */
[----:B---3--:R-:W-:Y:S01]  /*e320*/  @!P6 FMUL R17, R17, R17 ;  /* 0x000000111111e220 */ /* 0x008fe20000400000 */
[----:B------:R-:W-:Y:S01]  /*e330*/  FSETP.GEU.AND P6, PT, R67, -126, PT ;  /* 0xc2fc00004300780b */ /* 0x000fe20003fce000 */
[----:B------:R-:W-:Y:S01]  /*e340*/  FADD R18, R18, R7 ;  /* 0x0000000712127221 */ /* 0x000fe20000000000 */
[----:B------:R-:W-:Y:S02]  /*e350*/  IMAD.MOV.U32 R45, RZ, RZ, R39 ;  /* 0x000000ffff2d7224 */ /* 0x000fe400078e0027 */
[----:B------:R-:W-:Y:S01]  /*e360*/  FFMA R39, R54, UR38, -R0 ;  /* 0x0000002636277c23 */ /* 0x000fe20008000800 */
[----:B------:R-:W-:Y:S01]  /*e370*/  FADD R18, R18, R32 ;  /* 0x0000002012127221 */ /* 0x000fe20000000000 */
[----:B------:R-:W-:Y:S01]  /*e380*/  @!P4 FMUL R16, R16, 0.5 ;  /* 0x3f0000001010c820 */ /* 0x000fe20000400000 */
[----:B----4-:R-:W-:Y:S02]  /*e390*/  @!P3 FMUL R34, R34, R34 ;  /* 0x000000222222b220 */ /* 0x010fe40000400000 */
[----:B------:R-:W-:Y:S01]  /*e3a0*/  FSETP.GEU.AND P3, PT, R39, -126, PT ;  /* 0xc2fc00002700780b */ /* 0x000fe20003f6e000 */
[----:B------:R-:W-:Y:S01]  /*e3b0*/  FADD R18, R18, R8 ;  /* 0x0000000812127221 */ /* 0x000fe20000000000 */
[----:B------:R-:W-:Y:S01]  /*e3c0*/  @!P5 FMUL R66, R66, 0.5 ;  /* 0x3f0000004242d820 */ /* 0x000fe20000400000 */
[----:B------:R-:W-:-:S02]  /*e3d0*/  IMAD.MOV.U32 R53, RZ, RZ, R22 ;  /* 0x000000ffff357224 */ /* 0x000fc400078e0016 */
[----:B------:R-:W-:Y:S01]  /*e3e0*/  @!P6 FMUL R67, R67, 0.5 ;  /* 0x3f0000004343e820 */ /* 0x000fe20000400000 */
[----:B------:R-:W-:Y:S01]  /*e3f0*/  F2FP.BF16.F32.PACK_AB R32, R8, R32 ;  /* 0x000000200820723e */ /* 0x000fe200000010ff */
[----:B------:R-:W-:Y:S01]  /*e400*/  FADD R22, R18, R34 ;  /* 0x0000002212167221 */ /* 0x000fe20000000000 */
[----:B------:R-:W1:Y:S08]  /*e410*/  MUFU.EX2 R16, R16 ;  /* 0x0000001000107308 */ /* 0x000e700000000800 */
[----:B------:R-:W2:Y:S01]  /*e420*/  MUFU.EX2 R8, R66 ;  /* 0x0000004200087308 */ /* 0x000ea20000000800 */
[----:B------:R-:W-:-:S07]  /*e430*/  @!P3 FMUL R39, R39, 0.5 ;  /* 0x3f0000002727b820 */ /* 0x000fce0000400000 */
[----:B------:R-:W3:Y:S01]  /*e440*/  MUFU.EX2 R18, R67 ;  /* 0x0000004300127308 */ /* 0x000ee20000000800 */
[--C-:B------:R-:W-:Y:S01]  /*e450*/  FFMA R61, R61, UR38, -R5.reuse ;  /* 0x000000263d3d7c23 */ /* 0x100fe20008000805 */
[--C-:B------:R-:W-:Y:S01]  /*e460*/  FFMA R64, R64, UR38, -R5.reuse ;  /* 0x0000002640407c23 */ /* 0x100fe20008000805 */
[----:B------:R-:W-:Y:S01]  /*e470*/  FFMA R65, R65, UR38, -R5 ;  /* 0x0000002641417c23 */ /* 0x000fe20008000805 */
[----:B-1----:R-:W-:-:S04]  /*e480*/  @!P4 FMUL R16, R16, R16 ;  /* 0x000000101010c220 */ /* 0x002fc80000400000 */
[----:B------:R-:W1:Y:S01]  /*e490*/  MUFU.EX2 R39, R39 ;  /* 0x0000002700277308 */ /* 0x000e620000000800 */
[----:B--2---:R-:W-:Y:S01]  /*e4a0*/  @!P5 FMUL R8, R8, R8 ;  /* 0x000000080808d220 */ /* 0x004fe20000400000 */
[----:B------:R-:W-:Y:S02]  /*e4b0*/  FSETP.GEU.AND P4, PT, R61, -126, PT ;  /* 0xc2fc00003d00780b */ /* 0x000fe40003f8e000 */
[----:B------:R-:W-:Y:S01]  /*e4c0*/  FSETP.GEU.AND P5, PT, R64, -126, PT ;  /* 0xc2fc00004000780b */ /* 0x000fe20003fae000 */
[----:B---3--:R-:W-:Y:S01]  /*e4d0*/  @!P6 FMUL R18, R18, R18 ;  /* 0x000000121212e220 */ /* 0x008fe20000400000 */
[----:B------:R-:W-:Y:S01]  /*e4e0*/  FSETP.GEU.AND P6, PT, R65, -126, PT ;  /* 0xc2fc00004100780b */ /* 0x000fe20003fce000 */
[----:B------:R-:W-:Y:S01]  /*e4f0*/  FADD R14, R14, R37 ;  /* 0x000000250e0e7221 */ /* 0x000fe20000000000 */
[----:B------:R-:W-:Y:S02]  /*e500*/  R2UR UR4, R20 ;  /* 0x00000000140472ca */ /* 0x000fe400000e0000 */
[----:B------:R-:W-:Y:S01]  /*e510*/  MOV R38, R252 ;  /* 0x000000fc00267202 */ /* 0x000fe20000000f00 */
[----:B------:R-:W-:-:S04]  /*e520*/  FADD R14, R14, R10 ;  /* 0x0000000a0e0e7221 */ /* 0x000fc80000000000 */
[----:B------:R-:W-:Y:S01]  /*e530*/  @!P4 FMUL R61, R61, 0.5 ;  /* 0x3f0000003d3dc820 */ /* 0x000fe20000400000 */
[----:B-1----:R-:W-:Y:S01]  /*e540*/  @!P3 FMUL R39, R39, R39 ;  /* 0x000000272727b220 */ /* 0x002fe20000400000 */
[----:B------:R-:W-:Y:S01]  /*e550*/  @!P5 FMUL R64, R64, 0.5 ;  /* 0x3f0000004040d820 */ /* 0x000fe20000400000 */
[----:B------:R-:W-:Y:S01]  /*e560*/  MOV R49, R38 ;  /* 0x0000002600317202 */ /* 0x000fe20000000f00 */
[----:B------:R-:W-:Y:S01]  /*e570*/  FFMA R38, R52, UR38, -R5 ;  /* 0x0000002634267c23 */ /* 0x000fe20008000805 */
[----:B------:R-:W-:Y:S01]  /*e580*/  MOV R54, R45 ;  /* 0x0000002d00367202 */ /* 0x000fe20000000f00 */
[----:B------:R-:W-:Y:S01]  /*e590*/  @!P6 FMUL R65, R65, 0.5 ;  /* 0x3f0000004141e820 */ /* 0x000fe20000400000 */
[----:B------:R-:W-:Y:S01]  /*e5a0*/  IMAD.MOV.U32 R52, RZ, RZ, R42 ;  /* 0x000000ffff347224 */ /* 0x000fe200078e002a */
[----:B------:R-:W-:Y:S01]  /*e5b0*/  F2FP.BF16.F32.PACK_AB R30, R7, R30 ;  /* 0x0000001e071e723e */ /* 0x000fe200000010ff */
[----:B------:R-:W-:Y:S01]  /*e5c0*/  FADD R45, R14, R39 ;  /* 0x000000270e2d7221 */ /* 0x000fe20000000000 */
[----:B------:R-:W-:Y:S01]  /*e5d0*/  F2FP.BF16.F32.PACK_AB R37, R10, R37 ;  /* 0x000000250a25723e */ /* 0x000fe200000010ff */
[----:B------:R-:W-:Y:S01]  /*e5e0*/  FFMA R42, R60, UR38, -R5 ;  /* 0x000000263c2a7c23 */ /* 0x000fe20008000805 */
[----:B------:R1:W2:Y:S01]  /*e5f0*/  MUFU.EX2 R7, R61 ;  /* 0x0000003d00077308 */ /* 0x0002a20000000800 */
[----:B------:R-:W-:Y:S01]  /*e600*/  MOV R56, R62 ;  /* 0x0000003e00387202 */ /* 0x000fe20000000f00 */
[----:B------:R-:W-:Y:S01]  /*e610*/  IMAD.MOV.U32 R57, RZ, RZ, R59 ;  /* 0x000000ffff397224 */ /* 0x000fe200078e003b */
[----:B------:R-:W-:Y:S01]  /*e620*/  MOV R58, R44 ;  /* 0x0000002c003a7202 */ /* 0x000fe20000000f00 */
[----:B------:R-:W-:Y:S01]  /*e630*/  IMAD.MOV.U32 R60, RZ, RZ, R48 ;  /* 0x000000ffff3c7224 */ /* 0x000fe200078e0030 */
[----:B------:R-:W-:Y:S01]  /*e640*/  MOV R59, R49 ;  /* 0x00000031003b7202 */ /* 0x000fe20000000f00 */
[----:B------:R-:W-:Y:S01]  /*e650*/  IMAD.MOV.U32 R62, RZ, RZ, R50 ;  /* 0x000000ffff3e7224 */ /* 0x000fe200078e0032 */
[----:B------:R-:W-:Y:S01]  /*e660*/  MOV R63, R21 ;  /* 0x00000015003f7202 */ /* 0x000fe20000000f00 */
[----:B------:R3:W4:Y:S01]  /*e670*/  MUFU.EX2 R10, R64 ;  /* 0x00000040000a7308 */ /* 0x0007220000000800 */
[----:B-1----:R-:W-:Y:S01]  /*e680*/  MOV R61, R51 ;  /* 0x00000033003d7202 */ /* 0x002fe20000000f00 */
[----:B------:R-:W-:Y:S01]  /*e690*/  IMAD.MOV.U32 R66, RZ, RZ, R3 ;  /* 0x000000ffff427224 */ /* 0x000fe200078e0003 */
[----:B------:R-:W-:Y:S01]  /*e6a0*/  MOV R67, R2 ;  /* 0x0000000200437202 */ /* 0x000fe20000000f00 */
[----:B------:R-:W-:Y:S01]  /*e6b0*/  UIMAD UR4, UR4, 0x1c00, UR61 ;  /* 0x00001c00040478a4 */ /* 0x000fe2000f8e023d */
[----:B------:R-:W-:Y:S01]  /*e6c0*/  UMOV UR19, 0x80000020 ;  /* 0x8000002000137882 */ /* 0x000fe20000000000 */
[----:B------:R-:W-:-:S02]  /*e6d0*/  UMOV UR7, 0x80000020 ;  /* 0x8000002000077882 */ /* 0x000fc40000000000 */
[----:B------:R1:W4:Y:S01]  /*e6e0*/  MUFU.EX2 R14, R65 ;  /* 0x00000041000e7308 */ /* 0x0003220000000800 */
[----:B---3--:R-:W-:Y:S01]  /*e6f0*/  IMAD.MOV.U32 R64, RZ, RZ, R47 ;  /* 0x000000ffff407224 */ /* 0x008fe200078e002f */
[----:B------:R-:W-:Y:S01]  /*e700*/  UMOV UR11, 0x80000020 ;  /* 0x80000020000b7882 */ /* 0x000fe20000000000 */
[----:B------:R-:W-:Y:S01]  /*e710*/  UMOV UR15, 0x80000020 ;  /* 0x80000020000f7882 */ /* 0x000fe20000000000 */
[----:B------:R-:W-:Y:S01]  /*e720*/  F2FP.BF16.F32.PACK_AB R34, R9, R34 ;  /* 0x000000220922723e */ /* 0x000fe200000010ff */
[----:B------:R-:W-:Y:S01]  /*e730*/  FADD R22, R22, R9 ;  /* 0x0000000916167221 */ /* 0x000fe20000000000 */
[--C-:B------:R-:W-:Y:S01]  /*e740*/  FFMA R19, R71, UR38, -R0.reuse ;  /* 0x0000002647137c23 */ /* 0x100fe20008000800 */
[--C-:B------:R-:W-:Y:S01]  /*e750*/  FFMA R70, R70, UR38, -R0.reuse ;  /* 0x0000002646467c23 */ /* 0x100fe20008000800 */
[--C-:B------:R-:W-:Y:S01]  /*e760*/  FFMA R68, R68, UR38, -R5.reuse ;  /* 0x0000002644447c23 */ /* 0x100fe20008000805 */
[----:B-1----:R-:W-:Y:S01]  /*e770*/  MOV R65, R46 ;  /* 0x0000002e00417202 */ /* 0x002fe20000000f00 */
[----:B------:R-:W-:Y:S01]  /*e780*/  UMOV UR18, UR4 ;  /* 0x0000000400127c82 */ /* 0x000fe20008000000 */
[--C-:B------:R-:W-:Y:S01]  /*e790*/  FFMA R23, R74, UR38, -R0.reuse ;  /* 0x000000264a177c23 */ /* 0x100fe20008000800 */
[--C-:B------:R-:W-:Y:S01]  /*e7a0*/  FFMA R75, R75, UR38, -R0.reuse ;  /* 0x000000264b4b7c23 */ /* 0x100fe20008000800 */
[--C-:B------:R-:W-:Y:S01]  /*e7b0*/  FFMA R78, R78, UR38, -R0.reuse ;  /* 0x000000264e4e7c23 */ /* 0x100fe20008000800 */
[--C-:B------:R-:W-:Y:S01]  /*e7c0*/  FFMA R72, R72, UR38, -R5.reuse ;  /* 0x0000002648487c23 */ /* 0x100fe20008000805 */
[----:B------:R-:W-:Y:S01]  /*e7d0*/  WARPGROUP.ARRIVE ;  /* 0x00000000000079c5 */ /* 0x000fe20000000000 */
[--C-:B------:R-:W-:Y:S01]  /*e7e0*/  FFMA R73, R73, UR38, -R5.reuse ;  /* 0x0000002649497c23 */ /* 0x100fe20008000805 */
[--C-:B------:R-:W-:Y:S01]  /*e7f0*/  FFMA R76, R76, UR38, -R5.reuse ;  /* 0x000000264c4c7c23 */ /* 0x100fe20008000805 */
[--C-:B------:R-:W-:Y:S01]  /*e800*/  FFMA R77, R77, UR38, -R5.reuse ;  /* 0x000000264d4d7c23 */ /* 0x100fe20008000805 */
[--C-:B------:R-:W-:Y:S01]  /*e810*/  FFMA R86, R86, UR38, -R0.reuse ;  /* 0x0000002656567c23 */ /* 0x100fe20008000800 */
[--C-:B------:R-:W-:Y:S01]  /*e820*/  FFMA R87, R87, UR38, -R0.reuse ;  /* 0x0000002657577c23 */ /* 0x100fe20008000800 */
[----:B------:R-:W-:Y:S01]  /*e830*/  HGMMA.64x32x16.F32.BF16 R52, R24, gdesc[UR16].tnspB, R52, gsb0 ;  /* 0x4060001018347df0 */ /* 0x000fe20008001834 */
[----:B------:R-:W-:Y:S01]  /*e840*/  UIADD3 UR6, UR4, 0x400, URZ ;  /* 0x0000040004067890 */ /* 0x000fe2000fffe03f */
        /* <DEDUP_REMOVED lines=10> */
[----:B------:R-:W-:Y:S01]  /*e8f0*/  UMOV UR23, 0x80000020 ;  /* 0x8000002000177882 */ /* 0x000fe20000000000 */
        /* <DEDUP_REMOVED lines=26> */
[--C-:B------:R-:W-:Y:S01]  /*eaa0*/  FFMA R140, R140, UR38, -R5.reuse ;  /* 0x000000268c8c7c23 */ /* 0x100fe20008000805 */
[--C-:B------:R-:W-:Y:S01]  /*eab0*/  FFMA R141, R141, UR38, -R5.reuse ;  /* 0x000000268d8d7c23 */ /* 0x100fe20008000805 */
[--C-:B------:R-:W-:Y:S01]  /*eac0*/  FFMA R137, R137, UR38, -R5.reuse ;  /* 0x0000002689897c23 */ /* 0x100fe20008000805 */
[--C-:B------:R-:W-:Y:S01]  /*ead0*/  FFMA R144, R144, UR38, -R5.reuse ;  /* 0x0000002690907c23 */ /* 0x100fe20008000805 */
[--C-:B------:R-:W-:Y:S01]  /*eae0*/  FFMA R145, R145, UR38, -R5.reuse ;  /* 0x0000002691917c23 */ /* 0x100fe20008000805 */
[----:B------:R-:W-:Y:S01]  /*eaf0*/  FFMA R148, R148, UR38, -R5 ;  /* 0x0000002694947c23 */ /* 0x000fe20008000805 */
[----:B------:R-:W3:Y:S01]  /*eb00*/  LDL.LU R252, [R1+0xdc] ;  /* 0x0000dc0001fc7983 */ /* 0x000ee20000300800 */
[----:B------:R-:W-:Y:S01]  /*eb10*/  UIADD3 UR8, UR4, 0x800, URZ ;  /* 0x0000080004087890 */ /* 0x000fe2000fffe03f */
[----:B------:R-:W-:Y:S01]  /*eb20*/  UMOV UR19, 0x80000020 ;  /* 0x8000002000137882 */ /* 0x000fe20000000000 */
[----:B------:R-:W-:Y:S01]  /*eb30*/  UIADD3 UR10, UR4, 0xc00, URZ ;  /* 0x00000c00040a7890 */ /* 0x000fe2000fffe03f */
[----:B------:R-:W-:-:S02]  /*eb40*/  WARPGROUP.DEPBAR.LE gsb0, 0x0 ;  /* 0x00008000000079c5 */ /* 0x000fc40000010000 */
[----:B------:R-:W-:Y:S01]  /*eb50*/  WARPGROUP.ARRIVE ;  /* 0x00000000000079c5 */ /* 0x000fe20000000000 */
[----:B------:R-:W-:Y:S02]  /*eb60*/  UIADD3 UR12, UR4, 0x1000, URZ ;  /* 0x00001000040c7890 */ /* 0x000fe4000fffe03f */
[----:B------:R-:W-:Y:S02]  /*eb70*/  UIADD3 UR14, UR4, 0x1400, URZ ;  /* 0x00001400040e7890 */ /* 0x000fe4000fffe03f */
[----:B------:R-:W-:Y:S02]  /*eb80*/  UIADD3 UR16, UR4, 0x1800, URZ ;  /* 0x0000180004107890 */ /* 0x000fe4000fffe03f */
[----:B------:R-:W-:Y:S01]  /*eb90*/  HGMMA.64x32x16.F32.BF16 R232, R24, gdesc[UR4].tnspB, R232, gsb0 ;  /* 0x4060000418e87df0 */ /* 0x000fe200080018e8 */
[----:B------:R-:W-:Y:S01]  /*eba0*/  UMOV UR18, UR8 ;  /* 0x0000000800127c82 */ /* 0x000fe20008000000 */
[----:B------:R-:W-:Y:S01]  /*ebb0*/  FSETP.GEU.AND P3, PT, R38, -126, PT ;  /* 0xc2fc00002600780b */ /* 0x000fe20003f6e000 */
[----:B------:R-:W-:Y:S01]  /*ebc0*/  FADD R47, R22, R36 ;  /* 0x00000024162f7221 */ /* 0x000fe20000000000 */
[----:B------:R-:W-:Y:S01]  /*ebd0*/  F2FP.BF16.F32.PACK_AB R39, R11, R39 ;  /* 0x000000270b27723e */ /* 0x000fe200000010ff */
[----:B------:R-:W-:Y:S01]  /*ebe0*/  FADD R45, R45, R11 ;  /* 0x0000000b2d2d7221 */ /* 0x000fe20000000000 */
[----:B--2---:R-:W-:Y:S01]  /*ebf0*/  @!P4 FMUL R7, R7, R7 ;  /* 0x000000070707c220 */ /* 0x004fe20000400000 */
[----:B------:R-:W-:Y:S01]  /*ec00*/  FFMA R44, R69, UR38, -R5 ;  /* 0x00000026452c7c23 */ /* 0x000fe20008000805 */
[----:B----4-:R-:W-:Y:S01]  /*ec10*/  @!P5 FMUL R10, R10, R10 ;  /* 0x0000000a0a0ad220 */ /* 0x010fe20000400000 */
[----:B------:R-:W-:Y:S01]  /*ec20*/  @!P6 FMUL R14, R14, R14 ;  /* 0x0000000e0e0ee220 */ /* 0x000fe20000400000 */
[----:B------:R-:W-:Y:S01]  /*ec30*/  FFMA R46, R79, UR38, -R0 ;  /* 0x000000264f2e7c23 */ /* 0x000fe20008000800 */
[----:B------:R1:W5:Y:S01]  /*ec40*/  LDL.LU R248, [R1+0x14c] ;  /* 0x00014c0001f87983 */ /* 0x0003620000300800 */
[----:B------:R-:W-:-:S02]  /*ec50*/  WARPGROUP.DEPBAR.LE gsb0, 0x0 ;  /* 0x00008000000079c5 */ /* 0x000fc40000010000 */
[----:B------:R-:W-:Y:S01]  /*ec60*/  WARPGROUP.ARRIVE ;  /* 0x00000000000079c5 */ /* 0x000fe20000000000 */
[----:B------:R-:W-:Y:S01]  /*ec70*/  UMOV UR6, UR12 ;  /* 0x0000000c00067c82 */ /* 0x000fe20008000000 */
[----:B------:R-:W-:Y:S01]  /*ec80*/  UMOV UR7, 0x80000020 ;  /* 0x8000002000077882 */ /* 0x000fe20000000000 */
[----:B------:R-:W-:Y:S01]  /*ec90*/  UIADD3 UR8, UR4, 0x440, URZ ;  /* 0x0000044004087890 */ /* 0x000fe2000fffe03f */
[----:B------:R-:W-:Y:S01]  /*eca0*/  @!P3 FMUL R38, R38, 0.5 ;  /* 0x3f0000002626b820 */ /* 0x000fe20000400000 */
[----:B------:R-:W-:Y:S01]  /*ecb0*/  FADD R47, R47, R12 ;  /* 0x0000000c2f2f7221 */ /* 0x000fe20000000000 */
[----:B------:R-:W-:Y:S01]  /*ecc0*/  HGMMA.64x32x16.F32.BF16 R216, R24, gdesc[UR16].tnspB, R216, gsb0 ;  /* 0x4060001018d87df0 */ /* 0x000fe200080018d8 */
[----:B------:R-:W-:Y:S01]  /*ecd0*/  F2FP.BF16.F32.PACK_AB R36, R12, R36 ;  /* 0x000000240c24723e */ /* 0x000fe200000010ff */
[----:B------:R-:W-:Y:S01]  /*ece0*/  FADD R45, R45, R41 ;  /* 0x000000292d2d7221 */ /* 0x000fe20000000000 */
[----:B------:R-:W-:Y:S01]  /*ecf0*/  FSETP.GEU.AND P4, PT, R19, -126, PT ;  /* 0xc2fc00001300780b */ /* 0x000fe20003f8e000 */
[----:B------:R1:W5:Y:S01]  /*ed00*/  LDL.LU R21, [R1+0x148] ;  /* 0x0001480001157983 */ /* 0x0003620000300800 */
[----:B------:R-:W-:-:S02]  /*ed10*/  WARPGROUP.DEPBAR.LE gsb0, 0x0 ;  /* 0x00008000000079c5 */ /* 0x000fc40000010000 */
[----:B------:R-:W-:Y:S01]  /*ed20*/  WARPGROUP.ARRIVE ;  /* 0x00000000000079c5 */ /* 0x000fe20000000000 */
[----:B------:R-:W-:Y:S02]  /*ed30*/  UIADD3 UR12, UR4, 0xc40, URZ ;  /* 0x00000c40040c7890 */ /* 0x000fe4000fffe03f */
[----:B------:R-:W-:Y:S01]  /*ed40*/  UIADD3 UR18, UR4, 0x1840, URZ ;  /* 0x0000184004127890 */ /* 0x000fe2000fffe03f */
[----:B------:R-:W-:Y:S02]  /*ed50*/  UMOV UR19, 0x80000020 ;  /* 0x8000002000137882 */ /* 0x000fe40000000000 */
[----:B------:R-:W-:Y:S01]  /*ed60*/  HGMMA.64x32x16.F32.BF16 R200, R24, gdesc[UR8].tnspB, R200, gsb0 ;  /* 0x4060000818c87df0 */ /* 0x000fe200080018c8 */
[----:B------:R-:W2:Y:S01]  /*ed70*/  MUFU.EX2 R38, R38 ;  /* 0x0000002600267308 */ /* 0x000ea20000000800 */
[----:B------:R-:W-:Y:S01]  /*ed80*/  FADD R48, R45, R15 ;  /* 0x0000000f2d307221 */ /* 0x000fe20000000000 */
[----:B------:R-:W-:Y:S01]  /*ed90*/  F2FP.BF16.F32.PACK_AB R41, R15, R41 ;  /* 0x000000290f29723e */ /* 0x000fe200000010ff */
[----:B------:R-:W-:Y:S01]  /*eda0*/  @!P4 FMUL R19, R19, 0.5 ;  /* 0x3f0000001313c820 */ /* 0x000fe20000400000 */
[----:B------:R-:W-:Y:S01]  /*edb0*/  FSETP.GEU.AND P5, PT, R23, -126, PT ;  /* 0xc2fc00001700780b */ /* 0x000fe20003fae000 */
[----:B------:R1:W5:Y:S01]  /*edc0*/  LDL.LU R3, [R1+0x144] ;  /* 0x0001440001037983 */ /* 0x0003620000300800 */
[----:B------:R-:W-:-:S02]  /*edd0*/  WARPGROUP.DEPBAR.LE gsb0, 0x0 ;  /* 0x00008000000079c5 */ /* 0x000fc40000010000 */
[----:B------:R-:W-:Y:S01]  /*ede0*/  WARPGROUP.ARRIVE ;  /* 0x00000000000079c5 */ /* 0x000fe20000000000 */
[----:B------:R-:W-:Y:S01]  /*edf0*/  UIADD3 UR10, UR4, 0x840, URZ ;  /* 0x00000840040a7890 */ /* 0x000fe2000fffe03f */
[----:B------:R-:W-:Y:S01]  /*ee00*/  UMOV UR11, 0x80000020 ;  /* 0x80000020000b7882 */ /* 0x000fe20000000000 */
[----:B--2---:R-:W-:Y:S01]  /*ee10*/  @!P3 FMUL R38, R38, R38 ;  /* 0x000000262626b220 */ /* 0x004fe20000400000 */
[----:B------:R-:W-:Y:S02]  /*ee20*/  MUFU.EX2 R19, R19 ;  /* 0x0000001300137308 */ /* 0x000fe40000000800 */
[----:B------:R-:W-:Y:S01]  /*ee30*/  HGMMA.64x32x16.F32.BF16 R184, R24, gdesc[UR4].tnspB, R184, gsb0 ;  /* 0x4060000418b87df0 */ /* 0x000fe200080018b8 */
[----:B------:R-:W-:Y:S02]  /*ee40*/  FSETP.GEU.AND P6, PT, R75, -126, PT ;  /* 0xc2fc00004b00780b */ /* 0x000fe40003fce000 */
[----:B------:R-:W-:Y:S01]  /*ee50*/  @!P5 FMUL R23, R23, 0.5 ;  /* 0x3f0000001717d820 */ /* 0x000fe20000400000 */
[----:B------:R1:W5:Y:S01]  /*ee60*/  LDL.LU R2, [R1+0x140] ;  /* 0x0001400001027983 */ /* 0x0003620000300800 */
[----:B------:R-:W-:-:S02]  /*ee70*/  WARPGROUP.DEPBAR.LE gsb0, 0x0 ;  /* 0x00008000000079c5 */ /* 0x000fc40000010000 */
        /* <DEDUP_REMOVED lines=35> */
[----:B------:R-:W-:Y:S03]  /*f0b0*/  HGMMA.64x32x16.F32.BF16 R168, R28, gdesc[UR4].tnspB, R168, gsb0 ;  /* 0x406000041ca87df0 */ /* 0x000fe600080018a8 */
        /* <DEDUP_REMOVED lines=41> */
[----:B------:R-:W-:Y:S01]  /*f350*/  FADD R47, R47, R38 ;  /* 0x000000262f2f7221 */ /* 0x000fe20000000000 */
[----:B------:R-:W-:Y:S01]  /*f360*/  F2FP.BF16.F32.PACK_AB R38, R13, R38 ;  /* 0x000000260d26723e */ /* 0x000fe200000010ff */
        /* <DEDUP_REMOVED lines=33> */
[----:B------:R-:W-:Y:S04]  /*f580*/  HGMMA.64x32x16.F32.BF16 R168, R36, gdesc[UR4].tnspB, R168, gsb0 ;  /* 0x4060000424a87df0 */ /* 0x000fe800080018a8 */
[----:B------:R-:W-:Y:S01]  /*f590*/  @!P3 FMUL R43, R43, 0.5 ;  /* 0x3f0000002b2bb820 */ /* 0x000fe20000400000 */
[----:B------:R-:W-:-:S05]  /*f5a0*/  UIADD3 UR18, UR4, 0x18c0, URZ ;  /* 0x000018c004127890 */ /* 0x000fca000fffe03f */
[----:B------:R-:W2:Y:S01]  /*f5b0*/  MUFU.EX2 R43, R43 ;  /* 0x0000002b002b7308 */ /* 0x000ea20000000800 */
[----:B------:R-:W-:Y:S01]  /*f5c0*/  UMOV UR19, 0x80000020 ;  /* 0x8000002000137882 */ /* 0x000fe20000000000 */
[----:B--2---:R-:W-:Y:S01]  /*f5d0*/  @!P3 FMUL R43, R43, R43 ;  /* 0x0000002b2b2bb220 */ /* 0x004fe20000400000 */
[----:B------:R-:W-:Y:S01]  /*f5e0*/  FSETP.GEU.AND P3, PT, R42, -126, PT ;  /* 0xc2fc00002a00780b */ /* 0x000fe20003f6e000 */
[----:B------:R-:W-:Y:S02]  /*f5f0*/  WARPGROUP.DEPBAR.LE gsb0, 0x0 ;  /* 0x00008000000079c5 */ /* 0x000fe40000010000 */
[----:B------:R-:W-:-:S06]  /*f600*/  WARPGROUP.ARRIVE ;  /* 0x00000000000079c5 */ /* 0x000fcc0000000000 */
[----:B------:R-:W-:Y:S04]  /*f610*/  HGMMA.64x32x16.F32.BF16 R152, R36, gdesc[UR16].tnspB, R152, gsb0 ;  /* 0x4060001024987df0 */ /* 0x000fe80008001898 */
[----:B------:R-:W-:-:S06]  /*f620*/  @!P3 FMUL R42, R42, 0.5 ;  /* 0x3f0000002a2ab820 */ /* 0x000fcc0000400000 */
[----:B------:R-:W2:Y:S01]  /*f630*/  MUFU.EX2 R42, R42 ;  /* 0x0000002a002a7308 */ /* 0x000ea20000000800 */
[----:B------:R-:W-:-:S04]  /*f640*/  FADD R47, R47, R13 ;  /* 0x0000000d2f2f7221 */ /* 0x000fc80000000000 */
[----:B------:R-:W-:-:S04]  /*f650*/  FADD R24, R47, R40 ;  /* 0x000000282f187221 */ /* 0x000fc80000000000 */
[----:B------:R-:W-:Y:S01]  /*f660*/  FADD R24, R24, R17 ;  /* 0x0000001118187221 */ /* 0x000fe20000000000 */
[----:B------:R-:W-:Y:S01]  /*f670*/  FADD R48, R48, R43 ;  /* 0x0000002b30307221 */ /* 0x000fe20000000000 */
[----:B------:R-:W-:Y:S01]  /*f680*/  F2FP.BF16.F32.PACK_AB R43, R16, R43 ;  /* 0x0000002b102b723e */ /* 0x000fe200000010ff */
[----:B--2---:R-:W-:Y:S01]  /*f690*/  @!P3 FMUL R42, R42, R42 ;  /* 0x0000002a2a2ab220 */ /* 0x004fe20000400000 */
[----:B------:R-:W-:Y:S01]  /*f6a0*/  F2FP.BF16.F32.PACK_AB R40, R17, R40 ;  /* 0x000000281128723e */ /* 0x000fe200000010ff */
[----:B------:R-:W-:Y:S02]  /*f6b0*/  UIADD3 UR6, UR4, 0x100, URZ ;  /* 0x0000010004067890 */ /* 0x000fe4000fffe03f */
[----:B------:R-:W-:Y:S01]  /*f6c0*/  FADD R24, R24, R42 ;  /* 0x0000002a18187221 */ /* 0x000fe20000000000 */
[----:B------:R-:W-:Y:S01]  /*f6d0*/  F2FP.BF16.F32.PACK_AB R42, R7, R42 ;  /* 0x0000002a072a723e */ /* 0x000fe200000010ff */
[----:B------:R-:W-:Y:S01]  /*f6e0*/  UMOV UR7, 0x80000020 ;  /* 0x8000002000077882 */ /* 0x000fe20000000000 */
[----:B------:R-:W-:-:S02]  /*f6f0*/  WARPGROUP.DEPBAR.LE gsb0, 0x0 ;  /* 0x00008000000079c5 */ /* 0x000fc40000010000 */
        /* <DEDUP_REMOVED lines=32> */
[----:B------:R-:W-:-:S03]  /*f900*/  UIADD3 UR18, UR4, 0x1900, URZ ;  /* 0x0000190004127890 */ /* 0x000fc6000fffe03f */
[----:B------:R-:W2:Y:S01]  /*f910*/  MUFU.EX2 R9, R70 ;  /* 0x0000004600097308 */ /* 0x000ea20000000800 */
[----:B------:R-:W-:Y:S01]  /*f920*/  UMOV UR19, 0x80000020 ;  /* 0x8000002000137882 */ /* 0x000fe20000000000 */
[----:B------:R-:W-:Y:S01]  /*f930*/  @!P4 FMUL R19, R19, R19 ;  /* 0x000000131313c220 */ /* 0x000fe20000400000 */
[----:B------:R-:W-:Y:S01]  /*f940*/  FSETP.GEU.AND P4, PT, R44, -126, PT ;  /* 0xc2fc00002c00780b */ /* 0x000fe20003f8e000 */
[----:B--2---:R-:W-:Y:S01]  /*f950*/  @!P3 FMUL R9, R9, R9 ;  /* 0x000000090909b220 */ /* 0x004fe20000400000 */
[----:B------:R-:W-:-:S11]  /*f960*/  FSETP.GEU.AND P3, PT, R68, -126, PT ;  /* 0xc2fc00004400780b */ /* 0x000fd60003f6e000 */
[----:B------:R-:W-:Y:S01]  /*f970*/  @!P4 FMUL R44, R44, 0.5 ;  /* 0x3f0000002c2cc820 */ /* 0x000fe20000400000 */
[----:B------:R-:W-:Y:S02]  /*f980*/  WARPGROUP.DEPBAR.LE gsb0, 0x0 ;  /* 0x00008000000079c5 */ /* 0x000fe40000010000 */
[----:B------:R-:W-:-:S06]  /*f990*/  WARPGROUP.ARRIVE ;  /* 0x00000000000079c5 */ /* 0x000fcc0000000000 */
[----:B------:R-:W-:Y:S01]  /*f9a0*/  HGMMA.64x32x16.F32.BF16 R152, R40, gdesc[UR16].tnspB, R152, gsb0 ;  /* 0x4060001028987df0 */ /* 0x000fe20008001898 */
[----:B------:R-:W-:Y:S01]  /*f9b0*/  @!P3 FMUL R68, R68, 0.5 ;  /* 0x3f0000004444b820 */ /* 0x000fe20000400000 */
[----:B------:R-:W2:Y:S01]  /*f9c0*/  MUFU.EX2 R44, R44 ;  /* 0x0000002c002c7308 */ /* 0x000ea20000000800 */
[----:B------:R-:W-:-:S07]  /*f9d0*/  FADD R49, R48, R16 ;  /* 0x0000001030317221 */ /* 0x000fce0000000000 */
[----:B------:R-:W4:Y:S01]  /*f9e0*/  MUFU.EX2 R11, R68 ;  /* 0x00000044000b7308 */ /* 0x000f220000000800 */
[----:B------:R-:W-:Y:S01]  /*f9f0*/  FADD R25, R49, R8 ;  /* 0x0000000831197221 */ /* 0x000fe20000000000 */
[----:B------:R-:W-:-:S03]  /*fa00*/  FADD R24, R24, R7 ;  /* 0x0000000718187221 */ /* 0x000fc60000000000 */
[----:B------:R-:W-:Y:S01]  /*fa10*/  FADD R26, R25, R18 ;  /* 0x00000012191a7221 */ /* 0x000fe20000000000 */
[----:B------:R-:W-:Y:S01]  /*fa20*/  FADD R29, R24, R10 ;  /* 0x0000000a181d7221 */ /* 0x000fe20000000000 */
[----:B------:R-:W-:Y:S02]  /*fa30*/  F2FP.BF16.F32.PACK_AB R25, R18, R8 ;  /* 0x000000081219723e */ /* 0x000fe400000010ff */
[----:B------:R-:W-:Y:S01]  /*fa40*/  FADD R18, R26, R9 ;  /* 0x000000091a127221 */ /* 0x000fe20000000000 */
[----:B--2---:R-:W-:Y:S01]  /*fa50*/  @!P4 FMUL R44, R44, R44 ;  /* 0x0000002c2c2cc220 */ /* 0x004fe20000400000 */
[----:B------:R-:W-:Y:S01]  /*fa60*/  FADD R26, R29, R14 ;  /* 0x0000000e1d1a7221 */ /* 0x000fe20000000000 */
[----:B------:R-:W-:Y:S01]  /*fa70*/  F2FP.BF16.F32.PACK_AB R27, R19, R9 ;  /* 0x00000009131b723e */ /* 0x000fe200000010ff */
[----:B----4-:R-:W-:Y:S01]  /*fa80*/  @!P3 FMUL R11, R11, R11 ;  /* 0x0000000b0b0bb220 */ /* 0x010fe20000400000 */
[----:B------:R-:W-:Y:S01]  /*fa90*/  F2FP.BF16.F32.PACK_AB R24, R14, R10 ;  /* 0x0000000a0e18723e */ /* 0x000fe200000010ff */
[----:B------:R-:W-:-:S02]  /*faa0*/  UIADD3 UR6, UR4, 0x140, URZ ;  /* 0x0000014004067890 */ /* 0x000fc4000fffe03f */
[----:B------:R-:W-:Y:S01]  /*fab0*/  FADD R29, R26, R11 ;  /* 0x0000000b1a1d7221 */ /* 0x000fe20000000000 */
[----:B------:R-:W-:Y:S01]  /*fac0*/  F2FP.BF16.F32.PACK_AB R26, R44, R11 ;  /* 0x0000000b2c1a723e */ /* 0x000fe200000010ff */
        /* <DEDUP_REMOVED lines=30> */
[----:B------:R-:W-:Y:S01]  /*fcb0*/  FSETP.GEU.AND P4, PT, R46, -126, PT ;  /* 0xc2fc00002e00780b */ /* 0x000fe20003f8e000 */
[----:B------:R-:W-:Y:S02]  /*fcc0*/  WARPGROUP.DEPBAR.LE gsb0, 0x0 ;  /* 0x00008000000079c5 */ /* 0x000fe40000010000 */
[----:B------:R-:W-:-:S06]  /*fcd0*/  WARPGROUP.ARRIVE ;  /* 0x00000000000079c5 */ /* 0x000fcc0000000000 */
[----:B------:R-:W-:Y:S01]  /*fce0*/  HGMMA.64x32x16.F32.BF16 R168, R24, gdesc[UR4].tnspB, R168, gsb0 ;  /* 0x4060000418a87df0 */ /* 0x000fe200080018a8 */
[----:B------:R-:W2:Y:S01]  /*fcf0*/  MUFU.EX2 R23, R23 ;  /* 0x0000001700177308 */ /* 0x000ea20000000800 */
[----:B------:R-:W-:Y:S01]  /*fd00*/  @!P6 FMUL R75, R75, 0.5 ;  /* 0x3f0000004b4be820 */ /* 0x000fe20000400000 */
[----:B------:R-:W-:Y:S01]  /*fd10*/  @!P3 FMUL R78, R78, 0.5 ;  /* 0x3f0000004e4eb820 */ /* 0x000fe20000400000 */
[----:B------:R-:W-:-:S05]  /*fd20*/  @!P4 FMUL R46, R46, 0.5 ;  /* 0x3f0000002e2ec820 */ /* 0x000fca0000400000 */
[----:B------:R-:W4:Y:S01]  /*fd30*/  MUFU.EX2 R22, R75 ;  /* 0x0000004b00167308 */ /* 0x000f220000000800 */
[----:B------:R-:W-:-:S07]  /*fd40*/  UIADD3 UR18, UR4, 0x1940, URZ ;  /* 0x0000194004127890 */ /* 0x000fce000fffe03f */
[----:B------:R-:W1:Y:S01]  /*fd50*/  MUFU.EX2 R12, R78 ;  /* 0x0000004e000c7308 */ /* 0x000e620000000800 */
[----:B--2---:R-:W-:Y:S01]  /*fd60*/  @!P5 FMUL R23, R23, R23 ;  /* 0x000000171717d220 */ /* 0x004fe20000400000 */
[----:B------:R-:W-:-:S06]  /*fd70*/  FSETP.GEU.AND P5, PT, R72, -126, PT ;  /* 0xc2fc00004800780b */ /* 0x000fcc0003fae000 */
[----:B------:R-:W2:Y:S01]  /*fd80*/  MUFU.EX2 R46, R46 ;  /* 0x0000002e002e7308 */ /* 0x000ea20000000800 */
[----:B------:R-:W-:Y:S01]  /*fd90*/  UMOV UR19, 0x80000020 ;  /* 0x8000002000137882 */ /* 0x000fe20000000000 */
[----:B----4-:R-:W-:Y:S01]  /*fda0*/  @!P6 FMUL R22, R22, R22 ;  /* 0x000000161616e220 */ /* 0x010fe20000400000 */
[----:B------:R-:W-:Y:S01]  /*fdb0*/  FSETP.GEU.AND P6, PT, R73, -126, PT ;  /* 0xc2fc00004900780b */ /* 0x000fe20003fce000 */
[----:B-1----:R-:W-:Y:S01]  /*fdc0*/  @!P3 FMUL R12, R12, R12 ;  /* 0x0000000c0c0cb220 */ /* 0x002fe20000400000 */
[----:B------:R-:W-:Y:S01]  /*fdd0*/  FSETP.GEU.AND P3, PT, R76, -126, PT ;  /* 0xc2fc00004c00780b */ /* 0x000fe20003f6e000 */
[----:B------:R-:W-:Y:S02]  /*fde0*/  WARPGROUP.DEPBAR.LE gsb0, 0x0 ;  /* 0x00008000000079c5 */ /* 0x000fe40000010000 */
[----:B------:R-:W-:-:S06]  /*fdf0*/  WARPGROUP.ARRIVE ;  /* 0x00000000000079c5 */ /* 0x000fcc0000000000 */
[----:B------:R-:W-:Y:S01]  /*fe00*/  HGMMA.64x32x16.F32.BF16 R152, R24, gdesc[UR16].tnspB, R152, gsb0 ;  /* 0x4060001018987df0 */ /* 0x000fe20008001898 */
[----:B--2---:R-:W-:Y:S01]  /*fe10*/  @!P4 FMUL R46, R46, R46 ;  /* 0x0000002e2e2ec220 */ /* 0x004fe20000400000 */
[----:B------:R-:W-:Y:S01]  /*fe20*/  FSETP.GEU.AND P4, PT, R77, -126, PT ;  /* 0xc2fc00004d00780b */ /* 0x000fe20003f8e000 */
[----:B------:R-:W-:Y:S01]  /*fe30*/  @!P5 FMUL R72, R72, 0.5 ;  /* 0x3f0000004848d820 */ /* 0x000fe20000400000 */
[----:B------:R-:W-:Y:S01]  /*fe40*/  @!P6 FMUL R73, R73, 0.5 ;  /* 0x3f0000004949e820 */ /* 0x000fe20000400000 */
[----:B------:R-:W-:Y:S02]  /*fe50*/  @!P3 FMUL R76, R76, 0.5 ;  /* 0x3f0000004c4cb820 */ /* 0x000fe40000400000 */
[----:B------:R-:W1:Y:S08]  /*fe60*/  MUFU.EX2 R13, R72 ;  /* 0x00000048000d7308 */ /* 0x000e700000000800 */
[----:B------:R-:W2:Y:S01]  /*fe70*/  MUFU.EX2 R45, R73 ;  /* 0x00000049002d7308 */ /* 0x000ea20000000800 */
[----:B------:R-:W-:-:S07]  /*fe80*/  @!P4 FMUL R77, R77, 0.5 ;  /* 0x3f0000004d4dc820 */ /* 0x000fce0000400000 */
[----:B------:R-:W4:Y:S01]  /*fe90*/  MUFU.EX2 R76, R76 ;  /* 0x0000004c004c7308 */ /* 0x000f220000000800 */
[----:B-1----:R-:W-:Y:S01]  /*fea0*/  @!P5 FMUL R13, R13, R13 ;  /* 0x0000000d0d0dd220 */ /* 0x002fe20000400000 */
[----:B------:R-:W-:Y:S01]  /*feb0*/  FADD R18, R18, R19 ;  /* 0x0000001312127221 */ /* 0x000fe20000000000 */
[----:B------:R-:W-:-:S05]  /*fec0*/  FADD R28, R29, R44 ;  /* 0x0000002c1d1c7221 */ /* 0x000fca0000000000 */
[----:B------:R-:W1:Y:S01]  /*fed0*/  MUFU.EX2 R15, R77 ;  /* 0x0000004d000f7308 */ /* 0x000e620000000800 */
[----:B--2---:R-:W-:Y:S01]  /*fee0*/  @!P6 FMUL R45, R45, R45 ;  /* 0x0000002d2d2de220 */ /* 0x004fe20000400000 */
[----:B------:R-:W-:Y:S01]  /*fef0*/  FADD R29, R18, R23 ;  /* 0x00000017121d7221 */ /* 0x000fe20000000000 */
[----:B------:R-:W-:-:S03]  /*ff00*/  FADD R28, R28, R13 ;  /* 0x0000000d1c1c7221 */ /* 0x000fc60000000000 */
[----:B------:R-:W-:Y:S01]  /*ff10*/  FADD R31, R29, R22 ;  /* 0x000000161d1f7221 */ /* 0x000fe20000000000 */
[----:B------:R-:W-:Y:S01]  /*ff20*/  FADD R37, R28, R45 ;  /* 0x0000002d1c257221 */ /* 0x000fe20000000000 */
[----:B----4-:R-:W-:Y:S02]  /*ff30*/  @!P3 FMUL R76, R76, R76 ;  /* 0x0000004c4c4cb220 */ /* 0x010fe40000400000 */
[----:B------:R-:W-:Y:S02]  /*ff40*/  FADD R31, R31, R12 ;  /* 0x0000000c1f1f7221 */ /* 0x000fe40000000000 */
[----:B------:R-:W-:Y:S01]  /*ff50*/  FADD R30, R37, R76 ;  /* 0x0000004c251e7221 */ /* 0x000fe20000000000 */
[----:B-1----:R-:W-:Y:S01]  /*ff60*/  @!P4 FMUL R15, R15, R15 ;  /* 0x0000000f0f0fc220 */ /* 0x002fe20000400000 */
[----:B------:R-:W-:Y:S01]  /*ff70*/  FADD R35, R31, R46 ;  /* 0x0000002e1f237221 */ /* 0x000fe20000000000 */
[----:B------:R-:W-:Y:S02]  /*ff80*/  F2FP.BF16.F32.PACK_AB R29, R22, R23 ;  /* 0x00000017161d723e */ /* 0x000fe400000010ff */
[----:B------:R-:W-:Y:S01]  /*ff90*/  FADD R39, R30, R15 ;  /* 0x0000000f1e277221 */ /* 0x000fe20000000000 */
[----:B------:R-:W-:Y:S01]  /*ffa0*/  F2FP.BF16.F32.PACK_AB R31, R46, R12 ;  /* 0x0000000c2e1f723e */ /* 0x000fe200000010ff */
[----:B------:R-:W-:Y:S01]  /*ffb0*/  UIADD3 UR6, UR4, 0x180, URZ ;  /* 0x0000018004067890 */ /* 0x000fe2000fffe03f */
[----:B------:R-:W-:-:S02]  /*ffc0*/  F2FP.BF16.F32.PACK_AB R28, R45, R13 ;  /* 0x0000000d2d1c723e */ /* 0x000fc400000010ff */
[----:B------:R-:W-:Y:S01]  /*ffd0*/  F2FP.BF16.F32.PACK_AB R30, R15, R76 ;  /* 0x0000004c0f1e723e */ /* 0x000fe200000010ff */
[----:B------:R-:W-:-:S03]  /*ffe0*/  WARPGROUP.DEPBAR.LE gsb0, 0x0 ;  /* 0x00008000000079c5 */ /* 0x000fc60000010000 */
[----:B------:R-:W-:Y:S01]  /*fff0*/  WARPGROUP.ARRIVE ;  /* 0x00000000000079c5 */ /* 0x000fe20000000000 */
[----:B------:R-:W-:-:S05]  /*10000*/  UMOV UR7, 0x80000020 ;  /* 0x8000002000077882 */ /* 0x000fca0000000000 */
        /* <DEDUP_REMOVED lines=26> */
[--C-:B------:R-:W-:Y:S01]  /*101b0*/  FFMA R16, R82, UR38, -R0.reuse ;  /* 0x0000002652107c23 */ /* 0x100fe20008000800 */
[----:B------:R-:W-:-:S04]  /*101c0*/  FFMA R48, R83, UR38, -R0 ;  /* 0x0000002653307c23 */ /* 0x000fc80008000800 */
[----:B------:R-:W-:Y:S02]  /*101d0*/  FSETP.GEU.AND P5, PT, R16, -126, PT ;  /* 0xc2fc00001000780b */ /* 0x000fe40003fae000 */
[----:B------:R-:W-:Y:S02]  /*101e0*/  FSETP.GEU.AND P6, PT, R48, -126, PT ;  /* 0xc2fc00003000780b */ /* 0x000fe40003fce000 */
[----:B------:R-:W-:Y:S01]  /*101f0*/  FSETP.GEU.AND P3, PT, R86, -126, PT ;  /* 0xc2fc00005600780b */ /* 0x000fe20003f6e000 */
[----:B------:R-:W-:Y:S02]  /*10200*/  WARPGROUP.DEPBAR.LE gsb0, 0x0 ;  /* 0x00008000000079c5 */ /* 0x000fe40000010000 */
[----:B------:R-:W-:-:S06]  /*10210*/  WARPGROUP.ARRIVE ;  /* 0x00000000000079c5 */ /* 0x000fcc0000000000 */
[----:B------:R-:W-:Y:S01]  /*10220*/  HGMMA.64x32x16.F32.BF16 R168, R28, gdesc[UR4].tnspB, R168, gsb0 ;  /* 0x406000041ca87df0 */ /* 0x000fe200080018a8 */
[----:B------:R-:W-:Y:S01]  /*10230*/  @!P5 FMUL R16, R16, 0.5 ;  /* 0x3f0000001010d820 */ /* 0x000fe20000400000 */
[----:B------:R-:W-:Y:S01]  /*10240*/  FSETP.GEU.AND P4, PT, R87, -126, PT ;  /* 0xc2fc00005700780b */ /* 0x000fe20003f8e000 */
[----:B------:R-:W-:-:S04]  /*10250*/  @!P6 FMUL R48, R48, 0.5 ;  /* 0x3f0000003030e820 */ /* 0x000fc80000400000 */
[----:B------:R-:W1:Y:S01]  /*10260*/  MUFU.EX2 R16, R16 ;  /* 0x0000001000107308 */ /* 0x000e620000000800 */
[----:B------:R-:W-:-:S07]  /*10270*/  @!P3 FMUL R86, R86, 0.5 ;  /* 0x3f0000005656b820 */ /* 0x000fce0000400000 */
[----:B------:R-:W2:Y:S01]  /*10280*/  MUFU.EX2 R48, R48 ;  /* 0x0000003000307308 */ /* 0x000ea20000000800 */
[----:B------:R-:W-:-:S07]  /*10290*/  @!P4 FMUL R87, R87, 0.5 ;  /* 0x3f0000005757c820 */ /* 0x000fce0000400000 */
[----:B------:R-:W4:Y:S01]  /*102a0*/  MUFU.EX2 R47, R86 ;  /* 0x00000056002f7308 */ /* 0x000f220000000800 */
[----:B------:R-:W-:Y:S01]  /*102b0*/  UIADD3 UR18, UR4, 0x1980, URZ ;  /* 0x0000198004127890 */ /* 0x000fe2000fffe03f */
[----:B-1----:R-:W-:Y:S01]  /*102c0*/  @!P5 FMUL R16, R16, R16 ;  /* 0x000000101010d220 */ /* 0x002fe20000400000 */
[----:B------:R-:W-:Y:S01]  /*102d0*/  FFMA R17, R81, UR38, -R5 ;  /* 0x0000002651117c23 */ /* 0x000fe20008000805 */
[----:B------:R-:W-:-:S04]  /*102e0*/  FSETP.GEU.AND P5, PT, R80, -126, PT ;  /* 0xc2fc00005000780b */ /* 0x000fc80003fae000 */
[----:B------:R-:W1:Y:S01]  /*102f0*/  MUFU.EX2 R87, R87 ;  /* 0x0000005700577308 */ /* 0x000e620000000800 */
[----:B--2---:R-:W-:Y:S01]  /*10300*/  @!P6 FMUL R48, R48, R48 ;  /* 0x000000303030e220 */ /* 0x004fe20000400000 */
[----:B------:R-:W-:Y:S01]  /*10310*/  FFMA R7, R84, UR38, -R5 ;  /* 0x0000002654077c23 */ /* 0x000fe20008000805 */
[----:B------:R-:W-:Y:S01]  /*10320*/  FSETP.GEU.AND P6, PT, R17, -126, PT ;  /* 0xc2fc00001100780b */ /* 0x000fe20003fce000 */
[----:B------:R-:W-:Y:S01]  /*10330*/  UMOV UR19, 0x80000020 ;  /* 0x8000002000137882 */ /* 0x000fe20000000000 */
[----:B----4-:R-:W-:Y:S02]  /*10340*/  @!P3 FMUL R47, R47, R47 ;  /* 0x0000002f2f2fb220 */ /* 0x010fe40000400000 */
[----:B------:R-:W-:Y:S01]  /*10350*/  FSETP.GEU.AND P3, PT, R7, -126, PT ;  /* 0xc2fc00000700780b */ /* 0x000fe20003f6e000 */
[----:B------:R-:W-:Y:S02]  /*10360*/  WARPGROUP.DEPBAR.LE gsb0, 0x0 ;  /* 0x00008000000079c5 */ /* 0x000fe40000010000 */
[----:B------:R-:W-:-:S06]  /*10370*/  WARPGROUP.ARRIVE ;  /* 0x00000000000079c5 */ /* 0x000fcc0000000000 */
[----:B------:R-:W-:Y:S01]  /*10380*/  HGMMA.64x32x16.F32.BF16 R152, R28, gdesc[UR16].tnspB, R152, gsb0 ;  /* 0x406000101c987df0 */ /* 0x000fe20008001898 */
[----:B------:R-:W-:Y:S01]  /*10390*/  @!P5 FMUL R80, R80, 0.5 ;  /* 0x3f0000005050d820 */ /* 0x000fe20000400000 */
[----:B-1----:R-:W-:Y:S01]  /*103a0*/  @!P4 FMUL R87, R87, R87 ;  /* 0x000000575757c220 */ /* 0x002fe20000400000 */
[----:B------:R-:W-:Y:S01]  /*103b0*/  FSETP.GEU.AND P4, PT, R85, -126, PT ;  /* 0xc2fc00005500780b */ /* 0x000fe20003f8e000 */
[----:B------:R-:W-:Y:S01]  /*103c0*/  @!P6 FMUL R17, R17, 0.5 ;  /* 0x3f0000001111e820 */ /* 0x000fe20000400000 */
[----:B------:R-:W-:Y:S02]  /*103d0*/  @!P3 FMUL R7, R7, 0.5 ;  /* 0x3f0000000707b820 */ /* 0x000fe40000400000 */
[----:B------:R-:W1:Y:S01]  /*103e0*/  MUFU.EX2 R80, R80 ;  /* 0x0000005000507308 */ /* 0x000e620000000800 */
[----:B------:R-:W-:-:S07]  /*103f0*/  FADD R35, R35, R16 ;  /* 0x0000001023237221 */ /* 0x000fce0000000000 */
[----:B------:R-:W2:Y:S01]  /*10400*/  MUFU.EX2 R17, R17 ;  /* 0x0000001100117308 */ /* 0x000ea20000000800 */
[----:B------:R-:W-:Y:S01]  /*10410*/  @!P4 FMUL R85, R85, 0.5 ;  /* 0x3f0000005555c820 */ /* 0x000fe20000400000 */
[----:B------:R-:W-:-:S06]  /*10420*/  FADD R24, R35, R48 ;  /* 0x0000003023187221 */ /* 0x000fcc0000000000 */
[----:B------:R-:W4:Y:S01]  /*10430*/  MUFU.EX2 R7, R7 ;  /* 0x0000000700077308 */ /* 0x000f220000000800 */
[----:B------:R-:W-:Y:S01]  /*10440*/  FADD R24, R24, R47 ;  /* 0x0000002f18187221 */ /* 0x000fe20000000000 */
[----:B-1----:R-:W-:-:S06]  /*10450*/  @!P5 FMUL R80, R80, R80 ;  /* 0x000000505050d220 */ /* 0x002fcc0000400000 */
[----:B------:R-:W1:Y:S01]  /*10460*/  MUFU.EX2 R49, R85 ;  /* 0x0000005500317308 */ /* 0x000e620000000800 */
[----:B------:R-:W-:Y:S01]  /*10470*/  FADD R41, R24, R87 ;  /* 0x0000005718297221 */ /* 0x000fe20000000000 */
[----:B--2---:R-:W-:Y:S01]  /*10480*/  @!P6 FMUL R17, R17, R17 ;  /* 0x000000111111e220 */ /* 0x004fe20000400000 */
[----:B------:R-:W-:-:S04]  /*10490*/  FADD R24, R39, R80 ;  /* 0x0000005027187221 */ /* 0x000fc80000000000 */
[----:B------:R-:W-:Y:S01]  /*104a0*/  FADD R26, R24, R17 ;  /* 0x00000011181a7221 */ /* 0x000fe20000000000 */
[----:B----4-:R-:W-:-:S04]  /*104b0*/  @!P3 FMUL R7, R7, R7 ;  /* 0x000000070707b220 */ /* 0x010fc80000400000 */
[----:B------:R-:W-:Y:S01]  /*104c0*/  FADD R26, R26, R7 ;  /* 0x000000071a1a7221 */ /* 0x000fe20000000000 */
[----:B-1----:R-:W-:Y:S01]  /*104d0*/  @!P4 FMUL R49, R49, R49 ;  /* 0x000000313131c220 */ /* 0x002fe20000400000 */
[----:B------:R-:W-:Y:S01]  /*104e0*/  F2FP.BF16.F32.PACK_AB R25, R48, R16 ;  /* 0x000000103019723e */ /* 0x000fe200000010ff */
[----:B------:R-:W-:Y:S01]  /*104f0*/  UIADD3 UR6, UR4, 0x1c0, URZ ;  /* 0x000001c004067890 */ /* 0x000fe2000fffe03f */
[----:B------:R-:W-:Y:S01]  /*10500*/  F2FP.BF16.F32.PACK_AB R27, R87, R47 ;  /* 0x0000002f571b723e */ /* 0x000fe200000010ff */
[----:B------:R-:W-:Y:S01]  /*10510*/  FADD R40, R26, R49 ;  /* 0x000000311a287221 */ /* 0x000fe20000000000 */
[----:B------:R-:W-:Y:S02]  /*10520*/  F2FP.BF16.F32.PACK_AB R24, R17, R80 ;  /* 0x000000501118723e */ /* 0x000fe400000010ff */
        /* <DEDUP_REMOVED lines=31> */
[----:B------:R-:W-:Y:S01]  /*10720*/  FFMA R8, R95, UR38, -R0 ;  /* 0x000000265f087c23 */ /* 0x000fe20008000800 */
[----:B------:R-:W-:Y:S02]  /*10730*/  WARPGROUP.DEPBAR.LE gsb0, 0x0 ;  /* 0x00008000000079c5 */ /* 0x000fe40000010000 */
[----:B------:R-:W-:-:S06]  /*10740*/  WARPGROUP.ARRIVE ;  /* 0x00000000000079c5 */ /* 0x000fcc0000000000 */
[----:B------:R-:W-:Y:S01]  /*10750*/  HGMMA.64x32x16.F32.BF16 R168, R24, gdesc[UR4].tnspB, R168, gsb0 ;  /* 0x4060000418a87df0 */ /* 0x000fe200080018a8 */
[----:B------:R-:W-:Y:S02]  /*10760*/  FSETP.GEU.AND P6, PT, R91, -126, PT ;  /* 0xc2fc00005b00780b */ /* 0x000fe40003fce000 */
[----:B------:R-:W-:Y:S02]  /*10770*/  FSETP.GEU.AND P3, PT, R94, -126, PT ;  /* 0xc2fc00005e00780b */ /* 0x000fe40003f6e000 */
[----:B------:R-:W-:Y:S01]  /*10780*/  FSETP.GEU.AND P4, PT, R8, -126, PT ;  /* 0xc2fc00000800780b */ /* 0x000fe20003f8e000 */
[----:B------:R-:W-:Y:S01]  /*10790*/  @!P5 FMUL R90, R90, 0.5 ;  /* 0x3f0000005a5ad820 */ /* 0x000fe20000400000 */
[----:B------:R-:W-:-:S05]  /*107a0*/  UIADD3 UR18, UR4, 0x19c0, URZ ;  /* 0x000019c004127890 */ /* 0x000fca000fffe03f */
[----:B------:R-:W1:Y:S02]  /*107b0*/  MUFU.EX2 R90, R90 ;  /* 0x0000005a005a7308 */ /* 0x000e640000000800 */
[----:B------:R-:W-:Y:S02]  /*107c0*/  @!P6 FMUL R91, R91, 0.5 ;  /* 0x3f0000005b5be820 */ /* 0x000fe40000400000 */
[----:B------:R-:W-:Y:S02]  /*107d0*/  @!P3 FMUL R94, R94, 0.5 ;  /* 0x3f0000005e5eb820 */ /* 0x000fe40000400000 */
[----:B------:R-:W-:Y:S01]  /*107e0*/  @!P4 FMUL R8, R8, 0.5 ;  /* 0x3f0000000808c820 */ /* 0x000fe20000400000 */
[----:B------:R-:W-:Y:S01]  /*107f0*/  UMOV UR19, 0x80000020 ;  /* 0x8000002000137882 */ /* 0x000fe20000000000 */
[----:B------:R-:W2:Y:S08]  /*10800*/  MUFU.EX2 R91, R91 ;  /* 0x0000005b005b7308 */ /* 0x000eb00000000800 */
[----:B------:R-:W4:Y:S01]  /*10810*/  MUFU.EX2 R9, R94 ;  /* 0x0000005e00097308 */ /* 0x000f220000000800 */
[----:B------:R-:W-:-:S07]  /*10820*/  FFMA R19, R88, UR38, -R5 ;  /* 0x0000002658137c23 */ /* 0x000fce0008000805 */
[----:B------:R-:W3:Y:S01]  /*10830*/  MUFU.EX2 R8, R8 ;  /* 0x0000000800087308 */ /* 0x000ee20000000800 */
[----:B------:R-:W-:Y:S02]  /*10840*/  WARPGROUP.DEPBAR.LE gsb0, 0x0 ;  /* 0x00008000000079c5 */ /* 0x000fe40000010000 */
[----:B------:R-:W-:-:S06]  /*10850*/  WARPGROUP.ARRIVE ;  /* 0x00000000000079c5 */ /* 0x000fcc0000000000 */
[----:B------:R-:W-:Y:S01]  /*10860*/  HGMMA.64x32x16.F32.BF16 R152, R24, gdesc[UR16].tnspB, R152, gsb0 ;  /* 0x4060001018987df0 */ /* 0x000fe20008001898 */
[----:B-1----:R-:W-:Y:S01]  /*10870*/  @!P5 FMUL R90, R90, R90 ;  /* 0x0000005a5a5ad220 */ /* 0x002fe20000400000 */
[----:B------:R-:W-:Y:S01]  /*10880*/  FSETP.GEU.AND P5, PT, R19, -126, PT ;  /* 0xc2fc00001300780b */ /* 0x000fe20003fae000 */
[----:B--2---:R-:W-:Y:S01]  /*10890*/  @!P6 FMUL R91, R91, R91 ;  /* 0x0000005b5b5be220 */ /* 0x004fe20000400000 */
[----:B----4-:R-:W-:Y:S01]  /*108a0*/  @!P3 FMUL R9, R9, R9 ;  /* 0x000000090909b220 */ /* 0x010fe20000400000 */
[----:B------:R-:W-:Y:S01]  /*108b0*/  FSETP.GEU.AND P6, PT, R89, -126, PT ;  /* 0xc2fc00005900780b */ /* 0x000fe20003fce000 */
[----:B---3--:R-:W-:Y:S01]  /*108c0*/  @!P4 FMUL R8, R8, R8 ;  /* 0x000000080808c220 */ /* 0x008fe20000400000 */
[----:B------:R-:W-:Y:S02]  /*108d0*/  FSETP.GEU.AND P3, PT, R92, -126, PT ;  /* 0xc2fc00005c00780b */ /* 0x000fe40003f6e000 */
[----:B------:R-:W-:-:S06]  /*108e0*/  FSETP.GEU.AND P4, PT, R93, -126, PT ;  /* 0xc2fc00005d00780b */ /* 0x000fcc0003f8e000 */
[----:B------:R-:W-:-:S03]  /*108f0*/  @!P5 FMUL R19, R19, 0.5 ;  /* 0x3f0000001313d820 */ /* 0x000fc60000400000 */
[----:B------:R-:W-:Y:S02]  /*10900*/  @!P6 FMUL R89, R89, 0.5 ;  /* 0x3f0000005959e820 */ /* 0x000fe40000400000 */
[----:B------:R-:W-:Y:S01]  /*10910*/  @!P3 FMUL R92, R92, 0.5 ;  /* 0x3f0000005c5cb820 */ /* 0x000fe20000400000 */
[----:B------:R-:W1:Y:S01]  /*10920*/  MUFU.EX2 R19, R19 ;  /* 0x0000001300137308 */ /* 0x000e620000000800 */
[----:B------:R-:W-:-:S07]  /*10930*/  @!P4 FMUL R93, R93, 0.5 ;  /* 0x3f0000005d5dc820 */ /* 0x000fce0000400000 */
[----:B------:R-:W2:Y:S08]  /*10940*/  MUFU.EX2 R89, R89 ;  /* 0x0000005900597308 */ /* 0x000eb00000000800 */
[----:B------:R-:W3:Y:S08]  /*10950*/  MUFU.EX2 R92, R92 ;  /* 0x0000005c005c7308 */ /* 0x000ef00000000800 */
[----:B------:R-:W4:Y:S01]  /*10960*/  MUFU.EX2 R11, R93 ;  /* 0x0000005d000b7308 */ /* 0x000f220000000800 */
[----:B-1----:R-:W-:Y:S01]  /*10970*/  @!P5 FMUL R19, R19, R19 ;  /* 0x000000131313d220 */ /* 0x002fe20000400000 */
[----:B------:R-:W-:Y:S01]  /*10980*/  FADD R42, R41, R90 ;  /* 0x0000005a292a7221 */ /* 0x000fe20000000000 */
[----:B--2---:R-:W-:Y:S01]  /*10990*/  @!P6 FMUL R89, R89, R89 ;  /* 0x000000595959e220 */ /* 0x004fe20000400000 */
[----:B------:R-:W-:-:S02]  /*109a0*/  WARPGROUP.DEPBAR.LE gsb0, 0x0 ;  /* 0x00008000000079c5 */ /* 0x000fc40000010000 */
[----:B------:R-:W-:Y:S01]  /*109b0*/  FADD R24, R40, R19 ;  /* 0x0000001328187221 */ /* 0x000fe20000000000 */
[----:B------:R-:W-:Y:S01]  /*109c0*/  FADD R26, R42, R91 ;  /* 0x0000005b2a1a7221 */ /* 0x000fe20000000000 */
[----:B---3--:R-:W-:Y:S01]  /*109d0*/  @!P3 FMUL R92, R92, R92 ;  /* 0x0000005c5c5cb220 */ /* 0x008fe20000400000 */
[----:B------:R-:W-:Y:S01]  /*109e0*/  F2FP.BF16.F32.PACK_AB R25, R91, R90 ;  /* 0x0000005a5b19723e */ /* 0x000fe200000010ff */
[----:B------:R-:W-:Y:S01]  /*109f0*/  FADD R31, R24, R89 ;  /* 0x00000059181f7221 */ /* 0x000fe20000000000 */
[----:B------:R-:W-:Y:S01]  /*10a00*/  FADD R39, R26, R9 ;  /* 0x000000091a277221 */ /* 0x000fe20000000000 */
[----:B----4-:R-:W-:Y:S01]  /*10a10*/  @!P4 FMUL R11, R11, R11 ;  /* 0x0000000b0b0bc220 */ /* 0x010fe20000400000 */
[----:B------:R-:W-:Y:S01]  /*10a20*/  F2FP.BF16.F32.PACK_AB R24, R89, R19 ;  /* 0x000000135918723e */ /* 0x000fe200000010ff */
[----:B------:R-:W-:Y:S01]  /*10a30*/  UIADD3 UR6, UR4, 0x200, URZ ;  /* 0x0000020004067890 */ /* 0x000fe2000fffe03f */
[----:B------:R-:W-:Y:S02]  /*10a40*/  F2FP.BF16.F32.PACK_AB R27, R8, R9 ;  /* 0x00000009081b723e */ /* 0x000fe400000010ff */
[----:B------:R-:W-:-:S04]  /*10a50*/  F2FP.BF16.F32.PACK_AB R26, R11, R92 ;  /* 0x0000005c0b1a723e */ /* 0x000fc800000010ff */
        /* <DEDUP_REMOVED lines=29> */
[----:B------:R-:W-:Y:S01]  /*10c30*/  FFMA R14, R102, UR38, -R0 ;  /* 0x00000026660e7c23 */ /* 0x000fe20008000800 */
[----:B------:R-:W-:Y:S01]  /*10c40*/  FSETP.GEU.AND P6, PT, R99, -126, PT ;  /* 0xc2fc00006300780b */ /* 0x000fe20003fce000 */
[----:B------:R-:W-:Y:S02]  /*10c50*/  WARPGROUP.DEPBAR.LE gsb0, 0x0 ;  /* 0x00008000000079c5 */ /* 0x000fe40000010000 */
[----:B------:R-:W-:-:S06]  /*10c60*/  WARPGROUP.ARRIVE ;  /* 0x00000000000079c5 */ /* 0x000fcc0000000000 */
[----:B------:R-:W-:Y:S01]  /*10c70*/  HGMMA.64x32x16.F32.BF16 R168, R24, gdesc[UR8].tnspB, R168, gsb0 ;  /* 0x4060000818a87df0 */ /* 0x000fe200080018a8 */
[----:B------:R-:W-:Y:S02]  /*10c80*/  FSETP.GEU.AND P5, PT, R10, -126, PT ;  /* 0xc2fc00000a00780b */ /* 0x000fe40003fae000 */
[----:B------:R-:W-:Y:S02]  /*10c90*/  FSETP.GEU.AND P3, PT, R14, -126, PT ;  /* 0xc2fc00000e00780b */ /* 0x000fe40003f6e000 */
[----:B------:R-:W-:Y:S01]  /*10ca0*/  FSETP.GEU.AND P4, PT, R103, -126, PT ;  /* 0xc2fc00006700780b */ /* 0x000fe20003f8e000 */
[----:B------:R-:W-:Y:S01]  /*10cb0*/  @!P6 FMUL R99, R99, 0.5 ;  /* 0x3f0000006363e820 */ /* 0x000fe20000400000 */
[----:B------:R-:W-:-:S07]  /*10cc0*/  UIADD3 UR6, UR4, 0x1a00, URZ ;  /* 0x00001a0004067890 */ /* 0x000fce000fffe03f */
[----:B------:R-:W-:Y:S02]  /*10cd0*/  @!P5 FMUL R10, R10, 0.5 ;  /* 0x3f0000000a0ad820 */ /* 0x000fe40000400000 */
[----:B------:R-:W-:Y:S02]  /*10ce0*/  @!P3 FMUL R14, R14, 0.5 ;  /* 0x3f0000000e0eb820 */ /* 0x000fe40000400000 */
[----:B------:R-:W-:Y:S01]  /*10cf0*/  @!P4 FMUL R103, R103, 0.5 ;  /* 0x3f0000006767c820 */ /* 0x000fe20000400000 */
[----:B------:R-:W-:Y:S01]  /*10d00*/  MUFU.EX2 R18, R99 ;  /* 0x0000006300127308 */ /* 0x000fe20000000800 */
[----:B------:R-:W-:-:S07]  /*10d10*/  UMOV UR7, 0x80000020 ;  /* 0x8000002000077882 */ /* 0x000fce0000000000 */
[----:B------:R-:W1:Y:S08]  /*10d20*/  MUFU.EX2 R10, R10 ;  /* 0x0000000a000a7308 */ /* 0x000e700000000800 */
[----:B------:R-:W2:Y:S08]  /*10d30*/  MUFU.EX2 R14, R14 ;  /* 0x0000000e000e7308 */ /* 0x000eb00000000800 */
[----:B------:R-:W3:Y:S01]  /*10d40*/  MUFU.EX2 R12, R103 ;  /* 0x00000067000c7308 */ /* 0x000ee20000000800 */
[----:B------:R-:W-:-:S02]  /*10d50*/  WARPGROUP.DEPBAR.LE gsb0, 0x0 ;  /* 0x00008000000079c5 */ /* 0x000fc40000010000 */
[----:B------:R-:W-:Y:S01]  /*10d60*/  WARPGROUP.ARRIVE ;  /* 0x00000000000079c5 */ /* 0x000fe20000000000 */
[----:B------:R-:W-:-:S05]  /*10d70*/  FFMA R33, R96, UR38, -R5 ;  /* 0x0000002660217c23 */ /* 0x000fca0008000805 */
[----:B------:R-:W-:Y:S01]  /*10d80*/  HGMMA.64x32x16.F32.BF16 R152, R24, gdesc[UR4].tnspB, R152, gsb0 ;  /* 0x4060000418987df0 */ /* 0x000fe20008001898 */
[--C-:B------:R-:W-:Y:S01]  /*10d90*/  FFMA R22, R97, UR38, -R5.reuse ;  /* 0x0000002661167c23 */ /* 0x100fe20008000805 */
[--C-:B------:R-:W-:Y:S01]  /*10da0*/  FFMA R23, R100, UR38, -R5.reuse ;  /* 0x0000002664177c23 */ /* 0x100fe20008000805 */
[----:B------:R-:W-:Y:S01]  /*10db0*/  FFMA R32, R101, UR38, -R5 ;  /* 0x0000002665207c23 */ /* 0x000fe20008000805 */
[----:B-1----:R-:W-:Y:S01]  /*10dc0*/  @!P5 FMUL R10, R10, R10 ;  /* 0x0000000a0a0ad220 */ /* 0x002fe20000400000 */
[----:B------:R-:W-:Y:S01]  /*10dd0*/  @!P6 FMUL R18, R18, R18 ;  /* 0x000000121212e220 */ /* 0x000fe20000400000 */
[----:B--2---:R-:W-:Y:S01]  /*10de0*/  @!P3 FMUL R14, R14, R14 ;  /* 0x0000000e0e0eb220 */ /* 0x004fe20000400000 */
[----:B---3--:R-:W-:Y:S01]  /*10df0*/  @!P4 FMUL R12, R12, R12 ;  /* 0x0000000c0c0cc220 */ /* 0x008fe20000400000 */
[----:B------:R-:W-:Y:S02]  /*10e00*/  FSETP.GEU.AND P5, PT, R33, -126, PT ;  /* 0xc2fc00002100780b */ /* 0x000fe40003fae000 */
[----:B------:R-:W-:-:S02]  /*10e10*/  FSETP.GEU.AND P6, PT, R22, -126, PT ;  /* 0xc2fc00001600780b */ /* 0x000fc40003fce000 */
[----:B------:R-:W-:Y:S02]  /*10e20*/  FSETP.GEU.AND P3, PT, R23, -126, PT ;  /* 0xc2fc00001700780b */ /* 0x000fe40003f6e000 */
[----:B------:R-:W-:-:S07]  /*10e30*/  FSETP.GEU.AND P4, PT, R32, -126, PT ;  /* 0xc2fc00002000780b */ /* 0x000fce0003f8e000 */
[----:B------:R-:W-:Y:S02]  /*10e40*/  @!P5 FMUL R33, R33, 0.5 ;  /* 0x3f0000002121d820 */ /* 0x000fe40000400000 */
[----:B------:R-:W-:Y:S02]  /*10e50*/  @!P6 FMUL R22, R22, 0.5 ;  /* 0x3f0000001616e820 */ /* 0x000fe40000400000 */
[----:B------:R-:W-:Y:S02]  /*10e60*/  @!P3 FMUL R23, R23, 0.5 ;  /* 0x3f0000001717b820 */ /* 0x000fe40000400000 */
[----:B------:R-:W-:Y:S01]  /*10e70*/  @!P4 FMUL R32, R32, 0.5 ;  /* 0x3f0000002020c820 */ /* 0x000fe20000400000 */
[----:B------:R-:W1:Y:S08]  /*10e80*/  MUFU.EX2 R33, R33 ;  /* 0x0000002100217308 */ /* 0x000e700000000800 */
[----:B------:R-:W2:Y:S08]  /*10e90*/  MUFU.EX2 R22, R22 ;  /* 0x0000001600167308 */ /* 0x000eb00000000800 */
[----:B------:R-:W3:Y:S08]  /*10ea0*/  MUFU.EX2 R23, R23 ;  /* 0x0000001700177308 */ /* 0x000ef00000000800 */
[----:B------:R-:W4:Y:S01]  /*10eb0*/  MUFU.EX2 R32, R32 ;  /* 0x0000002000207308 */ /* 0x000f220000000800 */
[----:B-1----:R-:W-:Y:S01]  /*10ec0*/  @!P5 FMUL R33, R33, R33 ;  /* 0x000000212121d220 */ /* 0x002fe20000400000 */
[----:B--2---:R-:W-:Y:S01]  /*10ed0*/  @!P6 FMUL R22, R22, R22 ;  /* 0x000000161616e220 */ /* 0x004fe20000400000 */
[----:B------:R-:W-:-:S02]  /*10ee0*/  WARPGROUP.DEPBAR.LE gsb0, 0x0 ;  /* 0x00008000000079c5 */ /* 0x000fc40000010000 */
[----:B---3--:R-:W-:Y:S01]  /*10ef0*/  @!P3 FMUL R23, R23, R23 ;  /* 0x000000171717b220 */ /* 0x008fe20000400000 */
[----:B------:R-:W-:Y:S01]  /*10f00*/  F2FP.BF16.F32.PACK_AB R25, R18, R10 ;  /* 0x0000000a1219723e */ /* 0x000fe200000010ff */
[----:B------:R-:W-:Y:S01]  /*10f10*/  UIADD3 UR6, UR4, 0x240, URZ ;  /* 0x0000024004067890 */ /* 0x000fe2000fffe03f */
[----:B------:R-:W-:Y:S01]  /*10f20*/  F2FP.BF16.F32.PACK_AB R24, R22, R33 ;  /* 0x000000211618723e */ /* 0x000fe200000010ff */
[----:B----4-:R-:W-:Y:S01]  /*10f30*/  @!P4 FMUL R32, R32, R32 ;  /* 0x000000202020c220 */ /* 0x010fe20000400000 */
[----:B------:R-:W-:-:S04]  /*10f40*/  F2FP.BF16.F32.PACK_AB R27, R12, R14 ;  /* 0x0000000e0c1b723e */ /* 0x000fc800000010ff */
[----:B------:R-:W-:-:S04]  /*10f50*/  F2FP.BF16.F32.PACK_AB R26, R32, R23 ;  /* 0x00000017201a723e */ /* 0x000fc800000010ff */
[----:B------:R-:W-:Y:S01]  /*10f60*/  WARPGROUP.ARRIVE ;  /* 0x00000000000079c5 */ /* 0x000fe20000000000 */
[----:B------:R-:W-:-:S05]  /*10f70*/  UMOV UR7, 0x80000020 ;  /* 0x8000002000077882 */ /* 0x000fca0000000000 */
[----:B------:R-:W-:Y:S01]  /*10f80*/  HGMMA.64x32x16.F32.BF16 R52, R24, gdesc[UR4].tnspB, R52, gsb0 ;  /* 0x4060000418347df0 */ /* 0x000fe20008001834 */
[----:B------:R-:W-:-:S07]  /*10f90*/  UIADD3 UR8, UR4, 0x640, URZ ;  /* 0x0000064004087890 */ /* 0x000fce000fffe03f */
        /* <DEDUP_REMOVED lines=24> */
[--C-:B------:R-:W-:Y:S01]  /*11120*/  FFMA R36, R111, UR38, -R0.reuse ;  /* 0x000000266f247c23 */ /* 0x100fe20008000800 */
[----:B------:R-:W-:Y:S01]  /*11130*/  FFMA R34, R107, UR38, -R0 ;  /* 0x000000266b227c23 */ /* 0x000fe20008000800 */
[----:B------:R-:W-:Y:S02]  /*11140*/  WARPGROUP.DEPBAR.LE gsb0, 0x0 ;  /* 0x00008000000079c5 */ /* 0x000fe40000010000 */
[----:B------:R-:W-:-:S06]  /*11150*/  WARPGROUP.ARRIVE ;  /* 0x00000000000079c5 */ /* 0x000fcc0000000000 */
[----:B------:R-:W-:Y:S01]  /*11160*/  HGMMA.64x32x16.F32.BF16 R168, R24, gdesc[UR4].tnspB, R168, gsb0 ;  /* 0x4060000418a87df0 */ /* 0x000fe200080018a8 */
[----:B------:R-:W-:Y:S02]  /*11170*/  FSETP.GEU.AND P3, PT, R13, -126, PT ;  /* 0xc2fc00000d00780b */ /* 0x000fe40003f6e000 */
[----:B------:R-:W-:Y:S02]  /*11180*/  FSETP.GEU.AND P4, PT, R36, -126, PT ;  /* 0xc2fc00002400780b */ /* 0x000fe40003f8e000 */
[----:B------:R-:W-:Y:S02]  /*11190*/  FSETP.GEU.AND P6, PT, R34, -126, PT ;  /* 0xc2fc00002200780b */ /* 0x000fe40003fce000 */
[----:B------:R-:W-:Y:S01]  /*111a0*/  FSETP.GEU.AND P5, PT, R106, -126, PT ;  /* 0xc2fc00006a00780b */ /* 0x000fe20003fae000 */
[----:B------:R-:W-:-:S06]  /*111b0*/  UIADD3 UR18, UR4, 0x1a40, URZ ;  /* 0x00001a4004127890 */ /* 0x000fcc000fffe03f */
[----:B------:R-:W-:Y:S02]  /*111c0*/  @!P3 FMUL R13, R13, 0.5 ;  /* 0x3f0000000d0db820 */ /* 0x000fe40000400000 */
[----:B------:R-:W-:Y:S02]  /*111d0*/  @!P4 FMUL R36, R36, 0.5 ;  /* 0x3f0000002424c820 */ /* 0x000fe40000400000 */
[----:B------:R-:W-:Y:S02]  /*111e0*/  @!P6 FMUL R34, R34, 0.5 ;  /* 0x3f0000002222e820 */ /* 0x000fe40000400000 */
[----:B------:R-:W-:Y:S01]  /*111f0*/  @!P5 FMUL R106, R106, 0.5 ;  /* 0x3f0000006a6ad820 */ /* 0x000fe20000400000 */
[----:B------:R-:W1:Y:S01]  /*11200*/  MUFU.EX2 R13, R13 ;  /* 0x0000000d000d7308 */ /* 0x000e620000000800 */
[----:B------:R-:W-:-:S07]  /*11210*/  UMOV UR19, 0x80000020 ;  /* 0x8000002000137882 */ /* 0x000fce0000000000 */
[----:B------:R-:W2:Y:S08]  /*11220*/  MUFU.EX2 R36, R36 ;  /* 0x0000002400247308 */ /* 0x000eb00000000800 */
[----:B------:R-:W3:Y:S08]  /*11230*/  MUFU.EX2 R15, R106 ;  /* 0x0000006a000f7308 */ /* 0x000ef00000000800 */
[----:B------:R-:W4:Y:S01]  /*11240*/  MUFU.EX2 R34, R34 ;  /* 0x0000002200227308 */ /* 0x000f220000000800 */
[----:B------:R-:W-:-:S02]  /*11250*/  WARPGROUP.DEPBAR.LE gsb0, 0x0 ;  /* 0x00008000000079c5 */ /* 0x000fc40000010000 */
[----:B------:R-:W-:Y:S01]  /*11260*/  WARPGROUP.ARRIVE ;  /* 0x00000000000079c5 */ /* 0x000fe20000000000 */
[----:B------:R-:W-:-:S05]  /*11270*/  FFMA R38, R108, UR38, -R5 ;  /* 0x000000266c267c23 */ /* 0x000fca0008000805 */
[----:B------:R-:W-:Y:S01]  /*11280*/  HGMMA.64x32x16.F32.BF16 R152, R24, gdesc[UR16].tnspB, R152, gsb0 ;  /* 0x4060001018987df0 */ /* 0x000fe20008001898 */
[----:B------:R-:W-:Y:S01]  /*11290*/  FFMA R37, R109, UR38, -R5 ;  /* 0x000000266d257c23 */ /* 0x000fe20008000805 */
[----:B-1----:R-:W-:Y:S01]  /*112a0*/  @!P3 FMUL R13, R13, R13 ;  /* 0x0000000d0d0db220 */ /* 0x002fe20000400000 */
[----:B--2---:R-:W-:Y:S01]  /*112b0*/  @!P4 FMUL R36, R36, R36 ;  /* 0x000000242424c220 */ /* 0x004fe20000400000 */
[----:B------:R-:W-:Y:S01]  /*112c0*/  FSETP.GEU.AND P3, PT, R38, -126, PT ;  /* 0xc2fc00002600780b */ /* 0x000fe20003f6e000 */
[----:B---3--:R-:W-:Y:S01]  /*112d0*/  @!P5 FMUL R15, R15, R15 ;  /* 0x0000000f0f0fd220 */ /* 0x008fe20000400000 */
[----:B------:R-:W-:Y:S01]  /*112e0*/  FSETP.GEU.AND P4, PT, R37, -126, PT ;  /* 0xc2fc00002500780b */ /* 0x000fe20003f8e000 */
[----:B----4-:R-:W-:Y:S01]  /*112f0*/  @!P6 FMUL R34, R34, R34 ;  /* 0x000000222222e220 */ /* 0x010fe20000400000 */
[----:B------:R-:W-:Y:S02]  /*11300*/  FSETP.GEU.AND P5, PT, R104, -126, PT ;  /* 0xc2fc00006800780b */ /* 0x000fe40003fae000 */
[----:B------:R-:W-:-:S07]  /*11310*/  FSETP.GEU.AND P6, PT, R105, -126, PT ;  /* 0xc2fc00006900780b */ /* 0x000fce0003fce000 */
[----:B------:R-:W-:Y:S02]  /*11320*/  @!P3 FMUL R38, R38, 0.5 ;  /* 0x3f0000002626b820 */ /* 0x000fe40000400000 */
[----:B------:R-:W-:Y:S02]  /*11330*/  @!P4 FMUL R37, R37, 0.5 ;  /* 0x3f0000002525c820 */ /* 0x000fe40000400000 */
[----:B------:R-:W-:Y:S02]  /*11340*/  @!P5 FMUL R104, R104, 0.5 ;  /* 0x3f0000006868d820 */ /* 0x000fe40000400000 */
[----:B------:R-:W-:Y:S01]  /*11350*/  @!P6 FMUL R105, R105, 0.5 ;  /* 0x3f0000006969e820 */ /* 0x000fe20000400000 */
[----:B------:R-:W-:Y:S08]  /*11360*/  MUFU.EX2 R38, R38 ;  /* 0x0000002600267308 */ /* 0x000ff00000000800 */
[----:B------:R-:W1:Y:S08]  /*11370*/  MUFU.EX2 R35, R104 ;  /* 0x0000006800237308 */ /* 0x000e700000000800 */
[----:B------:R-:W2:Y:S08]  /*11380*/  MUFU.EX2 R16, R105 ;  /* 0x0000006900107308 */ /* 0x000eb00000000800 */
[----:B------:R-:W3:Y:S01]  /*11390*/  MUFU.EX2 R37, R37 ;  /* 0x0000002500257308 */ /* 0x000ee20000000800 */
[----:B-1----:R-:W-:Y:S01]  /*113a0*/  @!P5 FMUL R35, R35, R35 ;  /* 0x000000232323d220 */ /* 0x002fe20000400000 */
[----:B------:R-:W-:Y:S01]  /*113b0*/  @!P3 FMUL R38, R38, R38 ;  /* 0x000000262626b220 */ /* 0x000fe20000400000 */
[----:B------:R-:W-:-:S02]  /*113c0*/  WARPGROUP.DEPBAR.LE gsb0, 0x0 ;  /* 0x00008000000079c5 */ /* 0x000fc40000010000 */
[----:B--2---:R-:W-:Y:S01]  /*113d0*/  @!P6 FMUL R16, R16, R16 ;  /* 0x000000101010e220 */ /* 0x004fe20000400000 */
[----:B------:R-:W-:Y:S01]  /*113e0*/  F2FP.BF16.F32.PACK_AB R25, R34, R15 ;  /* 0x0000000f2219723e */ /* 0x000fe200000010ff */
[----:B------:R-:W-:Y:S01]  /*113f0*/  UIADD3 UR6, UR4, 0x280, URZ ;  /* 0x0000028004067890 */ /* 0x000fe2000fffe03f */
[----:B------:R-:W-:Y:S01]  /*11400*/  F2FP.BF16.F32.PACK_AB R27, R36, R13 ;  /* 0x0000000d241b723e */ /* 0x000fe200000010ff */
[----:B---3--:R-:W-:Y:S01]  /*11410*/  @!P4 FMUL R37, R37, R37 ;  /* 0x000000252525c220 */ /* 0x008fe20000400000 */
[----:B------:R-:W-:-:S04]  /*11420*/  F2FP.BF16.F32.PACK_AB R24, R16, R35 ;  /* 0x000000231018723e */ /* 0x000fc800000010ff */
        /* <DEDUP_REMOVED lines=38> */
[----:B------:R-:W-:-:S03]  /*11690*/  UIADD3 UR18, UR4, 0x1a80, URZ ;  /* 0x00001a8004127890 */ /* 0x000fc6000fffe03f */
[----:B------:R-:W1:Y:S04]  /*116a0*/  MUFU.EX2 R28, R114 ;  /* 0x00000072001c7308 */ /* 0x000e680000000800 */
[----:B------:R-:W-:Y:S02]  /*116b0*/  @!P4 FMUL R30, R30, 0.5 ;  /* 0x3f0000001e1ec820 */ /* 0x000fe40000400000 */
[----:B------:R-:W-:Y:S02]  /*116c0*/  @!P6 FMUL R115, R115, 0.5 ;  /* 0x3f0000007373e820 */ /* 0x000fe40000400000 */
[----:B------:R-:W-:Y:S02]  /*116d0*/  @!P3 FMUL R118, R118, 0.5 ;  /* 0x3f0000007676b820 */ /* 0x000fe40000400000 */
[----:B------:R-:W2:Y:S01]  /*116e0*/  MUFU.EX2 R17, R115 ;  /* 0x0000007300117308 */ /* 0x000ea20000000800 */
[----:B------:R-:W-:-:S07]  /*116f0*/  UMOV UR19, 0x80000020 ;  /* 0x8000002000137882 */ /* 0x000fce0000000000 */
[----:B------:R-:W3:Y:S08]  /*11700*/  MUFU.EX2 R7, R118 ;  /* 0x0000007600077308 */ /* 0x000ef00000000800 */
[----:B------:R-:W4:Y:S01]  /*11710*/  MUFU.EX2 R30, R30 ;  /* 0x0000001e001e7308 */ /* 0x000f220000000800 */
[----:B------:R-:W-:Y:S01]  /*11720*/  FFMA R29, R112, UR38, -R5 ;  /* 0x00000026701d7c23 */ /* 0x000fe20008000805 */
[----:B------:R-:W-:-:S02]  /*11730*/  WARPGROUP.DEPBAR.LE gsb0, 0x0 ;  /* 0x00008000000079c5 */ /* 0x000fc40000010000 */
[----:B------:R-:W-:-:S06]  /*11740*/  WARPGROUP.ARRIVE ;  /* 0x00000000000079c5 */ /* 0x000fcc0000000000 */
[----:B------:R-:W-:Y:S01]  /*11750*/  HGMMA.64x32x16.F32.BF16 R152, R24, gdesc[UR16].tnspB, R152, gsb0 ;  /* 0x4060001018987df0 */ /* 0x000fe20008001898 */
[----:B-1----:R-:W-:Y:S01]  /*11760*/  @!P5 FMUL R28, R28, R28 ;  /* 0x0000001c1c1cd220 */ /* 0x002fe20000400000 */
[----:B------:R-:W-:Y:S01]  /*11770*/  FSETP.GEU.AND P5, PT, R29, -126, PT ;  /* 0xc2fc00001d00780b */ /* 0x000fe20003fae000 */
[----:B--2---:R-:W-:Y:S01]  /*11780*/  @!P6 FMUL R17, R17, R17 ;  /* 0x000000111111e220 */ /* 0x004fe20000400000 */
[----:B---3--:R-:W-:Y:S01]  /*11790*/  @!P3 FMUL R7, R7, R7 ;  /* 0x000000070707b220 */ /* 0x008fe20000400000 */
[----:B----4-:R-:W-:Y:S01]  /*117a0*/  @!P4 FMUL R30, R30, R30 ;  /* 0x0000001e1e1ec220 */ /* 0x010fe20000400000 */
[----:B------:R-:W-:Y:S02]  /*117b0*/  FSETP.GEU.AND P6, PT, R113, -126, PT ;  /* 0xc2fc00007100780b */ /* 0x000fe40003fce000 */
[----:B------:R-:W-:Y:S02]  /*117c0*/  FSETP.GEU.AND P3, PT, R116, -126, PT ;  /* 0xc2fc00007400780b */ /* 0x000fe40003f6e000 */
[----:B------:R-:W-:-:S05]  /*117d0*/  FSETP.GEU.AND P4, PT, R117, -126, PT ;  /* 0xc2fc00007500780b */ /* 0x000fca0003f8e000 */
[----:B------:R-:W-:-:S04]  /*117e0*/  @!P5 FMUL R29, R29, 0.5 ;  /* 0x3f0000001d1dd820 */ /* 0x000fc80000400000 */
        /* <DEDUP_REMOVED lines=53> */
[----:B------:R-:W-:Y:S01]  /*11b40*/  FADD R46, R31, R92 ;  /* 0x0000005c1f2e7221 */ /* 0x000fe20000000000 */
[----:B------:R-:W-:-:S05]  /*11b50*/  UIADD3 UR18, UR4, 0x1ac0, URZ ;  /* 0x00001ac004127890 */ /* 0x000fca000fffe03f */
[----:B------:R-:W-:Y:S02]  /*11b60*/  @!P5 FMUL R44, R44, 0.5 ;  /* 0x3f0000002c2cd820 */ /* 0x000fe40000400000 */
[----:B------:R-:W-:Y:S02]  /*11b70*/  @!P6 FMUL R123, R123, 0.5 ;  /* 0x3f0000007b7be820 */ /* 0x000fe40000400000 */
[----:B------:R-:W-:Y:S02]  /*11b80*/  @!P3 FMUL R126, R126, 0.5 ;  /* 0x3f0000007e7eb820 */ /* 0x000fe40000400000 */
[----:B------:R-:W-:Y:S01]  /*11b90*/  @!P4 FMUL R127, R127, 0.5 ;  /* 0x3f0000007f7fc820 */ /* 0x000fe20000400000 */
[----:B------:R-:W1:Y:S01]  /*11ba0*/  MUFU.EX2 R44, R44 ;  /* 0x0000002c002c7308 */ /* 0x000e620000000800 */
[----:B------:R-:W-:Y:S01]  /*11bb0*/  FADD R39, R39, R8 ;  /* 0x0000000827277221 */ /* 0x000fe20000000000 */
[----:B------:R-:W-:Y:S01]  /*11bc0*/  FADD R46, R46, R11 ;  /* 0x0000000b2e2e7221 */ /* 0x000fe20000000000 */
[----:B------:R-:W-:-:S05]  /*11bd0*/  UMOV UR19, 0x80000020 ;  /* 0x8000002000137882 */ /* 0x000fca0000000000 */
[----:B------:R-:W2:Y:S08]  /*11be0*/  MUFU.EX2 R9, R123 ;  /* 0x0000007b00097308 */ /* 0x000eb00000000800 */
[----:B------:R-:W3:Y:S08]  /*11bf0*/  MUFU.EX2 R8, R126 ;  /* 0x0000007e00087308 */ /* 0x000ef00000000800 */
[----:B------:R-:W4:Y:S01]  /*11c00*/  MUFU.EX2 R11, R127 ;  /* 0x0000007f000b7308 */ /* 0x000f220000000800 */
[----:B------:R-:W-:-:S02]  /*11c10*/  WARPGROUP.DEPBAR.LE gsb0, 0x0 ;  /* 0x00008000000079c5 */ /* 0x000fc40000010000 */
[----:B------:R-:W-:Y:S01]  /*11c20*/  WARPGROUP.ARRIVE ;  /* 0x00000000000079c5 */ /* 0x000fe20000000000 */
[----:B------:R-:W-:-:S05]  /*11c30*/  FFMA R31, R120, UR38, -R5 ;  /* 0x00000026781f7c23 */ /* 0x000fca0008000805 */
        /* <DEDUP_REMOVED lines=8> */
[----:B------:R-:W-:Y:S01]  /*11cc0*/  FSETP.GEU.AND P4, PT, R125, -126, PT ;  /* 0xc2fc00007d00780b */ /* 0x000fe20003f8e000 */
[----:B------:R-:W-:Y:S01]  /*11cd0*/  FADD R41, R39, R10 ;  /* 0x0000000a27297221 */ /* 0x000fe20000000000 */
[----:B------:R-:W-:-:S03]  /*11ce0*/  FADD R39, R46, R33 ;  /* 0x000000212e277221 */ /* 0x000fc60000000000 */
[----:B------:R-:W-:Y:S01]  /*11cf0*/  @!P5 FMUL R31, R31, 0.5 ;  /* 0x3f0000001f1fd820 */ /* 0x000fe20000400000 */
[----:B------:R-:W-:-:S03]  /*11d00*/  FADD R46, R39, R22 ;  /* 0x00000016272e7221 */ /* 0x000fc60000000000 */
        /* <DEDUP_REMOVED lines=46> */
[----:B------:R-:W-:Y:S01]  /*11ff0*/  FADD R43, R41, R18 ;  /* 0x00000012292b7221 */ /* 0x000fe20000000000 */
        /* <DEDUP_REMOVED lines=15> */
[----:B------:R-:W-:-:S07]  /*120f0*/  UMOV UR7, 0x80000020 ;  /* 0x8000002000077882 */ /* 0x000fce0000000000 */
[----:B------:R-:W2:Y:S01]  /*12100*/  MUFU.EX2 R14, R135 ;  /* 0x00000087000e7308 */ /* 0x000ea20000000800 */
[----:B------:R-:W-:-:S07]  /*12110*/  FADD R23, R46, R23 ;  /* 0x000000172e177221 */ /* 0x000fce0000000000 */
[----:B------:R-:W3:Y:S08]  /*12120*/  MUFU.EX2 R41, R130 ;  /* 0x0000008200297308 */ /* 0x000ef00000000800 */
[----:B------:R-:W4:Y:S01]  /*12130*/  MUFU.EX2 R18, R18 ;  /* 0x0000001200127308 */ /* 0x000f220000000800 */
[----:B------:R-:W-:Y:S02]  /*12140*/  WARPGROUP.DEPBAR.LE gsb0, 0x0 ;  /* 0x00008000000079c5 */ /* 0x000fe40000010000 */
[----:B------:R-:W-:Y:S01]  /*12150*/  WARPGROUP.ARRIVE ;  /* 0x00000000000079c5 */ /* 0x000fe20000000000 */
[----:B------:R-:W-:-:S05]  /*12160*/  FADD R46, R23, R32 ;  /* 0x00000020172e7221 */ /* 0x000fca0000000000 */
[----:B------:R-:W-:Y:S01]  /*12170*/  HGMMA.64x32x16.F32.BF16 R152, R24, gdesc[UR4].tnspB, R152, gsb0 ;  /* 0x4060000418987df0 */ /* 0x000fe20008001898 */
[--C-:B------:R-:W-:Y:S01]  /*12180*/  FFMA R23, R132, UR38, -R5.reuse ;  /* 0x0000002684177c23 */ /* 0x100fe20008000805 */
[----:B------:R-:W-:Y:S01]  /*12190*/  FFMA R32, R133, UR38, -R5 ;  /* 0x0000002685207c23 */ /* 0x000fe20008000805 */
[----:B-1----:R-:W-:Y:S01]  /*121a0*/  @!P3 FMUL R39, R39, R39 ;  /* 0x000000272727b220 */ /* 0x002fe20000400000 */
[----:B--2---:R-:W-:Y:S01]  /*121b0*/  @!P4 FMUL R14, R14, R14 ;  /* 0x0000000e0e0ec220 */ /* 0x004fe20000400000 */
[----:B---3--:R-:W-:Y:S01]  /*121c0*/  @!P5 FMUL R41, R41, R41 ;  /* 0x000000292929d220 */ /* 0x008fe20000400000 */
[----:B------:R-:W-:Y:S01]  /*121d0*/  FSETP.GEU.AND P3, PT, R23, -126, PT ;  /* 0xc2fc00001700780b */ /* 0x000fe20003f6e000 */
[----:B----4-:R-:W-:Y:S01]  /*121e0*/  @!P6 FMUL R18, R18, R18 ;  /* 0x000000121212e220 */ /* 0x010fe20000400000 */
[----:B------:R-:W-:Y:S02]  /*121f0*/  FSETP.GEU.AND P4, PT, R32, -126, PT ;  /* 0xc2fc00002000780b */ /* 0x000fe40003f8e000 */
[----:B------:R-:W-:-:S02]  /*12200*/  FSETP.GEU.AND P5, PT, R128, -126, PT ;  /* 0xc2fc00008000780b */ /* 0x000fc40003fae000 */
[----:B------:R-:W-:Y:S01]  /*12210*/  FSETP.GEU.AND P6, PT, R129, -126, PT ;  /* 0xc2fc00008100780b */ /* 0x000fe20003fce000 */
[----:B------:R-:W-:-:S06]  /*12220*/  FADD R48, R43, R12 ;  /* 0x0000000c2b307221 */ /* 0x000fcc0000000000 */
        /* <DEDUP_REMOVED lines=54> */
[----:B------:R-:W-:Y:S01]  /*12590*/  FADD R15, R48, R15 ;  /* 0x0000000f300f7221 */ /* 0x000fe20000000000 */
[----:B------:R-:W-:Y:S01]  /*125a0*/  @!P3 FMUL R142, R142, 0.5 ;  /* 0x3f0000008e8eb820 */ /* 0x000fe20000400000 */
[----:B------:R-:W-:Y:S01]  /*125b0*/  FADD R47, R46, R35 ;  /* 0x000000232e2f7221 */ /* 0x000fe20000000000 */
[----:B------:R-:W-:-:S05]  /*125c0*/  UIADD3 UR18, UR4, 0x1b40, URZ ;  /* 0x00001b4004127890 */ /* 0x000fca000fffe03f */
[----:B------:R-:W-:Y:S02]  /*125d0*/  @!P5 FMUL R45, R45, 0.5 ;  /* 0x3f0000002d2dd820 */ /* 0x000fe40000400000 */
[----:B------:R-:W-:Y:S01]  /*125e0*/  @!P4 FMUL R143, R143, 0.5 ;  /* 0x3f0000008f8fc820 */ /* 0x000fe20000400000 */
[----:B------:R-:W-:Y:S01]  /*125f0*/  FADD R46, R15, R34 ;  /* 0x000000220f2e7221 */ /* 0x000fe20000000000 */
        /* <DEDUP_REMOVED lines=10> */
[----:B-1----:R-:W-:Y:S01]  /*126a0*/  @!P5 FMUL R45, R45, R45 ;  /* 0x0000002d2d2dd220 */ /* 0x002fe20000400000 */
[----:B------:R-:W-:Y:S01]  /*126b0*/  @!P3 FMUL R34, R34, R34 ;  /* 0x000000222222b220 */ /* 0x000fe20000400000 */
[----:B--2---:R-:W-:Y:S01]  /*126c0*/  @!P4 FMUL R15, R15, R15 ;  /* 0x0000000f0f0fc220 */ /* 0x004fe20000400000 */
[----:B------:R-:W-:Y:S01]  /*126d0*/  FSETP.GEU.AND P5, PT, R35, -126, PT ;  /* 0xc2fc00002300780b */ /* 0x000fe20003fae000 */
[----:B---3--:R-:W-:Y:S01]  /*126e0*/  @!P6 FMUL R0, R0, R0 ;  /* 0x000000000000e220 */ /* 0x008fe20000400000 */
[----:B------:R-:W-:Y:S02]  /*126f0*/  FSETP.GEU.AND P3, PT, R140, -126, PT ;  /* 0xc2fc00008c00780b */ /* 0x000fe40003f6e000 */
[----:B------:R-:W-:Y:S02]  /*12700*/  FSETP.GEU.AND P4, PT, R141, -126, PT ;  /* 0xc2fc00008d00780b */ /* 0x000fe40003f8e000 */
[----:B------:R-:W-:Y:S01]  /*12710*/  FSETP.GEU.AND P6, PT, R137, -126, PT ;  /* 0xc2fc00008900780b */ /* 0x000fe20003fce000 */
[----:B------:R-:W-:-:S06]  /*12720*/  FADD R47, R47, R16 ;  /* 0x000000102f2f7221 */ /* 0x000fcc0000000000 */
        /* <DEDUP_REMOVED lines=51> */
[----:B------:R-:W-:Y:S02]  /*12a60*/  FSETP.GEU.AND P5, PT, R146, -126, PT ;  /* 0xc2fc00009200780b */ /* 0x000fe40003fae000 */
[----:B------:R-:W-:Y:S01]  /*12a70*/  FSETP.GEU.AND P3, PT, R150, -126, PT ;  /* 0xc2fc00009600780b */ /* 0x000fe20003f6e000 */
[----:B------:R-:W-:Y:S01]  /*12a80*/  FADD R13, R46, R13 ;  /* 0x0000000d2e0d7221 */ /* 0x000fe20000000000 */
[----:B------:R-:W-:Y:S01]  /*12a90*/  @!P6 FMUL R147, R147, 0.5 ;  /* 0x3f0000009393e820 */ /* 0x000fe20000400000 */
[----:B------:R-:W-:Y:S02]  /*12aa0*/  @!P4 FMUL R151, R151, 0.5 ;  /* 0x3f0000009797c820 */ /* 0x000fe40000400000 */
[----:B------:R-:W-:Y:S01]  /*12ab0*/  FADD R13, R13, R36 ;  /* 0x000000240d0d7221 */ /* 0x000fe20000000000 */
[----:B------:R-:W-:Y:S01]  /*12ac0*/  FADD R38, R47, R38 ;  /* 0x000000262f267221 */ /* 0x000fe20000000000 */
[----:B------:R-:W-:-:S02]  /*12ad0*/  UIADD3 UR18, UR4, 0x1b80, URZ ;  /* 0x00001b8004127890 */ /* 0x000fc4000fffe03f */
[----:B------:R-:W-:Y:S02]  /*12ae0*/  FADD R28, R13, R28 ;  /* 0x0000001c0d1c7221 */ /* 0x000fe40000000000 */
[----:B------:R-:W-:Y:S01]  /*12af0*/  @!P5 FMUL R146, R146, 0.5 ;  /* 0x3f0000009292d820 */ /* 0x000fe20000400000 */
[----:B------:R-:W-:Y:S01]  /*12b00*/  FADD R38, R38, R37 ;  /* 0x0000002526267221 */ /* 0x000fe20000000000 */
[----:B------:R-:W-:Y:S01]  /*12b10*/  @!P3 FMUL R150, R150, 0.5 ;  /* 0x3f0000009696b820 */ /* 0x000fe20000400000 */
[----:B------:R-:W-:Y:S01]  /*12b20*/  MUFU.EX2 R147, R147 ;  /* 0x0000009300937308 */ /* 0x000fe20000000800 */
[----:B------:R-:W-:Y:S01]  /*12b30*/  FADD R28, R28, R17 ;  /* 0x000000111c1c7221 */ /* 0x000fe20000000000 */
[----:B------:R-:W-:-:S06]  /*12b40*/  UMOV UR19, 0x80000020 ;  /* 0x8000002000137882 */ /* 0x000fcc0000000000 */
[----:B------:R-:W1:Y:S08]  /*12b50*/  MUFU.EX2 R37, R146 ;  /* 0x0000009200257308 */ /* 0x000e700000000800 */
[----:B------:R-:W2:Y:S08]  /*12b60*/  MUFU.EX2 R151, R151 ;  /* 0x0000009700977308 */ /* 0x000eb00000000800 */
[----:B------:R-:W3:Y:S01]  /*12b70*/  MUFU.EX2 R17, R150 ;  /* 0x0000009600117308 */ /* 0x000ee20000000800 */
[----:B------:R-:W-:-:S02]  /*12b80*/  WARPGROUP.DEPBAR.LE gsb0, 0x0 ;  /* 0x00008000000079c5 */ /* 0x000fc40000010000 */
[----:B------:R-:W-:-:S06]  /*12b90*/  WARPGROUP.ARRIVE ;  /* 0x00000000000079c5 */ /* 0x000fcc0000000000 */
[----:B------:R-:W-:Y:S01]  /*12ba0*/  HGMMA.64x32x16.F32.BF16 R152, R24, gdesc[UR16].tnspB, R152, gsb0 ;  /* 0x4060001018987df0 */ /* 0x000fe20008001898 */
[----:B------:R-:W-:Y:S01]  /*12bb0*/  FFMA R5, R149, UR38, -R5 ;  /* 0x0000002695057c23 */ /* 0x000fe20008000805 */
[----:B-1----:R-:W-:Y:S01]  /*12bc0*/  @!P5 FMUL R37, R37, R37 ;  /* 0x000000252525d220 */ /* 0x002fe20000400000 */
[----:B------:R-:W-:Y:S01]  /*12bd0*/  @!P6 FMUL R147, R147, R147 ;  /* 0x000000939393e220 */ /* 0x000fe20000400000 */
[----:B--2---:R-:W-:Y:S01]  /*12be0*/  @!P4 FMUL R151, R151, R151 ;  /* 0x000000979797c220 */ /* 0x004fe20000400000 */
[----:B------:R-:W-:Y:S01]  /*12bf0*/  FSETP.GEU.AND P5, PT, R144, -126, PT ;  /* 0xc2fc00009000780b */ /* 0x000fe20003fae000 */
[----:B---3--:R-:W-:Y:S01]  /*12c00*/  @!P3 FMUL R17, R17, R17 ;  /* 0x000000111111b220 */ /* 0x008fe20000400000 */
[----:B------:R-:W-:Y:S02]  /*12c10*/  FSETP.GEU.AND P6, PT, R145, -126, PT ;  /* 0xc2fc00009100780b */ /* 0x000fe40003fce000 */
        /* <DEDUP_REMOVED lines=47> */
[----:B------:R-:W-:Y:S01]  /*12f10*/  FADD R29, R38, R29 ;  /* 0x0000001d261d7221 */ /* 0x000fe20000000000 */
[----:B------:R-:W-:-:S03]  /*12f20*/  FADD R7, R28, R7 ;  /* 0x000000071c077221 */ /* 0x000fc60000000000 */
[----:B------:R-:W-:Y:S01]  /*12f30*/  FADD R29, R29, R40 ;  /* 0x000000281d1d7221 */ /* 0x000fe20000000000 */
[----:B------:R-:W-:-:S03]  /*12f40*/  FADD R7, R7, R30 ;  /* 0x0000001e07077221 */ /* 0x000fc60000000000 */
[----:B------:R-:W-:Y:S01]  /*12f50*/  FADD R42, R29, R42 ;  /* 0x0000002a1d2a7221 */ /* 0x000fe20000000000 */
[----:B------:R-:W-:-:S03]  /*12f60*/  FADD R44, R7, R44 ;  /* 0x0000002c072c7221 */ /* 0x000fc60000000000 */
[----:B------:R-:W-:Y:S01]  /*12f70*/  FADD R42, R42, R19 ;  /* 0x000000132a2a7221 */ /* 0x000fe20000000000 */
[----:B------:R-:W-:Y:S01]  /*12f80*/  FADD R9, R44, R9 ;  /* 0x000000092c097221 */ /* 0x000fe20000000000 */
[----:B------:R-:W-:Y:S02]  /*12f90*/  WARPGROUP.DEPBAR.LE gsb0, 0x0 ;  /* 0x00008000000079c5 */ /* 0x000fe40000010000 */
[----:B------:R-:W-:-:S06]  /*12fa0*/  WARPGROUP.ARRIVE ;  /* 0x00000000000079c5 */ /* 0x000fcc0000000000 */
[----:B------:R-:W-:Y:S01]  /*12fb0*/  HGMMA.64x32x16.F32.BF16 R168, R24, gdesc[UR8].tnspB, R168, gsb0 ;  /* 0x4060000818a87df0 */ /* 0x000fe200080018a8 */
[----:B------:R-:W-:Y:S01]  /*12fc0*/  FADD R31, R42, R31 ;  /* 0x0000001f2a1f7221 */ /* 0x000fe20000000000 */
[----:B------:R-:W-:-:S03]  /*12fd0*/  FADD R8, R9, R8 ;  /* 0x0000000809087221 */ /* 0x000fc60000000000 */
[----:B------:R-:W-:Y:S01]  /*12fe0*/  FADD R10, R31, R10 ;  /* 0x0000000a1f0a7221 */ /* 0x000fe20000000000 */
[----:B------:R-:W-:-:S03]  /*12ff0*/  FADD R8, R8, R11 ;  /* 0x0000000b08087221 */ /* 0x000fc60000000000 */
[----:B------:R-:W-:Y:S01]  /*13000*/  FADD R33, R10, R33 ;  /* 0x000000210a217221 */ /* 0x000fe20000000000 */
[----:B------:R-:W-:Y:S02]  /*13010*/  FADD R41, R8, R41 ;  /* 0x0000002908297221 */ /* 0x000fe40000000000 */
[----:B------:R-:W1:Y:S01]  /*13020*/  S2R R8, SR_CgaCtaId ;  /* 0x0000000000087919 */ /* 0x000e620000008800 */
[----:B------:R-:W-:-:S04]  /*13030*/  FADD R22, R33, R22 ;  /* 0x0000001621167221 */ /* 0x000fc80000000000 */
[----:B------:R-:W-:Y:S01]  /*13040*/  FADD R43, R22, R43 ;  /* 0x0000002b162b7221 */ /* 0x000fe20000000000 */
[----:B------:R-:W-:-:S03]  /*13050*/  UIADD3 UR4, UR4, 0x1bc0, URZ ;  /* 0x00001bc004047890 */ /* 0x000fc6000fffe03f */
[----:B------:R-:W-:-:S04]  /*13060*/  FADD R12, R43, R12 ;  /* 0x0000000c2b0c7221 */ /* 0x000fc80000000000 */
[----:B------:R-:W-:Y:S01]  /*13070*/  FADD R23, R12, R23 ;  /* 0x000000170c177221 */ /* 0x000fe20000000000 */
[----:B------:R-:W-:Y:S01]  /*13080*/  FADD R18, R41, R18 ;  /* 0x0000001229127221 */ /* 0x000fe20000000000 */
[----:B------:R-:W-:Y:S02]  /*13090*/  UMOV UR6, UR4 ;  /* 0x0000000400067c82 */ /* 0x000fe40008000000 */
[----:B------:R-:W-:Y:S01]  /*130a0*/  FADD R32, R23, R32 ;  /* 0x0000002017207221 */ /* 0x000fe20000000000 */
[----:B------:R-:W-:Y:S01]  /*130b0*/  UMOV UR7, 0x80000020 ;  /* 0x8000002000077882 */ /* 0x000fe20000000000 */
[----:B------:R-:W-:Y:S02]  /*130c0*/  FADD R39, R18, R39 ;  /* 0x0000002712277221 */ /* 0x000fe40000000000 */
[----:B------:R-:W-:Y:S01]  /*130d0*/  FADD R35, R32, R35 ;  /* 0x0000002320237221 */ /* 0x000fe20000000000 */
[----:B------:R-:W-:Y:S02]  /*130e0*/  VIADD R5, R252, 0x1 ;  /* 0x00000001fc057836 */ /* 0x000fe40000000000 */
[----:B------:R-:W-:Y:S01]  /*130f0*/  FADD R14, R39, R14 ;  /* 0x0000000e270e7221 */ /* 0x000fe20000000000 */
[----:B------:R-:W-:Y:S01]  /*13100*/  FADD R35, R35, R16 ;  /* 0x0000001023237221 */ /* 0x000fe20000000000 */
[----:B------:R-:W-:-:S02]  /*13110*/  WARPGROUP.DEPBAR.LE gsb0, 0x0 ;  /* 0x00008000000079c5 */ /* 0x000fc40000010000 */
[----:B------:R-:W-:-:S06]  /*13120*/  WARPGROUP.ARRIVE ;  /* 0x00000000000079c5 */ /* 0x000fcc0000000000 */
[----:B------:R-:W-:Y:S01]  /*13130*/  HGMMA.64x32x16.F32.BF16 R152, R24, gdesc[UR4].tnspB, R152, gsb0 ;  /* 0x4060000418987df0 */ /* 0x000fe20008001898 */
[----:B------:R-:W-:Y:S01]  /*13140*/  MOV R7, 0x400 ;  /* 0x0000040000077802 */ /* 0x000fe20000000f00 */
[----:B------:R-:W-:Y:S01]  /*13150*/  FADD R35, R35, R140 ;  /* 0x0000008c23237221 */ /* 0x000fe20000000000 */
[----:B------:R-:W-:Y:S01]  /*13160*/  FADD R45, R14, R45 ;  /* 0x0000002d0e2d7221 */ /* 0x000fe20000000000 */
[----:B------:R-:W-:Y:S02]  /*13170*/  ISETP.NE.AND P3, PT, R5, 0x4, PT ;  /* 0x000000040500780c */ /* 0x000fe40003f65270 */
[----:B-1----:R-:W-:Y:S01]  /*13180*/  LEA R7, R8, R7, 0x18 ;  /* 0x0000000708077211 */ /* 0x002fe200078ec0ff */
[----:B------:R-:W-:Y:S01]  /*13190*/  FADD R35, R35, R141 ;  /* 0x0000008d23237221 */ /* 0x000fe20000000000 */
[----:B------:R-:W-:Y:S01]  /*131a0*/  FADD R45, R45, R0 ;  /* 0x000000002d2d7221 */ /* 0x000fe20000000000 */
[----:B------:R-:W-:Y:S02]  /*131b0*/  SEL R0, R5, RZ, P3 ;  /* 0x000000ff05007207 */ /* 0x000fe40001800000 */
[----:B------:R-:W-:Y:S01]  /*131c0*/  IADD3 R7, R7, 0x77020, RZ ;  /* 0x0007702007077810 */ /* 0x000fe20007ffe0ff */
[----:B------:R-:W-:-:S04]  /*131d0*/  FADD R35, R35, R144 ;  /* 0x0000009023237221 */ /* 0x000fc80000000000 */
[C---:B------:R-:W-:Y:S02]  /*131e0*/  IMAD R5, R0.reuse, 0x8, R7 ;  /* 0x0000000800057824 */ /* 0x040fe400078e0207 */
[----:B------:R-:W-:Y:S01]  /*131f0*/  FADD R35, R35, R145 ;  /* 0x0000009123237221 */ /* 0x000fe20000000000 */
[----:B------:R-:W-:Y:S01]  /*13200*/  VIADD R7, R0, 0x1 ;  /* 0x0000000100077836 */ /* 0x000fe20000000000 */
[----:B------:R1:W-:Y:S02]  /*13210*/  STL.64 [R1], R52 ;  /* 0x0000003401007387 */ /* 0x0003e40000100a00 */
[----:B------:R-:W-:Y:S02]  /*13220*/  FADD R35, R35, R148 ;  /* 0x0000009423237221 */ /* 0x000fe40000000000 */
[----:B------:R-:W-:Y:S01]  /*13230*/  ISETP.NE.AND P3, PT, R7, 0x4, PT ;  /* 0x000000040700780c */ /* 0x000fe20003f65270 */
[----:B------:R1:W-:Y:S01]  /*13240*/  STL.64 [R1+0x8], R54 ;  /* 0x0000083601007387 */ /* 0x0003e20000100a00 */
[----:B------:R-:W-:-:S03]  /*13250*/  FADD R8, R35, R13 ;  /* 0x0000000d23087221 */ /* 0x000fc60000000000 */
[----:B------:R1:W-:Y:S01]  /*13260*/  STL.64 [R1+0x10], R56 ;  /* 0x0000103801007387 */ /* 0x0003e20000100a00 */
[----:B------:R-:W-:-:S03]  /*13270*/  SEL R7, R7, RZ, P3 ;  /* 0x000000ff07077207 */ /* 0x000fc60001800000 */
[----:B------:R1:W-:Y:S04]  /*13280*/  STL.64 [R1+0x18], R58 ;  /* 0x0000183a01007387 */ /* 0x0003e80000100a00 */
[----:B------:R1:W-:Y:S04]  /*13290*/  STL.64 [R1+0x20], R60 ;  /* 0x0000203c01007387 */ /* 0x0003e80000100a00 */
[----:B------:R1:W-:Y:S01]  /*132a0*/  STL.64 [R1+0x28], R62 ;  /* 0x0000283e01007387 */ /* 0x0003e20000100a00 */
[----:B------:R-:W-:-:S03]  /*132b0*/  FADD R34, R45, R34 ;  /* 0x000000222d227221 */ /* 0x000fc60000000000 */
[----:B------:R1:W-:Y:S04]  /*132c0*/  STL.64 [R1+0x30], R64 ;  /* 0x0000304001007387 */ /* 0x0003e80000100a00 */
[----:B------:R1:W-:Y:S04]  /*132d0*/  STL.64 [R1+0x38], R66 ;  /* 0x0000384201007387 */ /* 0x0003e80000100a00 */
[----:B------:R1:W-:Y:S04]  /*132e0*/  STL [R1+0xd4], R8 ;  /* 0x0000d40801007387 */ /* 0x0003e80000100800 */
[----:B------:R1:W-:Y:S01]  /*132f0*/  STL [R1+0xdc], R7 ;  /* 0x0000dc0701007387 */ /* 0x0003e20000100800 */
[----:B------:R-:W-:Y:S01]  /*13300*/  FADD R34, R34, R15 ;  /* 0x0000000f22227221 */ /* 0x000fe20000000000 */
[----:B------:R-:W-:-:S03]  /*13310*/  IADD3 R20, R20, 0x1, RZ ;  /* 0x0000000114147810 */ /* 0x000fc60007ffe0ff */
[----:B------:R-:W-:Y:S01]  /*13320*/  FADD R34, R34, R37 ;  /* 0x0000002522227221 */ /* 0x000fe20000000000 */
[----:B------:R-:W-:Y:S02]  /*13330*/  ISETP.NE.AND P4, PT, R20, 0x4, PT ;  /* 0x000000041400780c */ /* 0x000fe40003f85270 */
[----:B------:R-:W-:Y:S01]  /*13340*/  PRMT R5, RZ, 0x654, R5 ;  /* 0x00000654ff057816 */ /* 0x000fe20000000005 */
[----:B------:R-:W-:Y:S01]  /*13350*/  FADD R34, R34, R147 ;  /* 0x0000009322227221 */ /* 0x000fe20000000000 */
[----:B------:R-:W-:Y:S01]  /*13360*/  SEL R0, RZ, 0x1, P4 ;  /* 0x00000001ff007807 */ /* 0x000fe20002000000 */
[----:B------:R-:W-:Y:S02]  /*13370*/  WARPGROUP.DEPBAR.LE gsb0, 0x0 ;  /* 0x00008000000079c5 */ /* 0x000fe40000010000 */
[----:B------:R-:W-:Y:S01]  /*13380*/  FADD R34, R34, R17 ;  /* 0x0000001122227221 */ /* 0x000fe20000000000 */
[----:B------:R2:W-:Y:S03]  /*13390*/  SYNCS.ARRIVE.TRANS64.RED.A1T0 RZ, [R5+URZ], RZ ;  /* 0x000000ff05ff79a7 */ /* 0x0005e6000810043f */
[----:B------:R-:W-:Y:S01]  /*133a0*/  FADD R16, R34, R151 ;  /* 0x0000009722107221 */ /* 0x000fe20000000000 */
[----:B--2---:R-:W-:-:S02]  /*133b0*/  LOP3.LUT R5, R251, R0, RZ, 0x3c, !PT ;  /* 0x00000000fb057212 */ /* 0x004fc400078e3cff */
[----:B------:R-:W-:Y:S01]  /*133c0*/  SEL R0, R20, RZ, P4 ;  /* 0x000000ff14007207 */ /* 0x000fe20002000000 */
[----:B-1----:R-:W-:Y:S06]  /*133d0*/  @P2 BRA `(.L_x_31) ;  /* 0x00000004003c2947 */ /* 0x002fec0003800000 */
[----:B-----5:R-:W-:Y:S01]  /*133e0*/  ISETP.LT.OR P2, PT, R248, 0x1, !P0 ;  /* 0x00000001f800780c */ /* 0x020fe20004741670 */
[----:B------:R-:W-:-:S12]  /*133f0*/  BSSY B0, `(.L_x_32) ;  /* 0x000004c000007945 */ /* 0x000fd80003800000 */
[----:B------:R-:W-:Y:S05]  /*13400*/  @P2 BRA `(.L_x_33) ;  /* 0x0000000400282947 */ /* 0x000fea0003800000 */
[----:B------:R-:W1:Y:S01]  /*13410*/  S2R R10, SR_CgaCtaId ;  /* 0x00000000000a7919 */ /* 0x000e620000008800 */
[----:B------:R-:W-:Y:S01]  /*13420*/  MOV R8, 0x400 ;  /* 0x0000040000087802 */ /* 0x000fe20000000f00 */
[----:B------:R-:W2:Y:S03]  /*13430*/  S2R R252, SR_TID.X ;  /* 0x0000000000fc7919 */ /* 0x000ea60000002100 */
[----:B-1----:R-:W-:Y:S02]  /*13440*/  LEA R8, R10, R8, 0x18 ;  /* 0x000000080a087211 */ /* 0x002fe400078ec0ff */
[----:B--2---:R-:W-:-:S03]  /*13450*/  SHF.R.S32.HI R9, RZ, 0x1f, R252 ;  /* 0x0000001fff097819 */ /* 0x004fc600000114fc */
[----:B------:R-:W-:Y:S01]  /*13460*/  IMAD R7, R3, 0x8, R8 ;  /* 0x0000000803077824 */ /* 0x000fe200078e0208 */
[----:B------:R-:W-:Y:S02]  /*13470*/  SHF.L.U32 R8, R249, 0x1f, RZ ;  /* 0x0000001ff9087819 */ /* 0x000fe400000006ff */
[----:B------:R-:W-:Y:S02]  /*13480*/  LEA.HI R9, R9, R252, RZ, 0x7 ;  /* 0x000000fc09097211 */ /* 0x000fe400078f38ff */
[----:B------:R-:W1:Y:S02]  /*13490*/  SYNCS.PHASECHK.TRANS64.TRYWAIT P2, [R7+URZ+0x77020], R8 ;  /* 0x07702008070075a7 */ /* 0x000e64000804017f */
[----:B------:R-:W-:-:S04]  /*134a0*/  LOP3.LUT R9, R9, 0xffffff80, RZ, 0xc0, !PT ;  /* 0xffffff8009097812 */ /* 0x000fc800078ec0ff */
[----:B------:R-:W-:-:S04]  /*134b0*/  IADD3 R9, R252, -R9, RZ ;  /* 0x80000009fc097210 */ /* 0x000fc80007ffe0ff */
[----:B------:R-:W-:Y:S01]  /*134c0*/  ISETP.NE.AND P3, PT, R9, RZ, PT ;  /* 0x000000ff0900720c */ /* 0x000fe20003f65270 */
[----:B-1----:R-:W-:-:S12]  /*134d0*/  @!P2 BRA `(.L_x_34) ;  /* 0x000000d400eca947 */ /* 0x002fd80003800000 */
.L_x_93:
[----:B------:R-:W-:Y:S05]  /*134e0*/  @P3 BRA `(.L_x_35) ;  /* 0x0000000000183947 */ /* 0x000fea0003800000 */
[----:B------:R-:W2:Y:S01]  /*134f0*/  S2R R9, SR_TID.X ;  /* 0x0000000000097919 */ /* 0x000ea20000002100 */
[----:B-1----:R-:W-:-:S04]  /*13500*/  MOV R8, 0x1c000 ;  /* 0x0001c00000087802 */ /* 0x002fc80000000f00 */
[----:B------:R3:W-:Y:S01]  /*13510*/  SYNCS.ARRIVE.TRANS64 RZ, [R7+URZ+0x77000], R8 ;  /* 0x0770000807ff79a7 */ /* 0x0007e2000800003f */
[----:B--2---:R-:W-:-:S13]  /*13520*/  LOP3.LUT P2, RZ, R9, 0x1f, RZ, 0xc0, !PT ;  /* 0x0000001f09ff7812 */ /* 0x004fda000784c0ff */
[----:B---3--:R-:W-:Y:S05]  /*13530*/  @!P2 BRA `(.L_x_35) ;  /* 0x000000000004a947 */ /* 0x008fea0003800000 */
[----:B------:R-:W-:Y:S01]  /*13540*/  BPT.TRAP 0x1 ;  /* 0x000000040000795c */ /* 0x000fe20000300000 */
.L_x_35:
[----:B------:R-:W2:Y:S01]  /*13550*/  S2R R9, SR_CgaCtaId ;  /* 0x0000000000097919 */ /* 0x000ea20000008800 */
[----:B-1----:R-:W-:Y:S01]  /*13560*/  MOV R8, 0x400 ;  /* 0x0000040000087802 */ /* 0x002fe20000000f00 */
[----:B------:R-:W-:Y:S01]  /*13570*/  ULDC.64 UR8, c[0x0][0x198] ;  /* 0x0000660000087ab9 */ /* 0x000fe20000000a00 */
[C---:B------:R-:W-:Y:S01]  /*13580*/  R2UR UR35, R250.reuse ;  /* 0x00000000fa2372ca */ /* 0x040fe200000e0000 */
[----:B------:R-:W-:Y:S01]  /*13590*/  UIADD3 UR4, UP0, UR8, 0x2f0, URZ ;  /* 0x000002f008047890 */ /* 0x000fe2000ff1e03f */
[----:B------:R-:W-:Y:S01]  /*135a0*/  R2UR UR33, R7 ;  /* 0x00000000072172ca */ /* 0x000fe200000e0000 */
[----:B------:R-:W-:Y:S01]  /*135b0*/  UMOV UR14, 0x0 ;  /* 0x00000000000e7882 */ /* 0x000fe20000000000 */
[----:B------:R-:W-:Y:S01]  /*135c0*/  UMOV UR15, 0x10000000 ;  /* 0x10000000000f7882 */ /* 0x000fe20000000000 */
[----:B------:R-:W-:Y:S01]  /*135d0*/  UIADD3.X UR5, URZ, UR9, URZ, UP0, !UPT ;  /* 0x000000093f057290 */ /* 0x000fe200087fe43f */
[----:B------:R-:W-:Y:S01]  /*135e0*/  IADD3 R250, R250, 0x1, RZ ;  /* 0x00000001fafa7810 */ /* 0x000fe20007ffe0ff */
[----:B------:R-:W-:Y:S01]  /*135f0*/  UMOV UR34, URZ ;  /* 0x0000003f00227c82 */ /* 0x000fe20008000000 */
[----:B------:R-:W-:Y:S01]  /*13600*/  UMOV UR26, 0x20 ;  /* 0x00000020001a7882 */ /* 0x000fe20000000000 */
[----:B------:R-:W-:Y:S01]  /*13610*/  UMOV UR28, UR36 ;  /* 0x00000024001c7c82 */ /* 0x000fe20008000000 */
[----:B------:R-:W-:Y:S01]  /*13620*/  UMOV UR29, UR37 ;  /* 0x00000025001d7c82 */ /* 0x000fe20008000000 */
[----:B------:R-:W-:Y:S01]  /*13630*/  UMOV UR18, 0x40 ;  /* 0x0000004000127882 */ /* 0x000fe20000000000 */
[----:B------:R-:W-:Y:S01]  /*13640*/  UMOV UR20, UR36 ;  /* 0x0000002400147c82 */ /* 0x000fe20008000000 */
[----:B------:R-:W-:-:S02]  /*13650*/  USHF.L.U32 UR35, UR35, 0x8, URZ ;  /* 0x0000000823237899 */ /* 0x000fc4000800063f */
[----:B------:R-:W-:Y:S01]  /*13660*/  UIADD3 UR33, UR33, 0x77000, URZ ;  /* 0x0007700021217890 */ /* 0x000fe2000fffe03f */
        /* <DEDUP_REMOVED lines=11> */
[C---:B------:R-:W-:Y:S02]  /*13720*/  IMAD R8, R3.reuse, 0x1c000, R8 ;  /* 0x0001c00003087824 */ /* 0x040fe400078e0208 */
[----:B------:R-:W-:-:S03]  /*13730*/  VIADD R3, R3, 0x1 ;  /* 0x0000000103037836 */ /* 0x000fc60000000000 */
        /* <DEDUP_REMOVED lines=23> */
.L_x_33:
[----:B------:R-:W-:Y:S05]  /*138b0*/  BSYNC B0 ;  /* 0x0000000000007941 */ /* 0x000fea0003800000 */
.L_x_32:
[----:B------:R-:W-:-:S07]  /*138c0*/  VIADD R248, R248, 0xffffffff ;  /* 0xfffffffff8f87836 */ /* 0x000fce0000000000 */
.L_x_31:
[----:B-----5:R-:W-:Y:S01]  /*138d0*/  IADD3 R2, R2, 0x100, RZ ;  /* 0x0000010002027810 */ /* 0x020fe20007ffe0ff */
[----:B------:R-:W-:Y:S01]  /*138e0*/  IMAD.MOV.U32 R7, RZ, RZ, R6 ;  /* 0x000000ffff077224 */ /* 0x000fe200078e0006 */
[----:B------:R-:W-:Y:S01]  /*138f0*/  MOV R8, R4 ;  /* 0x0000000400087202 */ /* 0x000fe20000000f00 */
[----:B------:R-:W-:Y:S06]  /*13900*/  @P1 BRA `(.L_x_36) ;  /* 0xffffff7800e81947 */ /* 0x000fec000383ffff */
[----:B------:R1:W-:Y:S02]  /*13910*/  STL [R1+0xe8], R21 ;  /* 0x0000e81501007387 */ /* 0x0003e40000100800 */
.L_x_24:
[----:B------:R-:W2:Y:S02]  /*13920*/  LDL R7, [R1+0xe8] ;  /* 0x0000e80001077983 */ /* 0x000ea40000100800 */
[----:B--2---:R-:W-:-:S13]  /*13930*/  ISETP.GE.AND P1, PT, R7, 0x1, PT ;  /* 0x000000010700780c */ /* 0x004fda0003f26270 */
[----:B------:R-:W-:Y:S05]  /*13940*/  @!P1 BRA `(.L_x_37) ;  /* 0x000000a400a09947 */ /* 0x000fea0003800000 */
[----:B------:R-:W-:Y:S01]  /*13950*/  IMAD.MOV.U32 R8, RZ, RZ, R6 ;  /* 0x000000ffff087224 */ /* 0x000fe200078e0006 */
[----:B------:R-:W-:-:S07]  /*13960*/  MOV R7, R4 ;  /* 0x0000000400077202 */ /* 0x000fce0000000f00 */
.L_x_50:
[----:B--2---:R-:W2:Y:S01]  /*13970*/  S2R R6, SR_CgaCtaId ;  /* 0x0000000000067919 */ /* 0x004ea20000008800 */
[----:B------:R-:W-:Y:S01]  /*13980*/  MOV R4, 0x400 ;  /* 0x0000040000047802 */ /* 0x000fe20000000f00 */
[----:B------:R-:W-:Y:S05]  /*13990*/  YIELD ;  /* 0x0000000000007946 */ /* 0x000fea0003800000 */
[----:B--2---:R-:W-:-:S05]  /*139a0*/  LEA R4, R6, R4, 0x18 ;  /* 0x0000000406047211 */ /* 0x004fca00078ec0ff */
[----:B------:R-:W-:Y:S01]  /*139b0*/  IMAD R9, R0, 0x8, R4 ;  /* 0x0000000800097824 */ /* 0x000fe200078e0204 */
[----:B------:R-:W-:-:S04]  /*139c0*/  SHF.L.U32 R4, R5, 0x1f, RZ ;  /* 0x0000001f05047819 */ /* 0x000fc800000006ff */
[----:B------:R-:W2:Y:S02]  /*139d0*/  SYNCS.PHASECHK.TRANS64.TRYWAIT P1, [R9+URZ+0x77000], R4 ;  /* 0x07700004090075a7 */ /* 0x000ea4000802017f */
[----:B--2---:R-:W-:Y:S05]  /*139e0*/  @!P1 BRA `(.L_x_38) ;  /* 0x000000d000bc9947 */ /* 0x004fea0003800000 */
.L_x_94:
[----:B------:R-:W-:Y:S05]  /*139f0*/  WARPSYNC.ALL ;  /* 0x0000000000007948 */ /* 0x000fea0003800000 */
[----:B------:R-:W3:Y:S01]  /*13a00*/  LDL.64 R24, [R1+0x138] ;  /* 0x0001380001187983 */ /* 0x000ee20000100a00 */
[----:B------:R-:W-:Y:S01]  /*13a10*/  ULOP3.LUT UR4, UR61, 0x10000, URZ, 0xfc, !UPT ;  /* 0x000100003d047892 */ /* 0x000fe2000f8efc3f */
[----:B------:R-:W-:Y:S01]  /*13a20*/  IMAD.MOV.U32 R15, RZ, RZ, -0x7fffffe0 ;  /* 0x80000020ff0f7424 */ /* 0x000fe200078e00ff */
[----:B------:R-:W-:Y:S01]  /*13a30*/  MOV R10, UR39 ;  /* 0x00000027000a7c02 */ /* 0x000fe20008000f00 */
[----:B------:R-:W-:Y:S01]  /*13a40*/  IMAD.MOV.U32 R19, RZ, RZ, -0x7fffffe0 ;  /* 0x80000020ff137424 */ /* 0x000fe200078e00ff */
[----:B--2---:R-:W-:-:S02]  /*13a50*/  MOV R9, UR38 ;  /* 0x0000002600097c02 */ /* 0x004fc40008000f00 */
[----:B------:R-:W-:Y:S02]  /*13a60*/  MOV R13, UR4 ;  /* 0x00000004000d7c02 */ /* 0x000fe40008000f00 */
[C---:B------:R-:W-:Y:S02]  /*13a70*/  R2UR UR7, R15.reuse ;  /* 0x000000000f0772ca */ /* 0x040fe400000e0000 */
[C---:B------:R-:W-:Y:S01]  /*13a80*/  R2UR UR19, R15.reuse ;  /* 0x000000000f1372ca */ /* 0x040fe200000e0000 */
[----:B------:R-:W-:Y:S01]  /*13a90*/  IMAD R12, R0, 0x1c00, R13 ;  /* 0x00001c00000c7824 */ /* 0x000fe200078e020d */
[C---:B------:R-:W-:Y:S01]  /*13aa0*/  R2UR UR27, R15.reuse ;  /* 0x000000000f1b72ca */ /* 0x040fe200000e0000 */
[----:B------:R-:W-:Y:S01]  /*13ab0*/  IMAD.MOV.U32 R13, RZ, RZ, -0x7fffffe0 ;  /* 0x80000020ff0d7424 */ /* 0x000fe200078e00ff */
[----:B------:R-:W-:Y:S01]  /*13ac0*/  R2UR UR43, R15 ;  /* 0x000000000f2b72ca */ /* 0x000fe200000e0000 */
[----:B------:R-:W-:Y:S01]  /*13ad0*/  VIADD R14, R12, 0x2 ;  /* 0x000000020c0e7836 */ /* 0x000fe20000000000 */
[----:B------:R-:W-:-:S02]  /*13ae0*/  MOV R4, UR37 ;  /* 0x0000002500047c02 */ /* 0x000fc40008000f00 */
[----:B------:R-:W-:Y:S02]  /*13af0*/  MOV R6, UR36 ;  /* 0x0000002400067c02 */ /* 0x000fe40008000f00 */
[----:B------:R-:W-:Y:S02]  /*13b00*/  R2UR UR6, R14 ;  /* 0x000000000e0672ca */ /* 0x000fe400000e0000 */
[C---:B------:R-:W-:Y:S02]  /*13b10*/  IADD3 R14, R12.reuse, 0x800, RZ ;  /* 0x000008000c0e7810 */ /* 0x040fe40007ffe0ff */
[----:B------:R-:W-:Y:S02]  /*13b20*/  R2UR UR38, R12 ;  /* 0x000000000c2672ca */ /* 0x000fe400000e0000 */
[----:B------:R-:W-:Y:S02]  /*13b30*/  R2UR UR18, R14 ;  /* 0x000000000e1272ca */ /* 0x000fe400000e0000 */
[----:B------:R-:W-:-:S02]  /*13b40*/  IADD3 R14, R12, 0xc00, RZ ;  /* 0x00000c000c0e7810 */ /* 0x000fc40007ffe0ff */
[----:B------:R-:W-:Y:S02]  /*13b50*/  R2UR UR39, R13 ;  /* 0x000000000d2772ca */ /* 0x000fe400000e0000 */
[----:B------:R-:W-:Y:S01]  /*13b60*/  R2UR UR26, R14 ;  /* 0x000000000e1a72ca */ /* 0x000fe200000e0000 */
[C---:B------:R-:W-:Y:S01]  /*13b70*/  VIADD R14, R12.reuse, 0x1002 ;  /* 0x000010020c0e7836 */ /* 0x040fe20000000000 */
[C---:B------:R-:W-:Y:S02]  /*13b80*/  IADD3 R18, R12.reuse, 0x400, RZ ;  /* 0x000004000c127810 */ /* 0x040fe40007ffe0ff */
[----:B------:R-:W-:Y:S02]  /*13b90*/  IADD3 R20, R12, 0x402, RZ ;  /* 0x000004020c147810 */ /* 0x000fe40007ffe0ff */
[----:B------:R-:W-:Y:S02]  /*13ba0*/  R2UR UR42, R14 ;  /* 0x000000000e2a72ca */ /* 0x000fe400000e0000 */
[----:B------:R-:W2:Y:S01]  /*13bb0*/  LDL.64 R14, [R1+0x130] ;  /* 0x00013000010e7983 */ /* 0x000ea20000100a00 */
[----:B------:R-:W-:Y:S01]  /*13bc0*/  R2UR UR10, R18 ;  /* 0x00000000120a72ca */ /* 0x000fe200000e0000 */
[----:B------:R-:W-:Y:S01]  /*13bd0*/  VIADD R18, R12, 0x802 ;  /* 0x000008020c127836 */ /* 0x000fe20000000000 */
[----:B------:R-:W-:Y:S01]  /*13be0*/  R2UR UR14, R20 ;  /* 0x00000000140e72ca */ /* 0x000fe200000e0000 */
[C---:B------:R-:W-:Y:S01]  /*13bf0*/  VIADD R20, R12.reuse, 0xc02 ;  /* 0x00000c020c147836 */ /* 0x040fe20000000000 */
[----:B------:R-:W-:-:S02]  /*13c00*/  IADD3 R22, R12, 0x1800, RZ ;  /* 0x000018000c167810 */ /* 0x000fc40007ffe0ff */
[----:B------:R-:W-:Y:S02]  /*13c10*/  R2UR UR22, R18 ;  /* 0x00000000121672ca */ /* 0x000fe400000e0000 */
[----:B------:R-:W-:Y:S02]  /*13c20*/  IADD3 R18, R12, 0x1000, RZ ;  /* 0x000010000c127810 */ /* 0x000fe40007ffe0ff */
[----:B------:R-:W-:Y:S01]  /*13c30*/  R2UR UR30, R20 ;  /* 0x00000000141e72ca */ /* 0x000fe200000e0000 */
[----:B------:R-:W-:Y:S01]  /*13c40*/  VIADD R20, R12, 0x1402 ;  /* 0x000014020c147836 */ /* 0x000fe20000000000 */
[----:B------:R-:W-:Y:S02]  /*13c50*/  R2UR UR34, R18 ;  /* 0x00000000122272ca */ /* 0x000fe400000e0000 */
[C---:B------:R-:W-:Y:S01]  /*13c60*/  IADD3 R18, R12.reuse, 0x1400, RZ ;  /* 0x000014000c127810 */ /* 0x040fe20007ffe0ff */
[----:B------:R-:W-:Y:S01]  /*13c70*/  VIADD R12, R12, 0x1802 ;  /* 0x000018020c0c7836 */ /* 0x000fe20000000000 */
[----:B------:R-:W-:-:S02]  /*13c80*/  R2UR UR59, R13 ;  /* 0x000000000d3b72ca */ /* 0x000fc400000e0000 */
[----:B------:R-:W-:Y:S02]  /*13c90*/  MOV R23, 0x80000020 ;  /* 0x8000002000177802 */ /* 0x000fe40000000f00 */
[----:B------:R-:W-:Y:S02]  /*13ca0*/  R2UR UR58, R12 ;  /* 0x000000000c3a72ca */ /* 0x000fe400000e0000 */
[----:B------:R-:W4:Y:S01]  /*13cb0*/  LDL.64 R12, [R1+0x118] ;  /* 0x00011800010c7983 */ /* 0x000f220000100a00 */
[C---:B------:R-:W-:Y:S02]  /*13cc0*/  R2UR UR11, R19.reuse ;  /* 0x00000000130b72ca */ /* 0x040fe400000e0000 */
[----:B-1----:R-:W-:Y:S02]  /*13cd0*/  MOV R21, 0x80000020 ;  /* 0x8000002000157802 */ /* 0x002fe40000000f00 */
[C---:B------:R-:W-:Y:S02]  /*13ce0*/  R2UR UR23, R19.reuse ;  /* 0x00000000131772ca */ /* 0x040fe400000e0000 */
[----:B------:R-:W-:-:S02]  /*13cf0*/  R2UR UR35, R19 ;  /* 0x00000000132372ca */ /* 0x000fc400000e0000 */
[----:B---3--:R-:W-:Y:S02]  /*13d00*/  R2UR UR36, R24 ;  /* 0x00000000182472ca */ /* 0x008fe400000e0000 */
[----:B------:R-:W-:Y:S02]  /*13d10*/  R2UR UR37, R25 ;  /* 0x00000000192572ca */ /* 0x000fe400000e0000 */
[----:B------:R-:W-:Y:S01]  /*13d20*/  WARPGROUP.ARRIVE ;  /* 0x00000000000079c5 */ /* 0x000fe20000000000 */
[----:B--2---:R-:W-:-:S10]  /*13d30*/  R2UR UR4, R14 ;  /* 0x000000000e0472ca */ /* 0x004fd400000e0000 */
[----:B------:R-:W-:Y:S01]  /*13d40*/  HGMMA.64x256x16.F32.BF16 R24, gdesc[UR36], RZ, !UPT, gsb0 ;  /* 0x03e00000241879f0 */ /* 0x000fe2000c0018ff */
[----:B------:R-:W-:Y:S02]  /*13d50*/  R2UR UR5, R15 ;  /* 0x000000000f0572ca */ /* 0x000fe400000e0000 */
[----:B------:R-:W-:Y:S01]  /*13d60*/  R2UR UR54, R22 ;  /* 0x00000000163672ca */ /* 0x000fe200000e0000 */
[----:B------:R-:W2:Y:S01]  /*13d70*/  LDL.64 R14, [R1+0xf8] ;  /* 0x0000f800010e7983 */ /* 0x000ea20000100a00 */
[----:B------:R-:W-:Y:S02]  /*13d80*/  R2UR UR55, R23 ;  /* 0x00000000173772ca */ /* 0x000fe400000e0000 */
[C---:B------:R-:W-:Y:S01]  /*13d90*/  R2UR UR15, R21.reuse ;  /* 0x00000000150f72ca */ /* 0x040fe200000e0000 */
[----:B------:R-:W3:Y:S01]  /*13da0*/  LDL.64 R22, [R1+0x110] ;  /* 0x0001100001167983 */ /* 0x000ee20000100a00 */
[----:B------:R-:W-:Y:S02]  /*13db0*/  R2UR UR31, R21 ;  /* 0x00000000151f72ca */ /* 0x000fe400000e0000 */
[----:B----4-:R-:W-:-:S02]  /*13dc0*/  R2UR UR8, R12 ;  /* 0x000000000c0872ca */ /* 0x010fc400000e0000 */
[----:B------:R-:W-:Y:S02]  /*13dd0*/  R2UR UR9, R13 ;  /* 0x000000000d0972ca */ /* 0x000fe400000e0000 */
[----:B------:R-:W-:Y:S01]  /*13de0*/  R2UR UR50, R20 ;  /* 0x00000000143272ca */ /* 0x000fe200000e0000 */
[----:B------:R-:W4:Y:S01]  /*13df0*/  LDL.64 R12, [R1+0x128] ;  /* 0x00012800010c7983 */ /* 0x000f220000100a00 */
[----:B------:R-:W-:-:S03]  /*13e00*/  R2UR UR51, R21 ;  /* 0x00000000153372ca */ /* 0x000fc600000e0000 */
[----:B------:R-:W5:Y:S01]  /*13e10*/  LDL.64 R20, [R1+0x108] ;  /* 0x0001080001147983 */ /* 0x000f620000100a00 */
[----:B------:R-:W-:Y:S02]  /*13e20*/  WARPGROUP.DEPBAR.LE gsb0, 0x0 ;  /* 0x00008000000079c5 */ /* 0x000fe40000010000 */
[----:B------:R-:W-:-:S06]  /*13e30*/  WARPGROUP.ARRIVE ;  /* 0x00000000000079c5 */ /* 0x000fcc0000000000 */
[----:B------:R-:W-:Y:S01]  /*13e40*/  HGMMA.64x256x16.F32.BF16 R24, gdesc[UR4], R24, gsb0 ;  /* 0x03e00000041879f0 */ /* 0x000fe20008001818 */
[----:B---3--:R-:W-:Y:S02]  /*13e50*/  R2UR UR12, R22 ;  /* 0x00000000160c72ca */ /* 0x008fe400000e0000 */
[----:B------:R-:W-:Y:S01]  /*13e60*/  R2UR UR13, R23 ;  /* 0x00000000170d72ca */ /* 0x000fe200000e0000 */
[----:B------:R-:W-:Y:S02]  /*13e70*/  WARPGROUP.DEPBAR.LE gsb0, 0x0 ;  /* 0x00008000000079c5 */ /* 0x000fe40000010000 */
[----:B------:R-:W-:-:S15]  /*13e80*/  WARPGROUP.ARRIVE ;  /* 0x00000000000079c5 */ /* 0x000fde0000000000 */
[----:B------:R-:W-:-:S07]  /*13e90*/  NOP ;  /* 0x0000000000007918 */ /* 0x000fce0000000000 */
[----:B------:R-:W-:Y:S01]  /*13ea0*/  HGMMA.64x256x16.F32.BF16 R24, gdesc[UR8], R24, gsb0 ;  /* 0x03e00000081879f0 */ /* 0x000fe20008001818 */
[----:B------:R-:W-:Y:S02]  /*13eb0*/  R2UR UR46, R18 ;  /* 0x00000000122e72ca */ /* 0x000fe400000e0000 */
[----:B------:R-:W-:Y:S02]  /*13ec0*/  R2UR UR47, R19 ;  /* 0x00000000132f72ca */ /* 0x000fe400000e0000 */
[----:B------:R-:W3:Y:S01]  /*13ed0*/  LDL.64 R18, [R1+0x100] ;  /* 0x0001000001127983 */ /* 0x000ee20000100a00 */
[----:B-----5:R-:W-:Y:S02]  /*13ee0*/  R2UR UR16, R20 ;  /* 0x00000000141072ca */ /* 0x020fe400000e0000 */
[----:B------:R-:W-:Y:S01]  /*13ef0*/  R2UR UR17, R21 ;  /* 0x00000000151172ca */ /* 0x000fe200000e0000 */
[----:B------:R-:W-:Y:S02]  /*13f00*/  WARPGROUP.DEPBAR.LE gsb0, 0x0 ;  /* 0x00008000000079c5 */ /* 0x000fe40000010000 */
[----:B------:R-:W-:-:S15]  /*13f10*/  WARPGROUP.ARRIVE ;  /* 0x00000000000079c5 */ /* 0x000fde0000000000 */
[----:B------:R-:W-:-:S02]  /*13f20*/  NOP ;  /* 0x0000000000007918 */ /* 0x000fc40000000000 */
[----:B------:R-:W-:Y:S01]  /*13f30*/  HGMMA.64x256x16.F32.BF16 R24, gdesc[UR12], R24, gsb0 ;  /* 0x03e000000c1879f0 */ /* 0x000fe20008001818 */
[----:B---3--:R-:W-:Y:S02]  /*13f40*/  R2UR UR20, R18 ;  /* 0x00000000121472ca */ /* 0x008fe400000e0000 */
[----:B------:R-:W-:Y:S01]  /*13f50*/  R2UR UR21, R19 ;  /* 0x00000000131572ca */ /* 0x000fe200000e0000 */
[----:B------:R-:W-:Y:S02]  /*13f60*/  WARPGROUP.DEPBAR.LE gsb0, 0x0 ;  /* 0x00008000000079c5 */ /* 0x000fe40000010000 */
[----:B------:R-:W-:-:S15]  /*13f70*/  WARPGROUP.ARRIVE ;  /* 0x00000000000079c5 */ /* 0x000fde0000000000 */
[----:B------:R-:W-:-:S07]  /*13f80*/  NOP ;  /* 0x0000000000007918 */ /* 0x000fce0000000000 */
[----:B------:R-:W-:Y:S01]  /*13f90*/  HGMMA.64x256x16.F32.BF16 R24, gdesc[UR16], R24, gsb0 ;  /* 0x03e00000101879f0 */ /* 0x000fe20008001818 */
[----:B--2---:R-:W-:Y:S02]  /*13fa0*/  R2UR UR24, R14 ;  /* 0x000000000e1872ca */ /* 0x004fe400000e0000 */
[----:B------:R-:W-:Y:S02]  /*13fb0*/  R2UR UR25, R15 ;  /* 0x000000000f1972ca */ /* 0x000fe400000e0000 */
[----:B------:R-:W-:Y:S02]  /*13fc0*/  R2UR UR39, R10 ;  /* 0x000000000a2772ca */ /* 0x000fe400000e0000 */
[----:B------:R-:W2:Y:S01]  /*13fd0*/  LDL.64 R10, [R1+0x120] ;  /* 0x00012000010a7983 */ /* 0x000ea20000100a00 */
[----:B------:R-:W-:Y:S02]  /*13fe0*/  WARPGROUP.DEPBAR.LE gsb0, 0x0 ;  /* 0x00008000000079c5 */ /* 0x000fe40000010000 */
[----:B------:R-:W-:-:S15]  /*13ff0*/  WARPGROUP.ARRIVE ;  /* 0x00000000000079c5 */ /* 0x000fde0000000000 */
[----:B------:R-:W-:-:S03]  /*14000*/  NOP ;  /* 0x0000000000007918 */ /* 0x000fc60000000000 */
[----:B------:R-:W-:Y:S01]  /*14010*/  HGMMA.64x256x16.F32.BF16 R24, gdesc[UR20], R24, gsb0 ;  /* 0x03e00000141879f0 */ /* 0x000fe20008001818 */
[----:B----4-:R-:W-:Y:S02]  /*14020*/  R2UR UR28, R12 ;  /* 0x000000000c1c72ca */ /* 0x010fe400000e0000 */
[----:B------:R-:W-:Y:S01]  /*14030*/  R2UR UR29, R13 ;  /* 0x000000000d1d72ca */ /* 0x000fe200000e0000 */
[----:B------:R-:W-:Y:S02]  /*14040*/  WARPGROUP.DEPBAR.LE gsb0, 0x0 ;  /* 0x00008000000079c5 */ /* 0x000fe40000010000 */
[----:B------:R-:W-:-:S15]  /*14050*/  WARPGROUP.ARRIVE ;  /* 0x00000000000079c5 */ /* 0x000fde0000000000 */
[----:B------:R-:W-:-:S07]  /*14060*/  NOP ;  /* 0x0000000000007918 */ /* 0x000fce0000000000 */
[----:B------:R-:W-:Y:S01]  /*14070*/  HGMMA.64x256x16.F32.BF16 R24, gdesc[UR24], R24, gsb0 ;  /* 0x03e00000181879f0 */ /* 0x000fe20008001818 */
[----:B--2---:R-:W-:Y:S02]  /*14080*/  R2UR UR32, R10 ;  /* 0x000000000a2072ca */ /* 0x004fe400000e0000 */
[----:B------:R-:W-:Y:S01]  /*14090*/  R2UR UR33, R11 ;  /* 0x000000000b2172ca */ /* 0x000fe200000e0000 */
[----:B------:R-:W-:Y:S02]  /*140a0*/  WARPGROUP.DEPBAR.LE gsb0, 0x0 ;  /* 0x00008000000079c5 */ /* 0x000fe40000010000 */
[----:B------:R-:W-:-:S15]  /*140b0*/  WARPGROUP.ARRIVE ;  /* 0x00000000000079c5 */ /* 0x000fde0000000000 */
[----:B------:R-:W-:-:S07]  /*140c0*/  NOP ;  /* 0x0000000000007918 */ /* 0x000fce0000000000 */
        /* <DEDUP_REMOVED lines=13> */
[----:B------:R-:W-:Y:S02]  /*141a0*/  R2UR UR37, R4 ;  /* 0x00000000042572ca */ /* 0x000fe400000e0000 */
[----:B------:R-:W2:Y:S01]  /*141b0*/  LDL R4, [R1+0xf0] ;  /* 0x0000f00001047983 */ /* 0x000ea20000100800 */
[----:B------:R-:W-:Y:S02]  /*141c0*/  WARPGROUP.DEPBAR.LE gsb0, 0x0 ;  /* 0x00008000000079c5 */ /* 0x000fe40000010000 */
[----:B------:R-:W-:-:S15]  /*141d0*/  WARPGROUP.ARRIVE ;  /* 0x00000000000079c5 */ /* 0x000fde0000000000 */
[----:B------:R-:W-:-:S07]  /*141e0*/  NOP ;  /* 0x0000000000007918 */ /* 0x000fce0000000000 */
[----:B------:R-:W-:Y:S03]  /*141f0*/  HGMMA.64x256x16.F32.BF16 R24, gdesc[UR48], R24, gsb0 ;  /* 0x03e00000301879f0 */ /* 0x000fe60008001818 */
[----:B------:R-:W-:Y:S02]  /*14200*/  WARPGROUP.DEPBAR.LE gsb0, 0x0 ;  /* 0x00008000000079c5 */ /* 0x000fe40000010000 */
[----:B------:R-:W-:-:S15]  /*14210*/  WARPGROUP.ARRIVE ;  /* 0x00000000000079c5 */ /* 0x000fde0000000000 */
[----:B------:R-:W-:-:S08]  /*14220*/  NOP ;  /* 0x0000000000007918 */ /* 0x000fd00000000000 */
[----:B------:R-:W-:Y:S01]  /*14230*/  HGMMA.64x256x16.F32.BF16 R24, gdesc[UR52], R24, gsb0 ;  /* 0x03e00000341879f0 */ /* 0x000fe20008001818 */
[----:B--2---:R-:W-:Y:S02]  /*14240*/  ISETP.NE.AND P1, PT, R4, RZ, PT ;  /* 0x000000ff0400720c */ /* 0x004fe40003f25270 */
[----:B------:R-:W-:Y:S02]  /*14250*/  R2UR UR38, R9 ;  /* 0x00000000092672ca */ /* 0x000fe400000e0000 */
[----:B------:R-:W-:Y:S01]  /*14260*/  R2UR UR36, R6 ;  /* 0x00000000062472ca */ /* 0x000fe200000e0000 */
[----:B------:R-:W-:Y:S02]  /*14270*/  WARPGROUP.DEPBAR.LE gsb0, 0x0 ;  /* 0x00008000000079c5 */ /* 0x000fe40000010000 */
[----:B------:R-:W-:-:S15]  /*14280*/  WARPGROUP.ARRIVE ;  /* 0x00000000000079c5 */ /* 0x000fde0000000000 */
[----:B------:R-:W-:-:S05]  /*14290*/  NOP ;  /* 0x0000000000007918 */ /* 0x000fca0000000000 */
        /* <DEDUP_REMOVED lines=18> */
.L_x_95:
[----:B------:R-:W-:Y:S05]  /*143c0*/  @P3 BRA `(.L_x_42) ;  /* 0x00000000001c3947 */ /* 0x000fea0003800000 */
[----:B------:R-:W2:Y:S01]  /*143d0*/  S2R R9, SR_TID.X ;  /* 0x0000000000097919 */ /* 0x000ea20000002100 */
[----:B-1----:R-:W-:-:S04]  /*143e0*/  IMAD.MOV.U32 R6, RZ, RZ, 0x1c000 ;  /* 0x0001c000ff067424 */ /* 0x002fc800078e00ff */
[----:B------:R3:W-:Y:S01]  /*143f0*/  SYNCS.ARRIVE.TRANS64 RZ, [R4+URZ+0x77000], R6 ;  /* 0x0770000604ff79a7 */ /* 0x0007e2000800003f */
[----:B--2---:R-:W-:-:S04]  /*14400*/  LOP3.LUT R9, R9, 0x1f, RZ, 0xc0, !PT ;  /* 0x0000001f09097812 */ /* 0x004fc800078ec0ff */
[----:B------:R-:W-:-:S13]  /*14410*/  ISETP.NE.AND P2, PT, R9, RZ, PT ;  /* 0x000000ff0900720c */ /* 0x000fda0003f45270 */
[----:B---3--:R-:W-:Y:S05]  /*14420*/  @!P2 BRA `(.L_x_42) ;  /* 0x000000000004a947 */ /* 0x008fea0003800000 */
[----:B------:R-:W-:Y:S01]  /*14430*/  BPT.TRAP 0x1 ;  /* 0x000000040000795c */ /* 0x000fe20000300000 */
.L_x_42:
        /* <DEDUP_REMOVED lines=53> */
.L_x_40:
[----:B------:R-:W-:-:S07]  /*14790*/  VIADD R248, R248, 0xffffffff ;  /* 0xfffffffff8f87836 */ /* 0x000fce0000000000 */
.L_x_39:
[----:B------:R-:W-:Y:S01]  /*147a0*/  IADD3 R0, R0, 0x1, RZ ;  /* 0x0000000100007810 */ /* 0x000fe20007ffe0ff */
[----:B------:R-:W-:Y:S05]  /*147b0*/  WARPSYNC.ALL ;  /* 0x0000000000007948 */ /* 0x000fea0003800000 */
[----:B------:R-:W-:-:S04]  /*147c0*/  ISETP.NE.AND P2, PT, R0, 0x4, PT ;  /* 0x000000040000780c */ /* 0x000fc80003f45270 */
[----:B------:R-:W-:Y:S02]  /*147d0*/  SEL R4, RZ, 0x1, P2 ;  /* 0x00000001ff047807 */ /* 0x000fe40001000000 */
[----:B------:R-:W-:Y:S02]  /*147e0*/  SEL R6, R0, RZ, P2 ;  /* 0x000000ff00067207 */ /* 0x000fe40001000000 */
[----:B------:R-:W-:-:S05]  /*147f0*/  LOP3.LUT R14, R5, R4, RZ, 0x3c, !PT ;  /* 0x00000004050e7212 */ /* 0x000fca00078e3cff */
[----:B------:R-:W-:Y:S04]  /*14800*/  STL [R1+0xec], R14 ;  /* 0x0000ec0e01007387 */ /* 0x000fe80000100800 */
[----:B------:R-:W-:Y:S01]  /*14810*/  STL [R1+0xd8], R6 ;  /* 0x0000d80601007387 */ /* 0x000fe20000100800 */
[C---:B------:R-:W-:Y:S01]  /*14820*/  VIADD R0, R2.reuse, 0x1 ;  /* 0x0000000102007836 */ /* 0x040fe20000000000 */
[C---:B------:R-:W-:Y:S02]  /*14830*/  ISETP.GE.AND P5, PT, R2.reuse, UR60, PT ;  /* 0x0000003c02007c0c */ /* 0x040fe4000bfa6270 */
[----:B------:R1:W-:Y:S01]  /*14840*/  STL [R1+0x158], R156 ;  /* 0x0001589c01007387 */ /* 0x0003e20000100800 */
[----:B------:R-:W-:Y:S02]  /*14850*/  IADD3 R4, R2, 0x71, RZ ;  /* 0x0000007102047810 */ /* 0x000fe40007ffe0ff */
[----:B------:R-:W-:Y:S01]  /*14860*/  ISETP.GE.AND P2, PT, R0, UR60, PT ;  /* 0x0000003c00007c0c */ /* 0x000fe2000bf46270 */
[----:B------:R2:W-:Y:S01]  /*14870*/  STL [R1+0x154], R155 ;  /* 0x0001549b01007387 */ /* 0x0005e20000100800 */
[----:B------:R-:W-:-:S02]  /*14880*/  IADD3 R0, R2, 0x8, RZ ;  /* 0x0000000802007810 */ /* 0x000fc40007ffe0ff */
[----:B------:R-:W-:Y:S01]  /*14890*/  FSEL R24, R24, -INF , !P5 ;  /* 0xff80000018187808 */ /* 0x000fe20006800000 */
[----:B------:R3:W-:Y:S01]  /*148a0*/  STL [R1+0x150], R154 ;  /* 0x0001509a01007387 */ /* 0x0007e20000100800 */
[----:B------:R-:W-:Y:S01]  /*148b0*/  ISETP.GE.AND P4, PT, R0, UR60, PT ;  /* 0x0000003c00007c0c */ /* 0x000fe2000bf86270 */
[----:B------:R-:W-:Y:S01]  /*148c0*/  VIADD R0, R2, 0x9 ;  /* 0x0000000902007836 */ /* 0x000fe20000000000 */
[----:B------:R-:W-:Y:S01]  /*148d0*/  FSEL R26, R26, -INF , !P5 ;  /* 0xff8000001a1a7808 */ /* 0x000fe20006800000 */
[----:B------:R4:W-:Y:S01]  /*148e0*/  STL [R1+0x14c], R153 ;  /* 0x00014c9901007387 */ /* 0x0009e20000100800 */
[----:B------:R-:W-:Y:S01]  /*148f0*/  FSEL R251, R25, -INF , !P2 ;  /* 0xff80000019fb7808 */ /* 0x000fe20005000000 */
[----:B------:R-:W-:Y:S01]  /*14900*/  IMAD.MOV.U32 R25, RZ, RZ, R6 ;  /* 0x000000ffff197224 */ /* 0x000fe200078e0006 */
        /* <DEDUP_REMOVED lines=9> */
[----:B------:R-:W-:Y:S02]  /*149a0*/  FSEL R30, R30, -INF , !P4 ;  /* 0xff8000001e1e7808 */ /* 0x000fe40006000000 */
[----:B------:R-:W-:Y:S02]  /*149b0*/  ISETP.GE.AND P5, PT, R0, UR60, PT ;  /* 0x0000003c00007c0c */ /* 0x000fe4000bfa6270 */
[----:B------:R-:W-:-:S02]  /*149c0*/  IADD3 R0, R2, 0x18, RZ ;  /* 0x0000001802007810 */ /* 0x000fc40007ffe0ff */
[----:B------:R-:W-:Y:S02]  /*149d0*/  FSEL R29, R29, -INF , !P3 ;  /* 0xff8000001d1d7808 */ /* 0x000fe40005800000 */
[----:B------:R-:W-:Y:S02]  /*149e0*/  ISETP.GE.AND P2, PT, R0, UR60, PT ;  /* 0x0000003c00007c0c */ /* 0x000fe4000bf46270 */
[----:B------:R-:W-:Y:S02]  /*149f0*/  IADD3 R0, R2, 0x19, RZ ;  /* 0x0000001902007810 */ /* 0x000fe40007ffe0ff */
[----:B------:R-:W-:Y:S02]  /*14a00*/  FSEL R31, R31, -INF , !P3 ;  /* 0xff8000001f1f7808 */ /* 0x000fe40005800000 */
[----:B------:R-:W-:Y:S01]  /*14a10*/  ISETP.GE.AND P4, PT, R0, UR60, PT ;  /* 0x0000003c00007c0c */ /* 0x000fe2000bf86270 */
[----:B------:R-:W-:Y:S01]  /*14a20*/  VIADD R0, R2, 0x20 ;  /* 0x0000002002007836 */ /* 0x000fe20000000000 */
[----:B------:R-:W-:-:S02]  /*14a30*/  FSEL R23, R32, -INF , !P6 ;  /* 0xff80000020177808 */ /* 0x000fc40007000000 */
        /* <DEDUP_REMOVED lines=18> */
[----:B-1----:R-:W-:Y:S02]  /*14b60*/  FSEL R156, R42, -INF , !P3 ;  /* 0xff8000002a9c7808 */ /* 0x002fe40005800000 */
[----:B------:R-:W-:Y:S01]  /*14b70*/  ISETP.GE.AND P3, PT, R0, UR60, PT ;  /* 0x0000003c00007c0c */ /* 0x000fe2000bf66270 */
[----:B------:R-:W-:Y:S01]  /*14b80*/  VIADD R0, R2, 0x38 ;  /* 0x0000003802007836 */ /* 0x000fe20000000000 */
[----:B------:R-:W-:Y:S01]  /*14b90*/  FSEL R41, R41, -INF , !P6 ;  /* 0xff80000029297808 */ /* 0x000fe20007000000 */
[----:B------:R1:W-:Y:S01]  /*14ba0*/  STL [R1+0x44], R9 ;  /* 0x0000440901007387 */ /* 0x0003e20000100800 */
[----:B--2---:R-:W-:-:S02]  /*14bb0*/  FSEL R155, R43, -INF , !P6 ;  /* 0xff8000002b9b7808 */ /* 0x004fc40007000000 */
[----:B------:R-:W-:Y:S01]  /*14bc0*/  ISETP.GE.AND P6, PT, R0, UR60, PT ;  /* 0x0000003c00007c0c */ /* 0x000fe2000bfc6270 */
[----:B------:R-:W-:Y:S01]  /*14bd0*/  STL [R1+0xe4], R156 ;  /* 0x0000e49c01007387 */ /* 0x000fe20000100800 */
[----:B------:R-:W-:Y:S02]  /*14be0*/  IADD3 R0, R2, 0x39, RZ ;  /* 0x0000003902007810 */ /* 0x000fe40007ffe0ff */
[----:B------:R-:W-:Y:S01]  /*14bf0*/  FSEL R252, R44, -INF , !P5 ;  /* 0xff8000002cfc7808 */ /* 0x000fe20006800000 */
[----:B------:R2:W-:Y:S01]  /*14c00*/  STL [R1+0x40], R41 ;  /* 0x0000402901007387 */ /* 0x0005e20000100800 */
[----:B---3--:R-:W-:Y:S02]  /*14c10*/  FSEL R154, R46, -INF , !P5 ;  /* 0xff8000002e9a7808 */ /* 0x008fe40006800000 */
[----:B------:R-:W-:Y:S01]  /*14c20*/  ISETP.GE.AND P5, PT, R0, UR60, PT ;  /* 0x0000003c00007c0c */ /* 0x000fe2000bfa6270 */
[----:B------:R-:W-:Y:S01]  /*14c30*/  VIADD R0, R2, 0x40 ;  /* 0x0000004002007836 */ /* 0x000fe20000000000 */
[----:B------:R-:W-:Y:S01]  /*14c40*/  FSEL R46, R45, -INF , !P2 ;  /* 0xff8000002d2e7808 */ /* 0x000fe20005000000 */
[----:B------:R3:W-:Y:S01]  /*14c50*/  STL [R1+0xe0], R155 ;  /* 0x0000e09b01007387 */ /* 0x0007e20000100800 */
[----:B----4-:R-:W-:-:S02]  /*14c60*/  FSEL R153, R47, -INF , !P2 ;  /* 0xff8000002f997808 */ /* 0x010fc40005000000 */
[----:B------:R-:W-:Y:S01]  /*14c70*/  ISETP.GE.AND P2, PT, R0, UR60, PT ;  /* 0x0000003c00007c0c */ /* 0x000fe2000bf46270 */
[----:B------:R-:W-:Y:S01]  /*14c80*/  STL [R1+0xd0], R154 ;  /* 0x0000d09a01007387 */ /* 0x000fe20000100800 */
[----:B------:R-:W-:Y:S02]  /*14c90*/  IADD3 R0, R2, 0x41, RZ ;  /* 0x0000004102007810 */ /* 0x000fe40007ffe0ff */
[----:B------:R-:W-:Y:S01]  /*14ca0*/  FSEL R44, R48, -INF , !P4 ;  /* 0xff800000302c7808 */ /* 0x000fe20006000000 */
[----:B------:R-:W-:Y:S01]  /*14cb0*/  STL [R1+0xcc], R153 ;  /* 0x0000cc9901007387 */ /* 0x000fe20000100800 */
[----:B------:R-:W-:Y:S02]  /*14cc0*/  FSEL R152, R50, -INF , !P4 ;  /* 0xff80000032987808 */ /* 0x000fe40006000000 */
[----:B------:R-:W-:Y:S01]  /*14cd0*/  ISETP.GE.AND P4, PT, R0, UR60, PT ;  /* 0x0000003c00007c0c */ /* 0x000fe2000bf86270 */
[----:B------:R-:W-:Y:S01]  /*14ce0*/  VIADD R0, R2, 0x48 ;  /* 0x0000004802007836 */ /* 0x000fe20000000000 */
[----:B------:R-:W-:Y:S01]  /*14cf0*/  FSEL R43, R49, -INF , !P3 ;  /* 0xff800000312b7808 */ /* 0x000fe20005800000 */
[----:B------:R-:W-:Y:S01]  /*14d00*/  STL [R1+0xc8], R152 ;  /* 0x0000c89801007387 */ /* 0x000fe20000100800 */
[----:B------:R-:W-:-:S02]  /*14d10*/  FSEL R35, R51, -INF , !P3 ;  /* 0xff80000033237808 */ /* 0x000fc40005800000 */
[----:B------:R-:W-:Y:S02]  /*14d20*/  ISETP.GE.AND P3, PT, R0, UR60, PT ;  /* 0x0000003c00007c0c */ /* 0x000fe4000bf66270 */
[----:B------:R-:W-:Y:S01]  /*14d30*/  IADD3 R0, R2, 0x49, RZ ;  /* 0x0000004902007810 */ /* 0x000fe20007ffe0ff */
[----:B------:R4:W-:Y:S01]  /*14d40*/  STL [R1+0xc4], R35 ;  /* 0x0000c42301007387 */ /* 0x0009e20000100800 */
[----:B------:R-:W-:Y:S02]  /*14d50*/  FSEL R52, R52, -INF , !P6 ;  /* 0xff80000034347808 */ /* 0x000fe40007000000 */
[----:B------:R-:W-:Y:S02]  /*14d60*/  FSEL R20, R54, -INF , !P6 ;  /* 0xff80000036147808 */ /* 0x000fe40007000000 */
[----:B------:R-:W-:Y:S01]  /*14d70*/  ISETP.GE.AND P6, PT, R0, UR60, PT ;  /* 0x0000003c00007c0c */ /* 0x000fe2000bfc6270 */
[----:B------:R-:W-:Y:S01]  /*14d80*/  VIADD R0, R2, 0x50 ;  /* 0x0000005002007836 */ /* 0x000fe20000000000 */
[----:B------:R-:W-:Y:S01]  /*14d90*/  FSEL R42, R53, -INF , !P5 ;  /* 0xff800000352a7808 */ /* 0x000fe20006800000 */
[----:B------:R4:W-:Y:S01]  /*14da0*/  STL [R1+0xc0], R20 ;  /* 0x0000c01401007387 */ /* 0x0009e20000100800 */
        /* <DEDUP_REMOVED lines=13> */
[----:B------:R-:W-:Y:S01]  /*14e80*/  STL [R1+0xb4], R16 ;  /* 0x0000b41001007387 */ /* 0x000fe20000100800 */
        /* <DEDUP_REMOVED lines=28> */
[----:B------:R-:W-:Y:S01]  /*15050*/  FSEL R0, R72, -INF , !P6 ;  /* 0xff80000048007808 */ /* 0x000fe20007000000 */
[----:B------:R4:W-:Y:S01]  /*15060*/  STL [R1+0x9c], R19 ;  /* 0x00009c1301007387 */ /* 0x0009e20000100800 */
        /* <DEDUP_REMOVED lines=23> */
[----:B------:R-:W-:-:S02]  /*151e0*/  FSEL R62, R81, -INF , !P6 ;  /* 0xff800000513e7808 */ /* 0x000fc40007000000 */
[----:B------:R-:W-:Y:S02]  /*151f0*/  FSEL R71, R83, -INF , !P6 ;  /* 0xff80000053477808 */ /* 0x000fe40007000000 */
        /* <DEDUP_REMOVED lines=11> */
[----:B------:R-:W-:Y:S02]  /*152b0*/  IADD3 R4, R2, 0x91, RZ ;  /* 0x0000009102047810 */ /* 0x000fe40007ffe0ff */
[----:B------:R-:W-:Y:S02]  /*152c0*/  FSEL R88, R88, -INF , !P4 ;  /* 0xff80000058587808 */ /* 0x000fe40006000000 */
[----:B------:R-:W-:Y:S02]  /*152d0*/  FSEL R67, R90, -INF , !P4 ;  /* 0xff8000005a437808 */ /* 0x000fe40006000000 */
[----:B------:R-:W-:Y:S01]  /*152e0*/  ISETP.GE.AND P4, PT, R4, UR60, PT ;  /* 0x0000003c04007c0c */ /* 0x000fe2000bf86270 */
[C---:B------:R-:W-:Y:S01]  /*152f0*/  VIADD R4, R2.reuse, 0x98 ;  /* 0x0000009802047836 */ /* 0x040fe20000000000 */
[----:B------:R-:W-:-:S02]  /*15300*/  IADD3 R6, R2, 0x99, RZ ;  /* 0x0000009902067810 */ /* 0x000fc40007ffe0ff */
[----:B------:R-:W-:Y:S02]  /*15310*/  FSEL R54, R89, -INF , !P3 ;  /* 0xff80000059367808 */ /* 0x000fe40005800000 */
[----:B------:R-:W-:Y:S02]  /*15320*/  FSEL R91, R91, -INF , !P3 ;  /* 0xff8000005b5b7808 */ /* 0x000fe40005800000 */
[----:B------:R-:W-:Y:S02]  /*15330*/  ISETP.GE.AND P3, PT, R4, UR60, PT ;  /* 0x0000003c04007c0c */ /* 0x000fe4000bf66270 */
[----:B------:R-:W-:Y:S01]  /*15340*/  FMNMX R4, R24, R8, !PT ;  /* 0x0000000818047209 */ /* 0x000fe20007800000 */
[----:B------:R-:W-:Y:S01]  /*15350*/  STL [R1+0x80], R91 ;  /* 0x0000805b01007387 */ /* 0x000fe20000100800 */
[----:B------:R-:W-:Y:S02]  /*15360*/  FSEL R53, R92, -INF , !P6 ;  /* 0xff8000005c357808 */ /* 0x000fe40007000000 */
[----:B------:R-:W-:-:S02]  /*15370*/  FSEL R94, R94, -INF , !P6 ;  /* 0xff8000005e5e7808 */ /* 0x000fc40007000000 */
[----:B------:R-:W-:Y:S01]  /*15380*/  ISETP.GE.AND P6, PT, R6, UR60, PT ;  /* 0x0000003c06007c0c */ /* 0x000fe2000bfc6270 */
[----:B------:R-:W-:Y:S01]  /*15390*/  VIADD R6, R2, 0xa0 ;  /* 0x000000a002067836 */ /* 0x000fe20000000000 */
[----:B------:R-:W-:Y:S01]  /*153a0*/  FMNMX R4, R251, R4, !PT ;  /* 0x00000004fb047209 */ /* 0x000fe20007800000 */
[----:B------:R-:W-:Y:S01]  /*153b0*/  STL [R1+0x7c], R94 ;  /* 0x00007c5e01007387 */ /* 0x000fe20000100800 */
[----:B------:R-:W-:Y:S02]  /*153c0*/  FSEL R51, R93, -INF , !P5 ;  /* 0xff8000005d337808 */ /* 0x000fe40006800000 */
[----:B------:R-:W-:Y:S02]  /*153d0*/  FSEL R95, R95, -INF , !P5 ;  /* 0xff8000005f5f7808 */ /* 0x000fe40006800000 */
[----:B------:R-:W-:Y:S02]  /*153e0*/  ISETP.GE.AND P5, PT, R6, UR60, PT ;  /* 0x0000003c06007c0c */ /* 0x000fe4000bfa6270 */
[----:B------:R-:W-:Y:S01]  /*153f0*/  FMNMX R4, R13, R4, !PT ;  /* 0x000000040d047209 */ /* 0x000fe20007800000 */
[----:B------:R-:W-:Y:S01]  /*15400*/  STL [R1+0x78], R95 ;  /* 0x0000785f01007387 */ /* 0x000fe20000100800 */
[----:B------:R-:W-:-:S02]  /*15410*/  IADD3 R6, R2, 0xa1, RZ ;  /* 0x000000a102067810 */ /* 0x000fc40007ffe0ff */
[----:B------:R-:W-:Y:S02]  /*15420*/  FSEL R49, R96, -INF , !P2 ;  /* 0xff80000060317808 */ /* 0x000fe40005000000 */
[----:B------:R-:W-:Y:S02]  /*15430*/  FSEL R98, R98, -INF , !P2 ;  /* 0xff80000062627808 */ /* 0x000fe40005000000 */
[----:B------:R-:W-:Y:S02]  /*15440*/  FMNMX R4, R29, R4, !PT ;  /* 0x000000041d047209 */ /* 0x000fe40007800000 */
[----:B------:R-:W-:Y:S01]  /*15450*/  ISETP.GE.AND P2, PT, R6, UR60, PT ;  /* 0x0000003c06007c0c */ /* 0x000fe2000bf46270 */
[----:B------:R-:W-:Y:S01]  /*15460*/  VIADD R6, R2, 0xa8 ;  /* 0x000000a802067836 */ /* 0x000fe20000000000 */
[----:B------:R-:W-:Y:S01]  /*15470*/  FMNMX R4, R23, R4, !PT ;  /* 0x0000000417047209 */ /* 0x000fe20007800000 */
[----:B------:R-:W-:Y:S01]  /*15480*/  STL [R1+0x74], R98 ;  /* 0x0000746201007387 */ /* 0x000fe20000100800 */
[----:B------:R-:W-:-:S02]  /*15490*/  FSEL R48, R97, -INF , !P4 ;  /* 0xff80000061307808 */ /* 0x000fc40006000000 */
[----:B------:R-:W-:Y:S02]  /*154a0*/  FSEL R50, R99, -INF , !P4 ;  /* 0xff80000063327808 */ /* 0x000fe40006000000 */
[----:B------:R-:W-:Y:S02]  /*154b0*/  ISETP.GE.AND P4, PT, R6, UR60, PT ;  /* 0x0000003c06007c0c */ /* 0x000fe4000bf86270 */
[----:B------:R-:W-:Y:S02]  /*154c0*/  IADD3 R6, R2, 0xa9, RZ ;  /* 0x000000a902067810 */ /* 0x000fe40007ffe0ff */
[----:B------:R-:W-:Y:S02]  /*154d0*/  FMNMX R4, R18, R4, !PT ;  /* 0x0000000412047209 */ /* 0x000fe40007800000 */
[----:B------:R-:W-:Y:S02]  /*154e0*/  FSEL R47, R100, -INF , !P3 ;  /* 0xff800000642f7808 */ /* 0x000fe40005800000 */
[----:B------:R-:W-:-:S02]  /*154f0*/  FSEL R102, R102, -INF , !P3 ;  /* 0xff80000066667808 */ /* 0x000fc40005800000 */
[----:B------:R-:W-:Y:S02]  /*15500*/  ISETP.GE.AND P3, PT, R6, UR60, PT ;  /* 0x0000003c06007c0c */ /* 0x000fe4000bf66270 */
[----:B------:R-:W-:Y:S01]  /*15510*/  FMNMX R6, R36, R4, !PT ;  /* 0x0000000424067209 */ /* 0x000fe20007800000 */
[----:B------:R-:W-:Y:S01]  /*15520*/  STL [R1+0x70], R102 ;  /* 0x0000706601007387 */ /* 0x000fe20000100800 */
[----:B------:R-:W-:Y:S02]  /*15530*/  FMNMX R4, R26, R7, !PT ;  /* 0x000000071a047209 */ /* 0x000fe40007800000 */
[----:B------:R-:W-:Y:S02]  /*15540*/  FMNMX R6, R11, R6, !PT ;  /* 0x000000060b067209 */ /* 0x000fe40007800000 */
[----:B------:R-:W-:Y:S02]  /*15550*/  FMNMX R4, R21, R4, !PT ;  /* 0x0000000415047209 */ /* 0x000fe40007800000 */
[----:B------:R-:W-:Y:S01]  /*15560*/  FMNMX R6, R9, R6, !PT ;  /* 0x0000000609067209 */ /* 0x000fe20007800000 */
[----:B-1----:R-:W-:Y:S01]  /*15570*/  VIADD R9, R2, 0xb0 ;  /* 0x000000b002097836 */ /* 0x002fe20000000000 */
[----:B------:R-:W-:-:S02]  /*15580*/  FMNMX R4, R30, R4, !PT ;  /* 0x000000041e047209 */ /* 0x000fc40007800000 */
[----:B------:R-:W-:Y:S02]  /*15590*/  FMNMX R6, R41, R6, !PT ;  /* 0x0000000629067209 */ /* 0x000fe40007800000 */
[----:B------:R-:W-:Y:S02]  /*155a0*/  FMNMX R4, R31, R4, !PT ;  /* 0x000000041f047209 */ /* 0x000fe40007800000 */
[----:B------:R-:W-:Y:S02]  /*155b0*/  FSEL R45, R101, -INF , !P6 ;  /* 0xff800000652d7808 */ /* 0x000fe40007000000 */
[----:B------:R-:W-:Y:S02]  /*155c0*/  FMNMX R4, R12, R4, !PT ;  /* 0x000000040c047209 */ /* 0x000fe40007800000 */
[----:B------:R-:W-:Y:S02]  /*155d0*/  FSEL R55, R103, -INF , !P6 ;  /* 0xff80000067377808 */ /* 0x000fe40007000000 */
[----:B------:R-:W-:-:S02]  /*155e0*/  ISETP.GE.AND P6, PT, R9, UR60, PT ;  /* 0x0000003c09007c0c */ /* 0x000fc4000bfc6270 */
[----:B------:R-:W-:Y:S01]  /*155f0*/  FMNMX R9, R252, R6, !PT ;  /* 0x00000006fc097209 */ /* 0x000fe20007800000 */
[----:B------:R-:W-:Y:S01]  /*15600*/  VIADD R6, R2, 0xb1 ;  /* 0x000000b102067836 */ /* 0x000fe20000000000 */
[----:B------:R-:W-:Y:S02]  /*15610*/  FMNMX R4, R10, R4, !PT ;  /* 0x000000040a047209 */ /* 0x000fe40007800000 */
[----:B------:R-:W-:Y:S02]  /*15620*/  FMNMX R9, R46, R9, !PT ;  /* 0x000000092e097209 */ /* 0x000fe40007800000 */
[----:B------:R-:W-:Y:S02]  /*15630*/  FMNMX R4, R38, R4, !PT ;  /* 0x0000000426047209 */ /* 0x000fe40007800000 */
[----:B------:R-:W-:Y:S02]  /*15640*/  MOV R28, R14 ;  /* 0x0000000e001c7202 */ /* 0x000fe40000000f00 */
        /* <DEDUP_REMOVED lines=10> */
[----:B--2---:R-:W-:Y:S02]  /*156f0*/  FSEL R41, R104, -INF , !P5 ;  /* 0xff80000068297808 */ /* 0x004fe40006800000 */
[----:B------:R-:W-:Y:S02]  /*15700*/  FSEL R70, R106, -INF , !P5 ;  /* 0xff8000006a467808 */ /* 0x000fe40006800000 */
[----:B------:R-:W-:-:S02]  /*15710*/  FMNMX R9, R57, R9, !PT ;  /* 0x0000000939097209 */ /* 0x000fc40007800000 */
[----:B------:R-:W-:Y:S01]  /*15720*/  ISETP.GE.AND P5, PT, R6, UR60, PT ;  /* 0x0000003c06007c0c */ /* 0x000fe2000bfa6270 */
[----:B------:R-:W-:Y:S01]  /*15730*/  STL [R1+0x6c], R70 ;  /* 0x00006c4601007387 */ /* 0x000fe20000100800 */
[----:B------:R-:W-:Y:S02]  /*15740*/  FMNMX R14, R152, R4, !PT ;  /* 0x00000004980e7209 */ /* 0x000fe40007800000 */
[----:B------:R-:W-:Y:S01]  /*15750*/  IADD3 R6, R2, 0xb8, RZ ;  /* 0x000000b802067810 */ /* 0x000fe20007ffe0ff */
[----:B------:R1:W5:Y:S01]  /*15760*/  LDL.LU R156, [R1+0x158] ;  /* 0x00015800019c7983 */ /* 0x0003620000300800 */
[----:B------:R-:W-:Y:S02]  /*15770*/  FMNMX R4, R60, R9, !PT ;  /* 0x000000093c047209 */ /* 0x000fe40007800000 */
[----:B------:R-:W-:Y:S01]  /*15780*/  FSEL R40, R105, -INF , !P2 ;  /* 0xff80000069287808 */ /* 0x000fe20005000000 */
[----:B---3--:R1:W5:Y:S01]  /*15790*/  LDL.LU R155, [R1+0x154] ;  /* 0x00015400019b7983 */ /* 0x0083620000300800 */
[----:B------:R-:W-:-:S02]  /*157a0*/  FSEL R59, R107, -INF , !P2 ;  /* 0xff8000006b3b7808 */ /* 0x000fc40005000000 */
[----:B------:R-:W-:Y:S02]  /*157b0*/  FMNMX R9, R35, R14, !PT ;  /* 0x0000000e23097209 */ /* 0x000fe40007800000 */
[----:B------:R-:W-:Y:S01]  /*157c0*/  ISETP.GE.AND P2, PT, R6, UR60, PT ;  /* 0x0000003c06007c0c */ /* 0x000fe2000bf46270 */
[----:B------:R-:W-:Y:S01]  /*157d0*/  VIADD R6, R2, 0xb9 ;  /* 0x000000b902067836 */ /* 0x000fe20000000000 */
[----:B------:R-:W-:Y:S02]  /*157e0*/  FMNMX R4, R61, R4, !PT ;  /* 0x000000043d047209 */ /* 0x000fe40007800000 */
[----:B------:R-:W-:Y:S02]  /*157f0*/  FMNMX R9, R20, R9, !PT ;  /* 0x0000000914097209 */ /* 0x000fe40007800000 */
[----:B------:R-:W-:Y:S02]  /*15800*/  FSEL R108, R108, -INF , !P4 ;  /* 0xff8000006c6c7808 */ /* 0x000fe40006000000 */
[----:B------:R-:W-:-:S02]  /*15810*/  FSEL R58, R110, -INF , !P4 ;  /* 0xff8000006e3a7808 */ /* 0x000fc40006000000 */
[----:B------:R-:W-:Y:S02]  /*15820*/  ISETP.GE.AND P4, PT, R6, UR60, PT ;  /* 0x0000003c06007c0c */ /* 0x000fe4000bf86270 */
[----:B------:R-:W-:Y:S02]  /*15830*/  FMNMX R14, R64, R4, !PT ;  /* 0x00000004400e7209 */ /* 0x000fe40007800000 */
[----:B------:R-:W-:Y:S02]  /*15840*/  IADD3 R6, R2, 0xc0, RZ ;  /* 0x000000c002067810 */ /* 0x000fe40007ffe0ff */
[----:B------:R-:W-:Y:S02]  /*15850*/  FMNMX R4, R22, R9, !PT ;  /* 0x0000000916047209 */ /* 0x000fe40007800000 */
[----:B------:R-:W-:Y:S02]  /*15860*/  FSEL R109, R109, -INF , !P3 ;  /* 0xff8000006d6d7808 */ /* 0x000fe40005800000 */
[----:B----4-:R-:W-:-:S02]  /*15870*/  FSEL R35, R111, -INF , !P3 ;  /* 0xff8000006f237808 */ /* 0x010fc40005800000 */
[----:B------:R-:W-:Y:S02]  /*15880*/  FMNMX R9, R65, R14, !PT ;  /* 0x0000000e41097209 */ /* 0x000fe40007800000 */
[----:B------:R-:W-:Y:S01]  /*15890*/  ISETP.GE.AND P3, PT, R6, UR60, PT ;  /* 0x0000003c06007c0c */ /* 0x000fe2000bf66270 */
[----:B------:R-:W-:Y:S01]  /*158a0*/  VIADD R6, R2, 0xc1 ;  /* 0x000000c102067836 */ /* 0x000fe20000000000 */
[----:B------:R-:W-:Y:S02]  /*158b0*/  FMNMX R4, R27, R4, !PT ;  /* 0x000000041b047209 */ /* 0x000fe40007800000 */
[----:B------:R-:W-:Y:S02]  /*158c0*/  FMNMX R9, R68, R9, !PT ;  /* 0x0000000944097209 */ /* 0x000fe40007800000 */
[----:B------:R-:W-:Y:S02]  /*158d0*/  FMNMX R14, R16, R4, !PT ;  /* 0x00000004100e7209 */ /* 0x000fe40007800000 */
[----:B------:R-:W-:-:S02]  /*158e0*/  FSEL R20, R112, -INF , !P6 ;  /* 0xff80000070147808 */ /* 0x000fc40007000000 */
[----:B------:R-:W-:Y:S02]  /*158f0*/  FSEL R22, R114, -INF , !P6 ;  /* 0xff80000072167808 */ /* 0x000fe40007000000 */
[----:B------:R-:W-:Y:S02]  /*15900*/  ISETP.GE.AND P6, PT, R6, UR60, PT ;  /* 0x0000003c06007c0c */ /* 0x000fe4000bfc6270 */
[----:B------:R-:W-:Y:S02]  /*15910*/  FMNMX R4, R69, R9, !PT ;  /* 0x0000000945047209 */ /* 0x000fe40007800000 */
[----:B------:R-:W-:Y:S02]  /*15920*/  IADD3 R6, R2, 0xc8, RZ ;  /* 0x000000c802067810 */ /* 0x000fe40007ffe0ff */
[----:B------:R-:W-:Y:S02]  /*15930*/  FMNMX R9, R34, R14, !PT ;  /* 0x0000000e22097209 */ /* 0x000fe40007800000 */
[----:B------:R-:W-:-:S02]  /*15940*/  FSEL R27, R113, -INF , !P5 ;  /* 0xff800000711b7808 */ /* 0x000fc40006800000 */
[----:B------:R-:W-:Y:S02]  /*15950*/  FSEL R34, R115, -INF , !P5 ;  /* 0xff80000073227808 */ /* 0x000fe40006800000 */
[----:B------:R-:W-:Y:S02]  /*15960*/  ISETP.GE.AND P5, PT, R6, UR60, PT ;  /* 0x0000003c06007c0c */ /* 0x000fe4000bfa6270 */
        /* <DEDUP_REMOVED lines=42> */
[----:B------:R-:W-:Y:S02]  /*15c10*/  FSEL R9, R116, -INF , !P2 ;  /* 0xff80000074097808 */ /* 0x000fe40005000000 */
[----:B------:R-:W-:Y:S02]  /*15c20*/  FMNMX R15, R27, R4, !PT ;  /* 0x000000041b0f7209 */ /* 0x000fe40007800000 */
[----:B------:R-:W-:Y:S02]  /*15c30*/  FMNMX R4, R70, R14, !PT ;  /* 0x0000000e46047209 */ /* 0x000fe40007800000 */
[----:B------:R-:W-:-:S02]  /*15c40*/  FSEL R37, R117, -INF , !P4 ;  /* 0xff80000075257808 */ /* 0x000fc40006000000 */
[----:B------:R-:W-:Y:S02]  /*15c50*/  FMNMX R14, R9, R15, !PT ;  /* 0x0000000f090e7209 */ /* 0x000fe40007800000 */
[----:B------:R-:W-:Y:S02]  /*15c60*/  FMNMX R4, R59, R4, !PT ;  /* 0x000000043b047209 */ /* 0x000fe40007800000 */
[----:B------:R-:W-:Y:S02]  /*15c70*/  FSEL R120, R120, -INF , !P3 ;  /* 0xff80000078787808 */ /* 0x000fe40005800000 */
[----:B------:R-:W-:Y:S02]  /*15c80*/  FMNMX R14, R37, R14, !PT ;  /* 0x0000000e250e7209 */ /* 0x000fe40007800000 */
[----:B------:R-:W-:Y:S01]  /*15c90*/  FMNMX R15, R58, R4, !PT ;  /* 0x000000043a0f7209 */ /* 0x000fe20007800000 */
[----:B------:R-:W-:Y:S01]  /*15ca0*/  STL [R1+0x68], R59 ;  /* 0x0000683b01007387 */ /* 0x000fe20000100800 */
[----:B------:R-:W-:-:S02]  /*15cb0*/  FSEL R87, R121, -INF , !P6 ;  /* 0xff80000079577808 */ /* 0x000fc40007000000 */
[----:B------:R-:W-:Y:S01]  /*15cc0*/  FMNMX R4, R120, R14, !PT ;  /* 0x0000000e78047209 */ /* 0x000fe20007800000 */
[----:B------:R1:W5:Y:S01]  /*15cd0*/  LDL.LU R154, [R1+0x150] ;  /* 0x00015000019a7983 */ /* 0x0003620000300800 */
[----:B------:R-:W-:-:S03]  /*15ce0*/  FMNMX R14, R35, R15, !PT ;  /* 0x0000000f230e7209 */ /* 0x000fc60007800000 */
[----:B------:R1:W5:Y:S01]  /*15cf0*/  LDL.LU R153, [R1+0x14c] ;  /* 0x00014c0001997983 */ /* 0x0003620000300800 */
[----:B------:R-:W-:Y:S02]  /*15d00*/  FSEL R86, R124, -INF , !P5 ;  /* 0xff8000007c567808 */ /* 0x000fe40006800000 */
[----:B------:R-:W-:Y:S01]  /*15d10*/  FMNMX R4, R87, R4, !PT ;  /* 0x0000000457047209 */ /* 0x000fe20007800000 */
[----:B------:R-:W-:Y:S01]  /*15d20*/  STL [R1+0x64], R58 ;  /* 0x0000643a01007387 */ /* 0x000fe20000100800 */
[----:B------:R-:W-:Y:S02]  /*15d30*/  FSEL R33, R118, -INF , !P2 ;  /* 0xff80000076217808 */ /* 0x000fe40005000000 */
[----:B------:R-:W-:Y:S01]  /*15d40*/  FMNMX R14, R22, R14, !PT ;  /* 0x0000000e160e7209 */ /* 0x000fe20007800000 */
[----:B------:R1:W5:Y:S01]  /*15d50*/  LDL.LU R152, [R1+0x148] ;  /* 0x0001480001987983 */ /* 0x0003620000300800 */
[----:B------:R-:W-:-:S03]  /*15d60*/  FSEL R19, R119, -INF , !P4 ;  /* 0xff80000077137808 */ /* 0x000fc60006000000 */
[----:B------:R-:W-:Y:S01]  /*15d70*/  STL [R1+0x60], R35 ;  /* 0x0000602301007387 */ /* 0x000fe20000100800 */
[----:B------:R-:W-:-:S03]  /*15d80*/  FSEL R17, R122, -INF , !P3 ;  /* 0xff8000007a117808 */ /* 0x000fc60005800000 */
[----:B------:R-:W-:Y:S01]  /*15d90*/  STL [R1+0x5c], R22 ;  /* 0x00005c1601007387 */ /* 0x000fe20000100800 */
[----:B------:R-:W-:Y:S02]  /*15da0*/  FSEL R32, R126, -INF , !P5 ;  /* 0xff8000007e207808 */ /* 0x000fe40006800000 */
[----:B------:R-:W-:Y:S01]  /*15db0*/  FMNMX R15, R86, R4, !PT ;  /* 0x00000004560f7209 */ /* 0x000fe20007800000 */
[----:B------:R1:W5:Y:S01]  /*15dc0*/  LDL.LU R16, [R1+0x144] ;  /* 0x0001440001107983 */ /* 0x0003620000300800 */
[----:B------:R-:W-:-:S03]  /*15dd0*/  FMNMX R4, R34, R14, !PT ;  /* 0x0000000e22047209 */ /* 0x000fc60007800000 */
[----:B------:R1:W5:Y:S04]  /*15de0*/  LDL.LU R3, [R1+0x140] ;  /* 0x0001400001037983 */ /* 0x0003680000300800 */
[----:B------:R-:W-:Y:S01]  /*15df0*/  STL [R1+0x58], R34 ;  /* 0x0000582201007387 */ /* 0x000fe20000100800 */
[----:B------:R-:W-:-:S03]  /*15e00*/  FMNMX R4, R33, R4, !PT ;  /* 0x0000000421047209 */ /* 0x000fc60007800000 */
[----:B------:R2:W-:Y:S04]  /*15e10*/  STL [R1+0x54], R33 ;  /* 0x0000542101007387 */ /* 0x0005e80000100800 */
[----:B------:R3:W-:Y:S04]  /*15e20*/  STL [R1+0x50], R19 ;  /* 0x0000501301007387 */ /* 0x0007e80000100800 */
[----:B------:R4:W-:Y:S04]  /*15e30*/  STL [R1+0x4c], R17 ;  /* 0x00004c1101007387 */ /* 0x0009e80000100800 */
[----:B------:R1:W-:Y:S04]  /*15e40*/  STL [R1+0x48], R32 ;  /* 0x0000482001007387 */ /* 0x0003e80000100800 */
[----:B--2---:R-:W2:Y:S01]  /*15e50*/  LDL R33, [R1+0xdc] ;  /* 0x0000dc0001217983 */ /* 0x004ea20000100800 */
[----:B------:R-:W-:-:S05]  /*15e60*/  VIADD R6, R2, 0xc9 ;  /* 0x000000c902067836 */ /* 0x000fca0000000000 */
[----:B------:R-:W-:Y:S02]  /*15e70*/  ISETP.GE.AND P2, PT, R6, UR60, PT ;  /* 0x0000003c06007c0c */ /* 0x000fe4000bf46270 */
[----:B------:R-:W-:-:S04]  /*15e80*/  IADD3 R6, R2, 0xd0, RZ ;  /* 0x000000d002067810 */ /* 0x000fc80007ffe0ff */
[----:B------:R-:W-:Y:S01]  /*15e90*/  ISETP.GE.AND P4, PT, R6, UR60, PT ;  /* 0x0000003c06007c0c */ /* 0x000fe2000bf86270 */
[----:B------:R-:W-:Y:S01]  /*15ea0*/  VIADD R6, R2, 0xd1 ;  /* 0x000000d102067836 */ /* 0x000fe20000000000 */
[----:B------:R-:W-:-:S04]  /*15eb0*/  FSEL R83, R123, -INF , !P6 ;  /* 0xff8000007b537808 */ /* 0x000fc80007000000 */
[----:B------:R-:W-:Y:S02]  /*15ec0*/  ISETP.GE.AND P3, PT, R6, UR60, PT ;  /* 0x0000003c06007c0c */ /* 0x000fe4000bf66270 */
[----:B------:R-:W-:-:S04]  /*15ed0*/  IADD3 R6, R2, 0xd8, RZ ;  /* 0x000000d802067810 */ /* 0x000fc80007ffe0ff */
[----:B------:R-:W-:Y:S01]  /*15ee0*/  ISETP.GE.AND P6, PT, R6, UR60, PT ;  /* 0x0000003c06007c0c */ /* 0x000fe2000bfc6270 */
[----:B------:R-:W-:Y:S01]  /*15ef0*/  VIADD R6, R2, 0xd9 ;  /* 0x000000d902067836 */ /* 0x000fe20000000000 */
[----:B------:R-:W-:-:S04]  /*15f00*/  FSEL R125, R125, -INF , !P2 ;  /* 0xff8000007d7d7808 */ /* 0x000fc80005000000 */
[----:B------:R-:W-:Y:S02]  /*15f10*/  ISETP.GE.AND P5, PT, R6, UR60, PT ;  /* 0x0000003c06007c0c */ /* 0x000fe4000bfa6270 */
[----:B------:R-:W-:Y:S02]  /*15f20*/  IADD3 R6, R2, 0xe0, RZ ;  /* 0x000000e002067810 */ /* 0x000fe40007ffe0ff */
[----:B------:R-:W-:Y:S02]  /*15f30*/  FSEL R78, R127, -INF , !P2 ;  /* 0xff8000007f4e7808 */ /* 0x000fe40005000000 */
[----:B------:R-:W-:Y:S01]  /*15f40*/  ISETP.GE.AND P2, PT, R6, UR60, PT ;  /* 0x0000003c06007c0c */ /* 0x000fe2000bf46270 */
[----:B------:R-:W-:Y:S01]  /*15f50*/  VIADD R6, R2, 0xe1 ;  /* 0x000000e102067836 */ /* 0x000fe20000000000 */
[----:B------:R-:W-:Y:S02]  /*15f60*/  FSEL R96, R128, -INF , !P4 ;  /* 0xff80000080607808 */ /* 0x000fe40006000000 */
[----:B------:R-:W-:-:S02]  /*15f70*/  FSEL R130, R130, -INF , !P4 ;  /* 0xff80000082827808 */ /* 0x000fc40006000000 */
[----:B------:R-:W-:Y:S02]  /*15f80*/  ISETP.GE.AND P4, PT, R6, UR60, PT ;  /* 0x0000003c06007c0c */ /* 0x000fe4000bf86270 */
[----:B------:R-:W-:Y:S02]  /*15f90*/  IADD3 R6, R2, 0xe8, RZ ;  /* 0x000000e802067810 */ /* 0x000fe40007ffe0ff */
[----:B------:R-:W-:Y:S02]  /*15fa0*/  FSEL R94, R129, -INF , !P3 ;  /* 0xff800000815e7808 */ /* 0x000fe40005800000 */
[----:B------:R-:W-:Y:S02]  /*15fb0*/  FSEL R131, R131, -INF , !P3 ;  /* 0xff80000083837808 */ /* 0x000fe40005800000 */
[----:B------:R-:W-:Y:S01]  /*15fc0*/  ISETP.GE.AND P3, PT, R6, UR60, PT ;  /* 0x0000003c06007c0c */ /* 0x000fe2000bf66270 */
[----:B------:R-:W-:Y:S01]  /*15fd0*/  VIADD R6, R2, 0xe9 ;  /* 0x000000e902067836 */ /* 0x000fe20000000000 */
[----:B------:R-:W-:-:S02]  /*15fe0*/  FSEL R92, R132, -INF , !P6 ;  /* 0xff800000845c7808 */ /* 0x000fc40007000000 */
[----:B------:R-:W-:Y:S02]  /*15ff0*/  FSEL R134, R134, -INF , !P6 ;  /* 0xff80000086867808 */ /* 0x000fe40007000000 */
[----:B------:R-:W-:Y:S02]  /*16000*/  ISETP.GE.AND P6, PT, R6, UR60, PT ;  /* 0x0000003c06007c0c */ /* 0x000fe4000bfc6270 */
[----:B------:R-:W-:Y:S02]  /*16010*/  FMNMX R14, R125, R15, !PT ;  /* 0x0000000f7d0e7209 */ /* 0x000fe40007800000 */
[----:B------:R-:W-:Y:S02]  /*16020*/  IADD3 R6, R2, 0xf0, RZ ;  /* 0x000000f002067810 */ /* 0x000fe40007ffe0ff */
[----:B------:R-:W-:Y:S02]  /*16030*/  FSEL R90, R133, -INF , !P5 ;  /* 0xff800000855a7808 */ /* 0x000fe40006800000 */
[----:B------:R-:W-:-:S02]  /*16040*/  FSEL R135, R135, -INF , !P5 ;  /* 0xff80000087877808 */ /* 0x000fc40006800000 */
[----:B------:R-:W-:Y:S02]  /*16050*/  FMNMX R14, R96, R14, !PT ;  /* 0x0000000e600e7209 */ /* 0x000fe40007800000 */
[----:B------:R-:W-:Y:S01]  /*16060*/  ISETP.GE.AND P5, PT, R6, UR60, PT ;  /* 0x0000003c06007c0c */ /* 0x000fe2000bfa6270 */
[----:B------:R-:W-:Y:S01]  /*16070*/  VIADD R6, R2, 0xf1 ;  /* 0x000000f102067836 */ /* 0x000fe20000000000 */
[----:B------:R-:W-:Y:S02]  /*16080*/  FMNMX R15, R19, R4, !PT ;  /* 0x00000004130f7209 */ /* 0x000fe40007800000 */
[----:B------:R-:W-:Y:S02]  /*16090*/  FMNMX R4, R94, R14, !PT ;  /* 0x0000000e5e047209 */ /* 0x000fe40007800000 */
[----:B------:R-:W-:Y:S02]  /*160a0*/  FSEL R22, R136, -INF , !P2 ;  /* 0xff80000088167808 */ /* 0x000fe40005000000 */
[----:B------:R-:W-:Y:S01]  /*160b0*/  FSEL R138, R138, -INF , !P2 ;  /* 0xff8000008a8a7808 */ /* 0x000fe20005000000 */
[----:B---3--:R-:W3:Y:S01]  /*160c0*/  S2R R19, SR_CgaCtaId ;  /* 0x0000000000137919 */ /* 0x008ee20000008800 */
[----:B------:R-:W-:-:S02]  /*160d0*/  ISETP.GE.AND P2, PT, R6, UR60, PT ;  /* 0x0000003c06007c0c */ /* 0x000fc4000bf46270 */
[----:B------:R-:W-:Y:S02]  /*160e0*/  IADD3 R6, R2, 0xf8, RZ ;  /* 0x000000f802067810 */ /* 0x000fe40007ffe0ff */
[----:B------:R-:W-:Y:S02]  /*160f0*/  FMNMX R4, R92, R4, !PT ;  /* 0x000000045c047209 */ /* 0x000fe40007800000 */
[----:B------:R-:W-:Y:S02]  /*16100*/  FMNMX R14, R17, R15, !PT ;  /* 0x0000000f110e7209 */ /* 0x000fe40007800000 */
[----:B------:R-:W-:Y:S02]  /*16110*/  FSEL R137, R137, -INF , !P4 ;  /* 0xff80000089897808 */ /* 0x000fe40006000000 */
[----:B------:R-:W-:Y:S02]  /*16120*/  FSEL R139, R139, -INF , !P4 ;  /* 0xff8000008b8b7808 */ /* 0x000fe40006000000 */
[----:B------:R-:W-:-:S02]  /*16130*/  ISETP.GE.AND P4, PT, R6, UR60, PT ;  /* 0x0000003c06007c0c */ /* 0x000fc4000bf86270 */
[----:B------:R-:W-:Y:S01]  /*16140*/  FMNMX R15, R90, R4, !PT ;  /* 0x000000045a0f7209 */ /* 0x000fe20007800000 */
[----:B------:R-:W-:Y:S01]  /*16150*/  VIADD R4, R2, 0xf9 ;  /* 0x000000f902047836 */ /* 0x000fe20000000000 */
[----:B------:R-:W-:Y:S02]  /*16160*/  FMNMX R6, R83, R14, !PT ;  /* 0x0000000e53067209 */ /* 0x000fe40007800000 */
[----:B------:R-:W-:Y:S02]  /*16170*/  FMNMX R15, R22, R15, !PT ;  /* 0x0000000f160f7209 */ /* 0x000fe40007800000 */
[----:B------:R-:W-:Y:S02]  /*16180*/  FMNMX R6, R32, R6, !PT ;  /* 0x0000000620067209 */ /* 0x000fe40007800000 */
[----:B------:R-:W-:Y:S02]  /*16190*/  FSEL R14, R140, -INF , !P3 ;  /* 0xff8000008c0e7808 */ /* 0x000fe40005800000 */
[----:B------:R-:W-:-:S02]  /*161a0*/  FSEL R142, R142, -INF , !P3 ;  /* 0xff8000008e8e7808 */ /* 0x000fc40005800000 */
[----:B------:R-:W-:Y:S02]  /*161b0*/  ISETP.GE.AND P3, PT, R4, UR60, PT ;  /* 0x0000003c04007c0c */ /* 0x000fe4000bf66270 */
[----:B------:R-:W-:Y:S02]  /*161c0*/  FMNMX R4, R137, R15, !PT ;  /* 0x0000000f89047209 */ /* 0x000fe40007800000 */
[----:B------:R-:W-:Y:S02]  /*161d0*/  FMNMX R6, R78, R6, !PT ;  /* 0x000000064e067209 */ /* 0x000fe40007800000 */
[----:B------:R-:W-:Y:S02]  /*161e0*/  FSEL R15, R141, -INF , !P6 ;  /* 0xff8000008d0f7808 */ /* 0x000fe40007000000 */
[----:B------:R-:W-:Y:S02]  /*161f0*/  FMNMX R4, R14, R4, !PT ;  /* 0x000000040e047209 */ /* 0x000fe40007800000 */
[----:B------:R-:W-:-:S02]  /*16200*/  FMNMX R6, R130, R6, !PT ;  /* 0x0000000682067209 */ /* 0x000fc40007800000 */
[----:B------:R-:W-:Y:S02]  /*16210*/  FSEL R144, R144, -INF , !P5 ;  /* 0xff80000090907808 */ /* 0x000fe40006800000 */
[----:B------:R-:W-:Y:S02]  /*16220*/  FMNMX R4, R15, R4, !PT ;  /* 0x000000040f047209 */ /* 0x000fe40007800000 */
[----:B------:R-:W-:Y:S02]  /*16230*/  FMNMX R6, R131, R6, !PT ;  /* 0x0000000683067209 */ /* 0x000fe40007800000 */
[----:B------:R-:W-:Y:S02]  /*16240*/  FSEL R145, R145, -INF , !P2 ;  /* 0xff80000091917808 */ /* 0x000fe40005000000 */
[----:B------:R-:W-:Y:S02]  /*16250*/  FMNMX R4, R144, R4, !PT ;  /* 0x0000000490047209 */ /* 0x000fe40007800000 */
[----:B------:R-:W-:-:S02]  /*16260*/  FMNMX R6, R134, R6, !PT ;  /* 0x0000000686067209 */ /* 0x000fc40007800000 */
[----:B----4-:R-:W-:Y:S02]  /*16270*/  MOV R17, 0x400 ;  /* 0x0000040000117802 */ /* 0x010fe40000000f00 */
[----:B------:R-:W-:Y:S02]  /*16280*/  FSEL R148, R148, -INF , !P4 ;  /* 0xff80000094947808 */ /* 0x000fe40006000000 */
[----:B------:R-:W-:Y:S02]  /*16290*/  FMNMX R4, R145, R4, !PT ;  /* 0x0000000491047209 */ /* 0x000fe40007800000 */
[----:B------:R-:W-:Y:S02]  /*162a0*/  FMNMX R6, R135, R6, !PT ;  /* 0x0000000687067209 */ /* 0x000fe40007800000 */
[----:B---3--:R-:W-:Y:S02]  /*162b0*/  LEA R17, R19, R17, 0x18 ;  /* 0x0000001113117211 */ /* 0x008fe400078ec0ff */
[----:B------:R-:W-:-:S02]  /*162c0*/  FSEL R149, R149, -INF , !P3 ;  /* 0xff80000095957808 */ /* 0x000fc40005800000 */
[----:B------:R-:W-:Y:S02]  /*162d0*/  FMNMX R4, R148, R4, !PT ;  /* 0x0000000494047209 */ /* 0x000fe40007800000 */
[----:B------:R-:W-:Y:S02]  /*162e0*/  FMNMX R6, R138, R6, !PT ;  /* 0x000000068a067209 */ /* 0x000fe40007800000 */
[----:B------:R-:W-:Y:S02]  /*162f0*/  MOV R34, R17 ;  /* 0x0000001100227202 */ /* 0x000fe40000000f00 */
[----:B------:R-:W-:Y:S02]  /*16300*/  FMNMX R4, R149, R4, !PT ;  /* 0x0000000495047209 */ /* 0x000fe40007800000 */
[----:B------:R-:W-:Y:S02]  /*16310*/  FMNMX R17, R139, R6, !PT ;  /* 0x000000068b117209 */ /* 0x000fe40007800000 */
[----:B------:R-:W-:Y:S01]  /*16320*/  FSEL R143, R143, -INF , !P6 ;  /* 0xff8000008f8f7808 */ /* 0x000fe20007000000 */
[----:B------:R-:W3:Y:S01]  /*16330*/  SHFL.BFLY PT, R6, R4, 0x1, 0x1f ;  /* 0x0c201f0004067f89 */ /* 0x000ee200000e0000 */
[----:B------:R-:W-:-:S02]  /*16340*/  FMNMX R17, R142, R17, !PT ;  /* 0x000000118e117209 */ /* 0x000fc40007800000 */
[----:B------:R-:W-:Y:S02]  /*16350*/  FSEL R146, R146, -INF , !P5 ;  /* 0xff80000092927808 */ /* 0x000fe40006800000 */
[----:B------:R-:W-:Y:S02]  /*16360*/  FMNMX R17, R143, R17, !PT ;  /* 0x000000118f117209 */ /* 0x000fe40007800000 */
[----:B------:R-:W-:Y:S02]  /*16370*/  FSEL R147, R147, -INF , !P2 ;  /* 0xff80000093937808 */ /* 0x000fe40005000000 */
[----:B------:R-:W-:Y:S01]  /*16380*/  FMNMX R17, R146, R17, !PT ;  /* 0x0000001192117209 */ /* 0x000fe20007800000 */
[----:B-1----:R-:W-:Y:S01]  /*16390*/  IMAD.MOV.U32 R32, RZ, RZ, R25 ;  /* 0x000000ffff207224 */ /* 0x002fe200078e0019 */
[----:B------:R-:W-:Y:S02]  /*163a0*/  FSEL R25, R150, -INF , !P4 ;  /* 0xff80000096197808 */ /* 0x000fe40006000000 */
[----:B------:R-:W-:-:S02]  /*163b0*/  FMNMX R17, R147, R17, !PT ;  /* 0x0000001193117209 */ /* 0x000fc40007800000 */
[----:B------:R-:W-:Y:S02]  /*163c0*/  FSEL R19, R151, -INF , !P3 ;  /* 0xff80000097137808 */ /* 0x000fe40005800000 */
[----:B------:R-:W-:-:S04]  /*163d0*/  FMNMX R17, R25, R17, !PT ;  /* 0x0000001119117209 */ /* 0x000fc80007800000 */
[----:B------:R-:W-:Y:S02]  /*163e0*/  FMNMX R17, R19, R17, !PT ;  /* 0x0000001113117209 */ /* 0x000fe40007800000 */
[----:B---3--:R-:W-:-:S03]  /*163f0*/  FMNMX R6, R4, R6, !PT ;  /* 0x0000000604067209 */ /* 0x008fc60007800000 */
[----:B------:R-:W1:Y:S01]  /*16400*/  SHFL.BFLY PT, R4, R17, 0x1, 0x1f ;  /* 0x0c201f0011047f89 */ /* 0x000e6200000e0000 */
[----:B------:R-:W3:Y:S01]  /*16410*/  S2R R58, SR_CgaCtaId ;  /* 0x00000000003a7919 */ /* 0x000ee20000008800 */
[----:B-1----:R-:W-:Y:S02]  /*16420*/  FMNMX R4, R17, R4, !PT ;  /* 0x0000000411047209 */ /* 0x002fe40007800000 */
[----:B------:R-:W1:Y:S01]  /*16430*/  SHFL.BFLY PT, R17, R6, 0x2, 0x1f ;  /* 0x0c401f0006117f89 */ /* 0x000e6200000e0000 */
[----:B------:R-:W-:Y:S02]  /*16440*/  MOV R35, 0x400 ;  /* 0x0000040000237802 */ /* 0x000fe40000000f00 */
[----:B-1----:R-:W-:Y:S02]  /*16450*/  FMNMX R6, R6, R17, !PT ;  /* 0x0000001106067209 */ /* 0x002fe40007800000 */
[----:B------:R-:W1:Y:S01]  /*16460*/  SHFL.BFLY PT, R17, R4, 0x2, 0x1f ;  /* 0x0c401f0004117f89 */ /* 0x000e6200000e0000 */
[----:B---3--:R-:W-:-:S04]  /*16470*/  LEA R35, R58, R35, 0x18 ;  /* 0x000000233a237211 */ /* 0x008fc800078ec0ff */
[----:B------:R-:W-:Y:S02]  /*16480*/  IADD3 R35, R35, 0x77020, RZ ;  /* 0x0007702023237810 */ /* 0x000fe40007ffe0ff */
[----:B------:R-:W-:Y:S02]  /*16490*/  SHF.L.U32 R28, R28, 0x1f, RZ ;  /* 0x0000001f1c1c7819 */ /* 0x000fe400000006ff */
[----:B-1----:R-:W-:Y:S01]  /*164a0*/  FMNMX R4, R4, R17, !PT ;  /* 0x0000001104047209 */ /* 0x002fe20007800000 */
[----:B--2---:R-:W-:-:S05]  /*164b0*/  IMAD R17, R33, 0x8, R35 ;  /* 0x0000000821117824 */ /* 0x004fca00078e0223 */
[----:B------:R-:W-:-:S04]  /*164c0*/  PRMT R17, RZ, 0x654, R17 ;  /* 0x00000654ff117816 */ /* 0x000fc80000000011 */
[----:B------:R1:W-:Y:S02]  /*164d0*/  SYNCS.ARRIVE.TRANS64.RED.A1T0 RZ, [R17+URZ], RZ ;  /* 0x000000ff11ff79a7 */ /* 0x0003e4000810043f */
[----:B-1----:R-:W-:-:S04]  /*164e0*/  LEA R17, R32, R34, 0x3 ;  /* 0x0000002220117211 */ /* 0x002fc800078e18ff */
[----:B------:R-:W1:Y:S01]  /*164f0*/  SYNCS.PHASECHK.TRANS64.TRYWAIT P2, [R17+URZ+0x77000], R28 ;  /* 0x0770001c110075a7 */ /* 0x000e62000804017f */
[----:B------:R-:W-:Y:S04]  /*16500*/  BSSY B0, `(.L_x_43) ;  /* 0x0000002000007945 */ /* 0x000fe80003800000 */
[----:B-1----:R-:W-:Y:S05]  /*16510*/  @!P2 BRA `(.L_x_44) ;  /* 0x000000a80018a947 */ /* 0x002fea0003800000 */
.L_x_96:
[----:B------:R-:W-:Y:S05]  /*16520*/  BSYNC B0 ;  /* 0x0000000000007941 */ /* 0x000fea0003800000 */
.L_x_43:
[----:B------:R-:W2:Y:S04]  /*16530*/  LDL.LU R34, [R1+0xd4] ;  /* 0x0000d40001227983 */ /* 0x000ea80000300800 */
[----:B------:R-:W3:Y:S04]  /*16540*/  LDL R35, [R1+0xd8] ;  /* 0x0000d80001237983 */ /* 0x000ee80000100800 */
[----:B------:R-:W-:Y:S04]  /*16550*/  STL.64 [R1+0x178], R54 ;  /* 0x0001783601007387 */ /* 0x000fe80000100a00 */
[----:B------:R-:W-:Y:S04]  /*16560*/  STL.64 [R1+0x170], R52 ;  /* 0x0001703401007387 */ /* 0x000fe80000100a00 */
[----:B------:R-:W-:Y:S04]  /*16570*/  STL.64 [R1+0x168], R50 ;  /* 0x0001683201007387 */ /* 0x000fe80000100a00 */
[----:B------:R-:W-:Y:S04]  /*16580*/  STL.64 [R1+0x160], R48 ;  /* 0x0001603001007387 */ /* 0x000fe80000100a00 */
[----:B------:R-:W-:Y:S04]  /*16590*/  STL.64 [R1+0x158], R46 ;  /* 0x0001582e01007387 */ /* 0x000fe80000100a00 */
[----:B------:R-:W-:Y:S04]  /*165a0*/  STL.64 [R1+0x150], R44 ;  /* 0x0001502c01007387 */ /* 0x000fe80000100a00 */
[----:B------:R-:W-:Y:S04]  /*165b0*/  STL.64 [R1+0x148], R42 ;  /* 0x0001482a01007387 */ /* 0x000fe80000100a00 */
[----:B------:R4:W-:Y:S04]  /*165c0*/  STL.64 [R1+0x140], R40 ;  /* 0x0001402801007387 */ /* 0x0009e80000100a00 */
[----:B----4-:R-:W4:Y:S04]  /*165d0*/  LDL.LU.64 R40, [R1] ;  /* 0x0000000001287983 */ /* 0x010f280000300a00 */
[----:B------:R-:W2:Y:S04]  /*165e0*/  LDL.LU.64 R42, [R1+0x8] ;  /* 0x00000800012a7983 */ /* 0x000ea80000300a00 */
[----:B------:R-:W4:Y:S04]  /*165f0*/  LDL.LU.64 R44, [R1+0x10] ;  /* 0x00001000012c7983 */ /* 0x000f280000300a00 */
[----:B------:R-:W4:Y:S04]  /*16600*/  LDL.LU.64 R46, [R1+0x18] ;  /* 0x00001800012e7983 */ /* 0x000f280000300a00 */
[----:B------:R-:W4:Y:S04]  /*16610*/  LDL.LU.64 R48, [R1+0x20] ;  /* 0x0000200001307983 */ /* 0x000f280000300a00 */
[----:B------:R-:W4:Y:S04]  /*16620*/  LDL.LU.64 R50, [R1+0x28] ;  /* 0x0000280001327983 */ /* 0x000f280000300a00 */
[----:B------:R-:W4:Y:S04]  /*16630*/  LDL.LU.64 R52, [R1+0x30] ;  /* 0x0000300001347983 */ /* 0x000f280000300a00 */
[----:B------:R-:W4:Y:S01]  /*16640*/  LDL.LU.64 R54, [R1+0x38] ;  /* 0x0000380001367983 */ /* 0x000f220000300a00 */
[C---:B------:R-:W-:Y:S01]  /*16650*/  FSETP.NEU.AND P2, PT, R4.reuse, -INF , PT ;  /* 0xff8000000400780b */ /* 0x040fe20003f4d000 */
[----:B------:R-:W-:Y:S01]  /*16660*/  IMAD.U32 R58, RZ, RZ, UR61 ;  /* 0x0000003dff3a7e24 */ /* 0x000fe2000f8e00ff */
[----:B------:R-:W-:Y:S05]  /*16670*/  WARPSYNC.ALL ;  /* 0x0000000000007948 */ /* 0x000fea0003800000 */
[----:B-1----:R-:W-:-:S02]  /*16680*/  FSEL R28, R4, RZ, P2 ;  /* 0x000000ff041c7208 */ /* 0x002fc40001000000 */
[----:B------:R-:W-:Y:S02]  /*16690*/  MOV R59, 0x80000020 ;  /* 0x80000020003b7802 */ /* 0x000fe40000000f00 */
[----:B------:R-:W-:Y:S01]  /*166a0*/  MOV R17, 0x80000020 ;  /* 0x8000002000117802 */ /* 0x000fe20000000f00 */
[C---:B------:R-:W-:Y:S01]  /*166b0*/  FADD R7, -R28.reuse, R7 ;  /* 0x000000071c077221 */ /* 0x040fe20000000100 */
[----:B------:R-:W-:Y:S01]  /*166c0*/  FMUL R28, R28, UR39 ;  /* 0x000000271c1c7c20 */ /* 0x000fe20008400000 */
[----:B------:R-:W-:Y:S02]  /*166d0*/  R2UR UR7, R59 ;  /* 0x000000003b0772ca */ /* 0x000fe400000e0000 */
[----:B------:R-:W-:Y:S01]  /*166e0*/  FMUL R7, R7, UR39 ;  /* 0x0000002707077c20 */ /* 0x000fe20008400000 */
[--C-:B------:R-:W-:Y:S01]  /*166f0*/  FFMA R26, R26, UR39, -R28.reuse ;  /* 0x000000271a1a7c23 */ /* 0x100fe2000800081c */
[C---:B------:R-:W-:Y:S01]  /*16700*/  R2UR UR11, R17.reuse ;  /* 0x00000000110b72ca */ /* 0x040fe200000e0000 */
[--C-:B------:R-:W-:Y:S01]  /*16710*/  FFMA R12, R12, UR39, -R28.reuse ;  /* 0x000000270c0c7c23 */ /* 0x100fe2000800081c */
[----:B------:R-:W-:Y:S01]  /*16720*/  R2UR UR15, R17 ;  /* 0x00000000110f72ca */ /* 0x000fe200000e0000 */
[--C-:B------:R-:W-:Y:S01]  /*16730*/  FFMA R10, R10, UR39, -R28.reuse ;  /* 0x000000270a0a7c23 */ /* 0x100fe2000800081c */
[----:B------:R-:W-:Y:S01]  /*16740*/  FSETP.GEU.AND P2, PT, R7, -126, PT ;  /* 0xc2fc00000700780b */ /* 0x000fe20003f4e000 */
[----:B------:R-:W-:Y:S01]  /*16750*/  FFMA R39, R39, UR39, -R28 ;  /* 0x0000002727277c23 */ /* 0x000fe2000800081c */
[----:B------:R-:W-:-:S02]  /*16760*/  FSETP.GEU.AND P3, PT, R26, -126, PT ;  /* 0xc2fc00001a00780b */ /* 0x000fc40003f6e000 */
[C---:B------:R-:W-:Y:S02]  /*16770*/  R2UR UR19, R17.reuse ;  /* 0x00000000111372ca */ /* 0x040fe400000e0000 */
[C---:B------:R-:W-:Y:S02]  /*16780*/  R2UR UR23, R17.reuse ;  /* 0x00000000111772ca */ /* 0x040fe400000e0000 */
[C---:B------:R-:W-:Y:S02]  /*16790*/  R2UR UR27, R17.reuse ;  /* 0x00000000111b72ca */ /* 0x040fe400000e0000 */
[----:B------:R-:W-:Y:S01]  /*167a0*/  R2UR UR31, R17 ;  /* 0x00000000111f72ca */ /* 0x000fe200000e0000 */
[----:B------:R-:W-:Y:S02]  /*167b0*/  IMAD.MOV.U32 R17, RZ, RZ, -0x7fffffe0 ;  /* 0x80000020ff117424 */ /* 0x000fe400078e00ff */
[----:B------:R-:W-:Y:S02]  /*167c0*/  @!P2 FMUL R7, R7, 0.5 ;  /* 0x3f0000000707a820 */ /* 0x000fe40000400000 */
[----:B------:R-:W-:-:S04]  /*167d0*/  @!P3 FMUL R26, R26, 0.5 ;  /* 0x3f0000001a1ab820 */ /* 0x000fc80000400000 */
[----:B------:R-:W1:Y:S08]  /*167e0*/  MUFU.EX2 R7, R7 ;  /* 0x0000000700077308 */ /* 0x000e700000000800 */
[----:B------:R-:W1:Y:S02]  /*167f0*/  MUFU.EX2 R33, R26 ;  /* 0x0000001a00217308 */ /* 0x000e640000000800 */
[----:B-1----:R-:W-:Y:S01]  /*16800*/  @!P2 FMUL R7, R7, R7 ;  /* 0x000000070707a220 */ /* 0x002fe20000400000 */
[----:B------:R-:W-:-:S03]  /*16810*/  FSETP.NEU.AND P2, PT, R6, -INF , PT ;  /* 0xff8000000600780b */ /* 0x000fc60003f4d000 */
[-C--:B------:R-:W-:Y:S01]  /*16820*/  FMUL R234, R234, R7.reuse ;  /* 0x00000007eaea7220 */ /* 0x080fe20000400000 */
[-C--:B------:R-:W-:Y:S01]  /*16830*/  FMUL R235, R235, R7.reuse ;  /* 0x00000007ebeb7220 */ /* 0x080fe20000400000 */
[-C--:B------:R-:W-:Y:S01]  /*16840*/  FMUL R238, R238, R7.reuse ;  /* 0x00000007eeee7220 */ /* 0x080fe20000400000 */
[----:B------:R-:W-:Y:S01]  /*16850*/  FMUL R239, R239, R7 ;  /* 0x00000007efef7220 */ /* 0x000fe20000400000 */
        /* <DEDUP_REMOVED lines=37> */
[-C--:B-----5:R-:W-:Y:S01]  /*16ab0*/  FMUL R154, R154, R7.reuse ;  /* 0x000000079a9a7220 */ /* 0x0a0fe20000400000 */
[-C--:B------:R-:W-:Y:S01]  /*16ac0*/  FMUL R155, R155, R7.reuse ;  /* 0x000000079b9b7220 */ /* 0x080fe20000400000 */
[-C--:B------:R-:W-:Y:S01]  /*16ad0*/  FMUL R158, R158, R7.reuse ;  /* 0x000000079e9e7220 */ /* 0x080fe20000400000 */
[-C--:B------:R-:W-:Y:S01]  /*16ae0*/  FMUL R159, R159, R7.reuse ;  /* 0x000000079f9f7220 */ /* 0x080fe20000400000 */
[-C--:B------:R-:W-:Y:S01]  /*16af0*/  FMUL R162, R162, R7.reuse ;  /* 0x00000007a2a27220 */ /* 0x080fe20000400000 */
[-C--:B------:R-:W-:Y:S01]  /*16b00*/  FMUL R163, R163, R7.reuse ;  /* 0x00000007a3a37220 */ /* 0x080fe20000400000 */
[-C--:B------:R-:W-:Y:S01]  /*16b10*/  FMUL R166, R166, R7.reuse ;  /* 0x00000007a6a67220 */ /* 0x080fe20000400000 */
[----:B------:R-:W-:Y:S01]  /*16b20*/  FMUL R167, R167, R7 ;  /* 0x00000007a7a77220 */ /* 0x000fe20000400000 */
[----:B------:R-:W-:Y:S01]  /*16b30*/  FFMA R26, R7, R16, R33 ;  /* 0x00000010071a7223 */ /* 0x000fe20000000021 */
[----:B---3--:R-:W-:-:S05]  /*16b40*/  IMAD R58, R35, 0x1c00, R58 ;  /* 0x00001c00233a7824 */ /* 0x008fca00078e023a */
[----:B------:R-:W-:Y:S01]  /*16b50*/  R2UR UR6, R58 ;  /* 0x000000003a0672ca */ /* 0x000fe200000e0000 */
[-C--:B--2---:R-:W-:Y:S01]  /*16b60*/  FMUL R42, R42, R7.reuse ;  /* 0x000000072a2a7220 */ /* 0x084fe20000400000 */
[-C--:B------:R-:W-:Y:S01]  /*16b70*/  FMUL R43, R43, R7.reuse ;  /* 0x000000072b2b7220 */ /* 0x080fe20000400000 */
[-C--:B----4-:R-:W-:Y:S01]  /*16b80*/  FMUL R46, R46, R7.reuse ;  /* 0x000000072e2e7220 */ /* 0x090fe20000400000 */
[-C--:B------:R-:W-:Y:S01]  /*16b90*/  FMUL R47, R47, R7.reuse ;  /* 0x000000072f2f7220 */ /* 0x080fe20000400000 */
[-C--:B------:R-:W-:Y:S01]  /*16ba0*/  FMUL R50, R50, R7.reuse ;  /* 0x0000000732327220 */ /* 0x080fe20000400000 */
[-C--:B------:R-:W-:Y:S01]  /*16bb0*/  FMUL R51, R51, R7.reuse ;  /* 0x0000000733337220 */ /* 0x080fe20000400000 */
[-C--:B------:R-:W-:Y:S01]  /*16bc0*/  FMUL R54, R54, R7.reuse ;  /* 0x0000000736367220 */ /* 0x080fe20000400000 */
[----:B------:R-:W-:Y:S01]  /*16bd0*/  FMUL R55, R55, R7 ;  /* 0x0000000737377220 */ /* 0x000fe20000400000 */
[----:B------:R-:W-:-:S05]  /*16be0*/  FSEL R7, R6, RZ, P2 ;  /* 0x000000ff06077208 */ /* 0x000fca0001000000 */
[C---:B------:R-:W-:Y:S01]  /*16bf0*/  FADD R16, -R7.reuse, R8 ;  /* 0x0000000807107221 */ /* 0x040fe20000000100 */
[----:B------:R-:W-:Y:S01]  /*16c00*/  FMUL R8, R7, UR39 ;  /* 0x0000002707087c20 */ /* 0x000fe20008400000 */
[--C-:B------:R-:W-:Y:S01]  /*16c10*/  FFMA R7, R31, UR39, -R28.reuse ;  /* 0x000000271f077c23 */ /* 0x100fe2000800081c */
[----:B------:R-:W-:Y:S01]  /*16c20*/  FFMA R31, R38, UR39, -R28 ;  /* 0x00000027261f7c23 */ /* 0x000fe2000800081c */
[----:B------:R-:W-:Y:S01]  /*16c30*/  FMUL R16, R16, UR39 ;  /* 0x0000002710107c20 */ /* 0x000fe20008400000 */
[--C-:B------:R-:W-:Y:S01]  /*16c40*/  FFMA R24, R24, UR39, -R8.reuse ;  /* 0x0000002718187c23 */ /* 0x100fe20008000808 */
[--C-:B------:R-:W-:Y:S01]  /*16c50*/  FFMA R13, R13, UR39, -R8.reuse ;  /* 0x000000270d0d7c23 */ /* 0x100fe20008000808 */
[--C-:B------:R-:W-:Y:S01]  /*16c60*/  FFMA R251, R251, UR39, -R8.reuse ;  /* 0x00000027fbfb7c23 */ /* 0x100fe20008000808 */
[--C-:B------:R-:W-:Y:S01]  /*16c70*/  FFMA R23, R23, UR39, -R8.reuse ;  /* 0x0000002717177c23 */ /* 0x100fe20008000808 */
[----:B------:R-:W-:Y:S01]  /*16c80*/  FSETP.GEU.AND P2, PT, R16, -126, PT ;  /* 0xc2fc00001000780b */ /* 0x000fe20003f4e000 */
[--C-:B------:R-:W-:Y:S01]  /*16c90*/  FFMA R18, R18, UR39, -R8.reuse ;  /* 0x0000002712127c23 */ /* 0x100fe20008000808 */
[----:B------:R-:W-:Y:S01]  /*16ca0*/  FSETP.GEU.AND P3, PT, R24, -126, PT ;  /* 0xc2fc00001800780b */ /* 0x000fe20003f6e000 */
[--C-:B------:R-:W-:Y:S01]  /*16cb0*/  FFMA R36, R36, UR39, -R8.reuse ;  /* 0x0000002724247c23 */ /* 0x100fe20008000808 */
[----:B------:R-:W-:Y:S01]  /*16cc0*/  FSETP.GEU.AND P5, PT, R13, -126, PT ;  /* 0xc2fc00000d00780b */ /* 0x000fe20003fae000 */
[----:B------:R-:W-:Y:S01]  /*16cd0*/  FFMA R11, R11, UR39, -R8 ;  /* 0x000000270b0b7c23 */ /* 0x000fe20008000808 */
[----:B------:R-:W-:-:S07]  /*16ce0*/  FSETP.GEU.AND P4, PT, R251, -126, PT ;  /* 0xc2fc0000fb00780b */ /* 0x000fce0003f8e000 */
[----:B------:R-:W-:Y:S02]  /*16cf0*/  @!P2 FMUL R16, R16, 0.5 ;  /* 0x3f0000001010a820 */ /* 0x000fe40000400000 */
[----:B------:R-:W-:Y:S02]  /*16d00*/  @!P3 FMUL R24, R24, 0.5 ;  /* 0x3f0000001818b820 */ /* 0x000fe40000400000 */
[----:B------:R-:W-:Y:S02]  /*16d10*/  @!P5 FMUL R13, R13, 0.5 ;  /* 0x3f0000000d0dd820 */ /* 0x000fe40000400000 */
[----:B------:R-:W1:Y:S01]  /*16d20*/  MUFU.EX2 R16, R16 ;  /* 0x0000001000107308 */ /* 0x000e620000000800 */
[----:B------:R-:W-:-:S07]  /*16d30*/  @!P4 FMUL R251, R251, 0.5 ;  /* 0x3f000000fbfbc820 */ /* 0x000fce0000400000 */
[----:B------:R-:W2:Y:S08]  /*16d40*/  MUFU.EX2 R32, R24 ;  /* 0x0000001800207308 */ /* 0x000eb00000000800 */
[----:B------:R-:W3:Y:S01]  /*16d50*/  MUFU.EX2 R24, R13 ;  /* 0x0000000d00187308 */ /* 0x000ee20000000800 */
[----:B-1----:R-:W-:-:S04]  /*16d60*/  @!P2 FMUL R16, R16, R16 ;  /* 0x000000101010a220 */ /* 0x002fc80000400000 */
[-C--:B------:R-:W-:Y:S01]  /*16d70*/  FMUL R40, R40, R16.reuse ;  /* 0x0000001028287220 */ /* 0x080fe20000400000 */
[-C--:B------:R-:W-:Y:S01]  /*16d80*/  FMUL R41, R41, R16.reuse ;  /* 0x0000001029297220 */ /* 0x080fe20000400000 */
[-C--:B------:R-:W-:Y:S01]  /*16d90*/  FMUL R44, R44, R16.reuse ;  /* 0x000000102c2c7220 */ /* 0x080fe20000400000 */
[----:B------:R-:W-:Y:S01]  /*16da0*/  FMUL R45, R45, R16 ;  /* 0x000000102d2d7220 */ /* 0x000fe20000400000 */
[----:B--2---:R-:W-:Y:S01]  /*16db0*/  @!P3 FMUL R32, R32, R32 ;  /* 0x000000202020b220 */ /* 0x004fe20000400000 */
        /* <DEDUP_REMOVED lines=53> */
[----:B------:R-:W-:Y:S01]  /*17110*/  VIADD R16, R58, 0x400 ;  /* 0x000004003a107836 */ /* 0x000fe20000000000 */
[----:B------:R-:W-:Y:S01]  /*17120*/  FSETP.GEU.AND P3, PT, R7, -126, PT ;  /* 0xc2fc00000700780b */ /* 0x000fe20003f6e000 */
[----:B---3--:R-:W-:Y:S01]  /*17130*/  @!P5 FMUL R24, R24, R24 ;  /* 0x000000181818d220 */ /* 0x008fe20000400000 */
[----:B------:R-:W-:-:S02]  /*17140*/  FSETP.GEU.AND P5, PT, R12, -126, PT ;  /* 0xc2fc00000c00780b */ /* 0x000fc40003fae000 */
[----:B------:R-:W-:Y:S01]  /*17150*/  R2UR UR10, R16 ;  /* 0x00000000100a72ca */ /* 0x000fe200000e0000 */
[----:B------:R-:W-:-:S05]  /*17160*/  VIADD R16, R58, 0x800 ;  /* 0x000008003a107836 */ /* 0x000fca0000000000 */
[----:B------:R-:W-:Y:S02]  /*17170*/  R2UR UR14, R16 ;  /* 0x00000000100e72ca */ /* 0x000fe400000e0000 */
[----:B------:R-:W-:Y:S01]  /*17180*/  IADD3 R16, R58, 0xc00, RZ ;  /* 0x00000c003a107810 */ /* 0x000fe20007ffe0ff */
[----:B------:R-:W-:Y:S02]  /*17190*/  @!P3 FMUL R7, R7, 0.5 ;  /* 0x3f0000000707b820 */ /* 0x000fe40000400000 */
[----:B------:R-:W-:Y:S01]  /*171a0*/  @!P5 FMUL R12, R12, 0.5 ;  /* 0x3f0000000c0cd820 */ /* 0x000fe20000400000 */
[----:B------:R-:W-:Y:S01]  /*171b0*/  R2UR UR18, R16 ;  /* 0x00000000101272ca */ /* 0x000fe200000e0000 */
[----:B------:R-:W-:Y:S02]  /*171c0*/  VIADD R16, R58, 0x1000 ;  /* 0x000010003a107836 */ /* 0x000fe40000000000 */
[----:B------:R-:W1:Y:S03]  /*171d0*/  MUFU.EX2 R7, R7 ;  /* 0x0000000700077308 */ /* 0x000e660000000800 */
[----:B------:R-:W-:-:S02]  /*171e0*/  R2UR UR22, R16 ;  /* 0x00000000101672ca */ /* 0x000fc400000e0000 */
[----:B------:R-:W-:-:S04]  /*171f0*/  IADD3 R16, R58, 0x1400, RZ ;  /* 0x000014003a107810 */ /* 0x000fc80007ffe0ff */
[----:B------:R-:W-:Y:S01]  /*17200*/  R2UR UR26, R16 ;  /* 0x00000000101a72ca */ /* 0x000fe200000e0000 */
[--C-:B------:R-:W-:Y:S01]  /*17210*/  FFMA R16, R21, UR39, -R28.reuse ;  /* 0x0000002715107c23 */ /* 0x100fe2000800081c */
[----:B------:R-:W-:-:S04]  /*17220*/  FFMA R21, R30, UR39, -R28 ;  /* 0x000000271e157c23 */ /* 0x000fc8000800081c */
[----:B------:R-:W-:Y:S02]  /*17230*/  FSETP.GEU.AND P6, PT, R16, -126, PT ;  /* 0xc2fc00001000780b */ /* 0x000fe40003fce000 */
[----:B------:R-:W-:Y:S01]  /*17240*/  FSETP.GEU.AND P2, PT, R21, -126, PT ;  /* 0xc2fc00001500780b */ /* 0x000fe20003f4e000 */
[----:B-1----:R-:W-:Y:S01]  /*17250*/  @!P3 FMUL R7, R7, R7 ;  /* 0x000000070707b220 */ /* 0x002fe20000400000 */
[----:B------:R-:W-:-:S09]  /*17260*/  FSETP.GEU.AND P3, PT, R39, -126, PT ;  /* 0xc2fc00002700780b */ /* 0x000fd20003f6e000 */
[----:B------:R-:W-:Y:S02]  /*17270*/  @!P6 FMUL R16, R16, 0.5 ;  /* 0x3f0000001010e820 */ /* 0x000fe40000400000 */
[----:B------:R-:W-:Y:S02]  /*17280*/  @!P2 FMUL R21, R21, 0.5 ;  /* 0x3f0000001515a820 */ /* 0x000fe40000400000 */
[----:B------:R1:W2:Y:S01]  /*17290*/  MUFU.EX2 R30, R16 ;  /* 0x00000010001e7308 */ /* 0x0002a20000000800 */
[----:B------:R-:W-:-:S07]  /*172a0*/  @!P3 FMUL R39, R39, 0.5 ;  /* 0x3f0000002727b820 */ /* 0x000fce0000400000 */
[----:B------:R-:W3:Y:S01]  /*172b0*/  MUFU.EX2 R21, R21 ;  /* 0x0000001500157308 */ /* 0x000ee20000000800 */
[----:B-1----:R-:W-:-:S07]  /*172c0*/  FFMA R16, R29, UR39, -R8 ;  /* 0x000000271d107c23 */ /* 0x002fce0008000808 */
[----:B------:R-:W1:Y:S01]  /*172d0*/  MUFU.EX2 R29, R251 ;  /* 0x000000fb001d7308 */ /* 0x000e620000000800 */
[----:B--2---:R-:W-:Y:S01]  /*172e0*/  @!P6 FMUL R30, R30, R30 ;  /* 0x0000001e1e1ee220 */ /* 0x004fe20000400000 */
[----:B------:R-:W-:-:S03]  /*172f0*/  FSETP.GEU.AND P6, PT, R16, -126, PT ;  /* 0xc2fc00001000780b */ /* 0x000fc60003fce000 */
[----:B------:R-:W-:Y:S01]  /*17300*/  FADD R59, R26, R30 ;  /* 0x0000001e1a3b7221 */ /* 0x000fe20000000000 */
[----:B------:R-:W-:Y:S02]  /*17310*/  F2FP.BF16.F32.PACK_AB R33, R30, R33 ;  /* 0x000000211e21723e */ /* 0x000fe400000010ff */
[----:B------:R-:W2:Y:S01]  /*17320*/  MUFU.EX2 R70, R39 ;  /* 0x0000002700467308 */ /* 0x000ea20000000800 */
[----:B---3--:R-:W-:Y:S01]  /*17330*/  @!P2 FMUL R21, R21, R21 ;  /* 0x000000151515a220 */ /* 0x008fe20000400000 */
[----:B------:R-:W-:-:S03]  /*17340*/  FSETP.GEU.AND P2, PT, R31, -126, PT ;  /* 0xc2fc00001f00780b */ /* 0x000fc60003f4e000 */
[----:B------:R-:W-:Y:S01]  /*17350*/  FADD R59, R59, R21 ;  /* 0x000000153b3b7221 */ /* 0x000fe20000000000 */
[----:B------:R-:W-:Y:S01]  /*17360*/  F2FP.BF16.F32.PACK_AB R35, R7, R21 ;  /* 0x000000150723723e */ /* 0x000fe200000010ff */
[----:B------:R-:W-:Y:S01]  /*17370*/  @!P6 FMUL R16, R16, 0.5 ;  /* 0x3f0000001010e820 */ /* 0x000fe20000400000 */
[----:B-1----:R-:W-:Y:S01]  /*17380*/  @!P4 FMUL R29, R29, R29 ;  /* 0x0000001d1d1dc220 */ /* 0x002fe20000400000 */
[----:B------:R-:W-:Y:S02]  /*17390*/  FSETP.GEU.AND P4, PT, R23, -126, PT ;  /* 0xc2fc00001700780b */ /* 0x000fe40003f8e000 */
[----:B------:R1:W3:Y:S01]  /*173a0*/  MUFU.EX2 R13, R16 ;  /* 0x00000010000d7308 */ /* 0x0002e20000000800 */
[----:B------:R-:W-:Y:S01]  /*173b0*/  FADD R128, R59, R7 ;  /* 0x000000073b807221 */ /* 0x000fe20000000000 */
[----:B------:R-:W-:Y:S01]  /*173c0*/  FADD R26, R34, R29 ;  /* 0x0000001d221a7221 */ /* 0x000fe20000000000 */
[----:B------:R-:W-:Y:S01]  /*173d0*/  F2FP.BF16.F32.PACK_AB R32, R29, R32 ;  /* 0x000000201d20723e */ /* 0x000fe200000010ff */
[----:B------:R-:W-:Y:S01]  /*173e0*/  @!P2 FMUL R31, R31, 0.5 ;  /* 0x3f0000001f1fa820 */ /* 0x000fe20000400000 */
[----:B--2---:R-:W-:Y:S01]  /*173f0*/  @!P3 FMUL R70, R70, R70 ;  /* 0x000000464646b220 */ /* 0x004fe20000400000 */
[----:B------:R-:W-:-:S02]  /*17400*/  FADD R26, R26, R24 ;  /* 0x000000181a1a7221 */ /* 0x000fc40000000000 */
[----:B------:R-:W2:Y:S01]  /*17410*/  MUFU.EX2 R29, R12 ;  /* 0x0000000c001d7308 */ /* 0x000ea20000000800 */
[----:B-1----:R-:W-:Y:S02]  /*17420*/  VIADD R16, R58, 0x1800 ;  /* 0x000018003a107836 */ /* 0x002fe40000000000 */
[----:B------:R-:W-:-:S03]  /*17430*/  @!P4 FMUL R23, R23, 0.5 ;  /* 0x3f0000001717c820 */ /* 0x000fc60000400000 */
[----:B------:R-:W-:Y:S02]  /*17440*/  R2UR UR30, R16 ;  /* 0x00000000101e72ca */ /* 0x000fe400000e0000 */
[----:B------:R-:W1:Y:S01]  /*17450*/  MUFU.EX2 R31, R31 ;  /* 0x0000001f001f7308 */ /* 0x000e620000000800 */
[----:B---3--:R-:W-:Y:S01]  /*17460*/  @!P6 FMUL R13, R13, R13 ;  /* 0x0000000d0d0de220 */ /* 0x008fe20000400000 */
[----:B------:R-:W-:Y:S02]  /*17470*/  FSETP.GEU.AND P6, PT, R10, -126, PT ;  /* 0xc2fc00000a00780b */ /* 0x000fe40003fce000 */
[----:B------:R-:W-:Y:S01]  /*17480*/  IADD3 R16, R58, 0x40, RZ ;  /* 0x000000403a107810 */ /* 0x000fe20007ffe0ff */
[----:B------:R-:W-:Y:S01]  /*17490*/  FADD R127, R26, R13 ;  /* 0x0000000d1a7f7221 */ /* 0x000fe20000000000 */
[----:B------:R-:W-:Y:S02]  /*174a0*/  F2FP.BF16.F32.PACK_AB R34, R13, R24 ;  /* 0x000000180d22723e */ /* 0x000fe400000010ff */
[----:B------:R-:W3:Y:S01]  /*174b0*/  MUFU.EX2 R71, R23 ;  /* 0x0000001700477308 */ /* 0x000ee20000000800 */
[----:B--2---:R-:W-:Y:S01]  /*174c0*/  @!P5 FMUL R29, R29, R29 ;  /* 0x0000001d1d1dd220 */ /* 0x004fe20000400000 */
[----:B------:R-:W-:Y:S01]  /*174d0*/  WARPGROUP.ARRIVE ;  /* 0x00000000000079c5 */ /* 0x000fe20000000000 */
[----:B------:R-:W-:-:S04]  /*174e0*/  FSETP.GEU.AND P5, PT, R18, -126, PT ;  /* 0xc2fc00001200780b */ /* 0x000fc80003fae000 */
[----:B------:R-:W-:Y:S01]  /*174f0*/  @!P6 FMUL R10, R10, 0.5 ;  /* 0x3f0000000a0ae820 */ /* 0x000fe20000400000 */
[----:B------:R-:W-:Y:S01]  /*17500*/  HGMMA.64x32x16.F32.BF16 R40, R32, gdesc[UR4].tnspB, R40, gsb0 ;  /* 0x4060000420287df0 */ /* 0x000fe20008001828 */
[----:B-1----:R-:W-:Y:S01]  /*17510*/  @!P2 FMUL R31, R31, R31 ;  /* 0x0000001f1f1fa220 */ /* 0x002fe20000400000 */
[----:B------:R-:W-:Y:S01]  /*17520*/  FSETP.GEU.AND P2, PT, R11, -126, PT ;  /* 0xc2fc00000b00780b */ /* 0x000fe20003f4e000 */
[----:B------:R1:W2:Y:S01]  /*17530*/  MUFU.EX2 R30, R10 ;  /* 0x0000000a001e7308 */ /* 0x0002a20000000800 */
[----:B------:R-:W-:Y:S02]  /*17540*/  R2UR UR6, R16 ;  /* 0x00000000100672ca */ /* 0x000fe400000e0000 */
[----:B------:R-:W-:Y:S01]  /*17550*/  R2UR UR7, R17 ;  /* 0x00000000110772ca */ /* 0x000fe200000e0000 */
[----:B------:R-:W-:Y:S02]  /*17560*/  IMAD.MOV.U32 R17, RZ, RZ, -0x7fffffe0 ;  /* 0x80000020ff117424 */ /* 0x000fe400078e00ff */
[----:B------:R-:W-:Y:S01]  /*17570*/  @!P5 FMUL R18, R18, 0.5 ;  /* 0x3f0000001212d820 */ /* 0x000fe20000400000 */
[----:B---3--:R-:W-:Y:S01]  /*17580*/  @!P4 FMUL R71, R71, R71 ;  /* 0x000000474747c220 */ /* 0x008fe20000400000 */
[----:B------:R-:W-:-:S02]  /*17590*/  IADD3 R16, R58, 0x440, RZ ;  /* 0x000004403a107810 */ /* 0x000fc40007ffe0ff */
[----:B------:R-:W3:Y:S01]  /*175a0*/  MUFU.EX2 R72, R18 ;  /* 0x0000001200487308 */ /* 0x000ee20000000800 */
[----:B-1----:R-:W-:Y:S01]  /*175b0*/  IADD3 R10, R58, 0x1840, RZ ;  /* 0x000018403a0a7810 */ /* 0x002fe20007ffe0ff */
[----:B------:R-:W-:Y:S01]  /*175c0*/  @!P2 FMUL R11, R11, 0.5 ;  /* 0x3f0000000b0ba820 */ /* 0x000fe20000400000 */
[----:B--2---:R-:W-:Y:S01]  /*175d0*/  @!P6 FMUL R30, R30, R30 ;  /* 0x0000001e1e1ee220 */ /* 0x004fe20000400000 */
[----:B------:R-:W-:-:S04]  /*175e0*/  FSETP.GEU.AND P6, PT, R36, -126, PT ;  /* 0xc2fc00002400780b */ /* 0x000fc80003fce000 */
[----:B------:R1:W2:Y:S01]  /*175f0*/  MUFU.EX2 R114, R11 ;  /* 0x0000000b00727308 */ /* 0x0002a20000000800 */
[----:B---3--:R-:W-:Y:S01]  /*17600*/  @!P5 FMUL R72, R72, R72 ;  /* 0x000000484848d220 */ /* 0x008fe20000400000 */
[----:B-1----:R-:W-:-:S07]  /*17610*/  IMAD.MOV.U32 R11, RZ, RZ, -0x7fffffe0 ;  /* 0x80000020ff0b7424 */ /* 0x002fce00078e00ff */
[----:B------:R-:W-:-:S04]  /*17620*/  @!P6 FMUL R36, R36, 0.5 ;  /* 0x3f0000002424e820 */ /* 0x000fc80000400000 */
[----:B------:R-:W1:Y:S01]  /*17630*/  MUFU.EX2 R73, R36 ;  /* 0x0000002400497308 */ /* 0x000e620000000800 */
[----:B--2---:R-:W-:Y:S01]  /*17640*/  @!P2 FMUL R114, R114, R114 ;  /* 0x000000727272a220 */ /* 0x004fe20000400000 */
[----:B------:R-:W-:Y:S02]  /*17650*/  WARPGROUP.DEPBAR.LE gsb0, 0x0 ;  /* 0x00008000000079c5 */ /* 0x000fe40000010000 */
[----:B------:R-:W-:Y:S01]  /*17660*/  WARPGROUP.ARRIVE ;  /* 0x00000000000079c5 */ /* 0x000fe20000000000 */
[----:B-1----:R-:W-:-:S05]  /*17670*/  @!P6 FMUL R73, R73, R73 ;  /* 0x000000494949e220 */ /* 0x002fca0000400000 */
[----:B------:R-:W-:Y:S01]  /*17680*/  HGMMA.64x32x16.F32.BF16 R232, R32, gdesc[UR8].tnspB, R232, gsb0 ;  /* 0x4060000820e87df0 */ /* 0x000fe200080018e8 */
[----:B------:R-:W-:Y:S02]  /*17690*/  R2UR UR10, R16 ;  /* 0x00000000100a72ca */ /* 0x000fe400000e0000 */
[----:B------:R-:W-:Y:S01]  /*176a0*/  R2UR UR11, R17 ;  /* 0x00000000110b72ca */ /* 0x000fe200000e0000 */
[----:B------:R-:W-:Y:S01]  /*176b0*/  IMAD.MOV.U32 R17, RZ, RZ, -0x7fffffe0 ;  /* 0x80000020ff117424 */ /* 0x000fe200078e00ff */
[----:B------:R-:W-:Y:S01]  /*176c0*/  IADD3 R16, R58, 0x840, RZ ;  /* 0x000008403a107810 */ /* 0x000fe20007ffe0ff */
[----:B------:R-:W-:Y:S02]  /*176d0*/  WARPGROUP.DEPBAR.LE gsb0, 0x0 ;  /* 0x00008000000079c5 */ /* 0x000fe40000010000 */
[----:B------:R-:W-:-:S06]  /*176e0*/  WARPGROUP.ARRIVE ;  /* 0x00000000000079c5 */ /* 0x000fcc0000000000 */
[----:B------:R-:W-:Y:S01]  /*176f0*/  HGMMA.64x32x16.F32.BF16 R216, R32, gdesc[UR12].tnspB, R216, gsb0 ;  /* 0x4060000c20d87df0 */ /* 0x000fe200080018d8 */
[----:B------:R-:W-:Y:S01]  /*17700*/  R2UR UR15, R17 ;  /* 0x00000000110f72ca */ /* 0x000fe200000e0000 */
[----:B------:R-:W-:Y:S01]  /*17710*/  IMAD.MOV.U32 R17, RZ, RZ, -0x7fffffe0 ;  /* 0x80000020ff117424 */ /* 0x000fe200078e00ff */
[----:B------:R-:W-:Y:S02]  /*17720*/  R2UR UR14, R16 ;  /* 0x00000000100e72ca */ /* 0x000fe400000e0000 */
        /* <DEDUP_REMOVED lines=18> */
[----:B------:R-:W-:Y:S02]  /*17850*/  R2UR UR27, R17 ;  /* 0x00000000111b72ca */ /* 0x000fe400000e0000 */
[----:B------:R-:W-:Y:S01]  /*17860*/  R2UR UR26, R16 ;  /* 0x00000000101a72ca */ /* 0x000fe200000e0000 */
[----:B------:R-:W-:Y:S02]  /*17870*/  WARPGROUP.DEPBAR.LE gsb0, 0x0 ;  /* 0x00008000000079c5 */ /* 0x000fe40000010000 */
[----:B------:R-:W-:-:S06]  /*17880*/  WARPGROUP.ARRIVE ;  /* 0x00000000000079c5 */ /* 0x000fcc0000000000 */
[----:B------:R-:W-:Y:S01]  /*17890*/  HGMMA.64x32x16.F32.BF16 R152, R32, gdesc[UR28].tnspB, R152, gsb0 ;  /* 0x4060001c20987df0 */ /* 0x000fe20008001898 */
[----:B------:R-:W-:Y:S02]  /*178a0*/  R2UR UR30, R10 ;  /* 0x000000000a1e72ca */ /* 0x000fe400000e0000 */
[----:B------:R-:W-:Y:S01]  /*178b0*/  R2UR UR31, R11 ;  /* 0x000000000b1f72ca */ /* 0x000fe200000e0000 */
[----:B------:R-:W-:Y:S02]  /*178c0*/  WARPGROUP.DEPBAR.LE gsb0, 0x0 ;  /* 0x00008000000079c5 */ /* 0x000fe40000010000 */
[----:B------:R-:W-:Y:S02]  /*178d0*/  F2FP.BF16.F32.PACK_AB R33, R30, R29 ;  /* 0x0000001d1e21723e */ /* 0x000fe400000010ff */
[----:B------:R-:W-:Y:S02]  /*178e0*/  F2FP.BF16.F32.PACK_AB R35, R70, R31 ;  /* 0x0000001f4623723e */ /* 0x000fe400000010ff */
[----:B------:R-:W-:-:S02]  /*178f0*/  F2FP.BF16.F32.PACK_AB R32, R72, R71 ;  /* 0x000000474820723e */ /* 0x000fc400000010ff */
[----:B------:R-:W-:-:S04]  /*17900*/  F2FP.BF16.F32.PACK_AB R34, R114, R73 ;  /* 0x000000497222723e */ /* 0x000fc800000010ff */
[----:B------:R-:W-:-:S06]  /*17910*/  WARPGROUP.ARRIVE ;  /* 0x00000000000079c5 */ /* 0x000fcc0000000000 */
[----:B------:R-:W-:Y:S03]  /*17920*/  HGMMA.64x32x16.F32.BF16 R40, R32, gdesc[UR4].tnspB, R40, gsb0 ;  /* 0x4060000420287df0 */ /* 0x000fe60008001828 */
[----:B------:R-:W-:Y:S02]  /*17930*/  WARPGROUP.DEPBAR.LE gsb0, 0x0 ;  /* 0x00008000000079c5 */ /* 0x000fe40000010000 */
[----:B------:R-:W-:Y:S01]  /*17940*/  WARPGROUP.ARRIVE ;  /* 0x00000000000079c5 */ /* 0x000fe20000000000 */
[----:B------:R-:W-:Y:S01]  /*17950*/  MOV R151, R54 ;  /* 0x0000003600977202 */ /* 0x000fe20000000f00 */
[----:B------:R-:W-:Y:S01]  /*17960*/  IMAD.MOV.U32 R150, RZ, RZ, R55 ;  /* 0x000000ffff967224 */ /* 0x000fe200078e0037 */
[----:B------:R-:W-:Y:S01]  /*17970*/  MOV R18, R51 ;  /* 0x0000003300127202 */ /* 0x000fe20000000f00 */
[----:B------:R-:W-:Y:S01]  /*17980*/  IMAD.MOV.U32 R17, RZ, RZ, R52 ;  /* 0x000000ffff117224 */ /* 0x000fe200078e0034 */
[----:B------:R-:W2:Y:S01]  /*17990*/  LDL.LU.64 R54, [R1+0x178] ;  /* 0x0001780001367983 */ /* 0x000ea20000300a00 */
[----:B------:R-:W-:Y:S01]  /*179a0*/  HGMMA.64x32x16.F32.BF16 R232, R32, gdesc[UR8].tnspB, R232, gsb0 ;  /* 0x4060000820e87df0 */ /* 0x000fe200080018e8 */
[----:B------:R-:W-:Y:S01]  /*179b0*/  IMAD.MOV.U32 R251, RZ, RZ, R53 ;  /* 0x000000fffffb7224 */ /* 0x000fe200078e0035 */
[----:B------:R-:W-:Y:S01]  /*179c0*/  MOV R141, R49 ;  /* 0x00000031008d7202 */ /* 0x000fe20000000f00 */
[----:B------:R-:W-:Y:S01]  /*179d0*/  IMAD.MOV.U32 R21, RZ, RZ, R50 ;  /* 0x000000ffff157224 */ /* 0x000fe200078e0032 */
[----:B------:R-:W3:Y:S01]  /*179e0*/  LDL.LU.64 R52, [R1+0x170] ;  /* 0x0001700001347983 */ /* 0x000ee20000300a00 */
[----:B------:R-:W-:Y:S01]  /*179f0*/  IMAD.MOV.U32 R140, RZ, RZ, R48 ;  /* 0x000000ffff8c7224 */ /* 0x000fe200078e0030 */
[----:B------:R-:W-:Y:S01]  /*17a00*/  MOV R26, R47 ;  /* 0x0000002f001a7202 */ /* 0x000fe20000000f00 */
[----:B------:R-:W-:Y:S01]  /*17a10*/  IMAD.MOV.U32 R36, RZ, RZ, R46 ;  /* 0x000000ffff247224 */ /* 0x000fe200078e002e */
[----:B------:R-:W4:Y:S01]  /*17a20*/  LDL.LU.64 R50, [R1+0x168] ;  /* 0x0001680001327983 */ /* 0x000f220000300a00 */
[----:B------:R-:W-:Y:S01]  /*17a30*/  MOV R129, R45 ;  /* 0x0000002d00817202 */ /* 0x000fe20000000f00 */
[----:B------:R-:W-:Y:S01]  /*17a40*/  IMAD.MOV.U32 R12, RZ, RZ, R42 ;  /* 0x000000ffff0c7224 */ /* 0x000fe200078e002a */
[----:B------:R-:W-:Y:S01]  /*17a50*/  MOV R136, R44 ;  /* 0x0000002c00887202 */ /* 0x000fe20000000f00 */
[----:B------:R-:W4:Y:S01]  /*17a60*/  LDL.LU.64 R48, [R1+0x160] ;  /* 0x0001600001307983 */ /* 0x000f220000300a00 */
[----:B------:R-:W-:Y:S01]  /*17a70*/  MOV R13, R43 ;  /* 0x0000002b000d7202 */ /* 0x000fe20000000f00 */
[----:B------:R-:W-:Y:S01]  /*17a80*/  IMAD.MOV.U32 R133, RZ, RZ, R41 ;  /* 0x000000ffff857224 */ /* 0x000fe200078e0029 */
[----:B------:R-:W-:Y:S01]  /*17a90*/  MOV R132, R40 ;  /* 0x0000002800847202 */ /* 0x000fe20000000f00 */
[----:B------:R-:W2:Y:S04]  /*17aa0*/  LDL.LU.64 R46, [R1+0x158] ;  /* 0x00015800012e7983 */ /* 0x000ea80000300a00 */
[----:B------:R-:W3:Y:S04]  /*17ab0*/  LDL.LU.64 R44, [R1+0x150] ;  /* 0x00015000012c7983 */ /* 0x000ee80000300a00 */
[----:B------:R-:W4:Y:S04]  /*17ac0*/  LDL.LU.64 R42, [R1+0x148] ;  /* 0x00014800012a7983 */ /* 0x000f280000300a00 */
[----:B------:R-:W4:Y:S04]  /*17ad0*/  LDL.LU.64 R40, [R1+0x140] ;  /* 0x0001400001287983 */ /* 0x000f280000300a00 */
[----:B------:R-:W2:Y:S04]  /*17ae0*/  LDL.LU R16, [R1+0x44] ;  /* 0x0000440001107983 */ /* 0x000ea80000300800 */
[----:B------:R-:W3:Y:S01]  /*17af0*/  LDL.LU R7, [R1+0x40] ;  /* 0x0000400001077983 */ /* 0x000ee20000300800 */
[----:B------:R-:W-:Y:S01]  /*17b00*/  IMAD.MOV.U32 R11, RZ, RZ, -0x7fffffe0 ;  /* 0x80000020ff0b7424 */ /* 0x000fe200078e00ff */
[----:B------:R-:W-:-:S02]  /*17b10*/  IADD3 R10, R58, 0x80, RZ ;  /* 0x000000803a0a7810 */ /* 0x000fc40007ffe0ff */
[----:B------:R-:W4:Y:S01]  /*17b20*/  LDL.LU R119, [R1+0xe4] ;  /* 0x0000e40001777983 */ /* 0x000f220000300800 */
[----:B------:R-:W-:Y:S02]  /*17b30*/  WARPGROUP.DEPBAR.LE gsb0, 0x0 ;  /* 0x00008000000079c5 */ /* 0x000fe40000010000 */
[----:B------:R-:W-:-:S06]  /*17b40*/  WARPGROUP.ARRIVE ;  /* 0x00000000000079c5 */ /* 0x000fcc0000000000 */
[----:B------:R-:W-:Y:S03]  /*17b50*/  HGMMA.64x32x16.F32.BF16 R216, R32, gdesc[UR12].tnspB, R216, gsb0 ;  /* 0x4060000c20d87df0 */ /* 0x000fe600080018d8 */
        /* <DEDUP_REMOVED lines=8> */
[----:B------:R-:W-:Y:S01]  /*17be0*/  HGMMA.64x32x16.F32.BF16 R168, R32, gdesc[UR24].tnspB, R168, gsb0 ;  /* 0x4060001820a87df0 */ /* 0x000fe200080018a8 */
[----:B------:R-:W-:Y:S01]  /*17bf0*/  R2UR UR47, R11 ;  /* 0x000000000b2f72ca */ /* 0x000fe200000e0000 */
[----:B------:R-:W-:Y:S01]  /*17c00*/  IMAD.MOV.U32 R11, RZ, RZ, -0x7fffffe0 ;  /* 0x80000020ff0b7424 */ /* 0x000fe200078e00ff */
[----:B------:R-:W-:Y:S02]  /*17c10*/  R2UR UR46, R10 ;  /* 0x000000000a2e72ca */ /* 0x000fe400000e0000 */
[----:B------:R-:W-:Y:S02]  /*17c20*/  IADD3 R10, R58, 0x480, RZ ;  /* 0x000004803a0a7810 */ /* 0x000fe40007ffe0ff */
[----:B------:R-:W-:Y:S01]  /*17c30*/  R2UR UR43, R11 ;  /* 0x000000000b2b72ca */ /* 0x000fe200000e0000 */
[----:B------:R-:W-:Y:S01]  /*17c40*/  IMAD.MOV.U32 R11, RZ, RZ, -0x7fffffe0 ;  /* 0x80000020ff0b7424 */ /* 0x000fe200078e00ff */
[----:B------:R-:W-:Y:S02]  /*17c50*/  R2UR UR42, R10 ;  /* 0x000000000a2a72ca */ /* 0x000fe400000e0000 */
[----:B------:R-:W-:-:S02]  /*17c60*/  IADD3 R10, R58, 0x880, RZ ;  /* 0x000008803a0a7810 */ /* 0x000fc40007ffe0ff */
[----:B------:R-:W-:Y:S02]  /*17c70*/  R2UR UR23, R11 ;  /* 0x000000000b1772ca */ /* 0x000fe400000e0000 */
[----:B------:R-:W-:Y:S01]  /*17c80*/  R2UR UR22, R10 ;  /* 0x000000000a1672ca */ /* 0x000fe200000e0000 */
[----:B------:R-:W-:Y:S01]  /*17c90*/  IMAD.MOV.U32 R11, RZ, RZ, -0x7fffffe0 ;  /* 0x80000020ff0b7424 */ /* 0x000fe200078e00ff */
[----:B------:R-:W-:Y:S01]  /*17ca0*/  IADD3 R10, R58, 0xc80, RZ ;  /* 0x00000c803a0a7810 */ /* 0x000fe20007ffe0ff */
[----:B------:R-:W-:Y:S02]  /*17cb0*/  WARPGROUP.DEPBAR.LE gsb0, 0x0 ;  /* 0x00008000000079c5 */ /* 0x000fe40000010000 */
[----:B------:R-:W-:-:S06]  /*17cc0*/  WARPGROUP.ARRIVE ;  /* 0x00000000000079c5 */ /* 0x000fcc0000000000 */
[----:B------:R-:W-:Y:S01]  /*17cd0*/  HGMMA.64x32x16.F32.BF16 R152, R32, gdesc[UR28].tnspB, R152, gsb0 ;  /* 0x4060001c20987df0 */ /* 0x000fe20008001898 */
[----:B------:R-:W-:Y:S02]  /*17ce0*/  R2UR UR18, R10 ;  /* 0x000000000a1272ca */ /* 0x000fe400000e0000 */
[----:B------:R-:W-:Y:S02]  /*17cf0*/  IADD3 R10, R58, 0x1080, RZ ;  /* 0x000010803a0a7810 */ /* 0x000fe40007ffe0ff */
[----:B------:R-:W-:Y:S01]  /*17d00*/  R2UR UR19, R11 ;  /* 0x000000000b1372ca */ /* 0x000fe200000e0000 */
[----:B------:R-:W-:Y:S01]  /*17d10*/  IMAD.MOV.U32 R11, RZ, RZ, -0x7fffffe0 ;  /* 0x80000020ff0b7424 */ /* 0x000fe200078e00ff */
[----:B------:R-:W-:Y:S02]  /*17d20*/  R2UR UR34, R10 ;  /* 0x000000000a2272ca */ /* 0x000fe400000e0000 */
[----:B------:R-:W-:Y:S02]  /*17d30*/  IADD3 R10, R58, 0x1480, RZ ;  /* 0x000014803a0a7810 */ /* 0x000fe40007ffe0ff */
[----:B------:R-:W-:Y:S01]  /*17d40*/  R2UR UR35, R11 ;  /* 0x000000000b2372ca */ /* 0x000fe200000e0000 */
[----:B------:R-:W-:Y:S01]  /*17d50*/  IMAD.MOV.U32 R11, RZ, RZ, -0x7fffffe0 ;  /* 0x80000020ff0b7424 */ /* 0x000fe200078e00ff */
[----:B------:R-:W-:-:S02]  /*17d60*/  R2UR UR14, R10 ;  /* 0x000000000a0e72ca */ /* 0x000fc400000e0000 */
        /* <DEDUP_REMOVED lines=9> */
[----:B------:R-:W-:Y:S02]  /*17e00*/  R2UR UR11, R11 ;  /* 0x000000000b0b72ca */ /* 0x000fe400000e0000 */
[----:B------:R-:W-:Y:S01]  /*17e10*/  R2UR UR30, R10 ;  /* 0x000000000a1e72ca */ /* 0x000fe200000e0000 */
[----:B------:R-:W-:Y:S01]  /*17e20*/  IMAD.MOV.U32 R11, RZ, RZ, -0x7fffffe0 ;  /* 0x80000020ff0b7424 */ /* 0x000fe200078e00ff */
[----:B------:R-:W-:-:S04]  /*17e30*/  IADD3 R10, R58, 0x8c0, RZ ;  /* 0x000008c03a0a7810 */ /* 0x000fc80007ffe0ff */
[----:B------:R-:W-:Y:S02]  /*17e40*/  R2UR UR26, R10 ;  /* 0x000000000a1a72ca */ /* 0x000fe400000e0000 */
[----:B------:R-:W-:Y:S01]  /*17e50*/  R2UR UR31, R11 ;  /* 0x000000000b1f72ca */ /* 0x000fe200000e0000 */
[----:B------:R-:W-:Y:S02]  /*17e60*/  IMAD.MOV.U32 R11, RZ, RZ, -0x7fffffe0 ;  /* 0x80000020ff0b7424 */ /* 0x000fe400078e00ff */
[----:B--2---:R-:W-:Y:S01]  /*17e70*/  FFMA R115, R16, UR39, -R8 ;  /* 0x0000002710737c23 */ /* 0x004fe20008000808 */
[----:B------:R-:W-:Y:S02]  /*17e80*/  WARPGROUP.DEPBAR.LE gsb0, 0x0 ;  /* 0x00008000000079c5 */ /* 0x000fe40000010000 */
[----:B------:R-:W2:Y:S04]  /*17e90*/  LDL.LU R35, [R1+0xe0] ;  /* 0x0000e00001237983 */ /* 0x000ea80000300800 */
[----:B------:R-:W2:Y:S04]  /*17ea0*/  LDL.LU R107, [R1+0xd0] ;  /* 0x0000d000016b7983 */ /* 0x000ea80000300800 */
[----:B------:R-:W2:Y:S04]  /*17eb0*/  LDL.LU R33, [R1+0xcc] ;  /* 0x0000cc0001217983 */ /* 0x000ea80000300800 */
[----:B------:R-:W2:Y:S04]  /*17ec0*/  LDL.LU R106, [R1+0xc8] ;  /* 0x0000c800016a7983 */ /* 0x000ea80000300800 */
[----:B------:R-:W2:Y:S04]  /*17ed0*/  LDL.LU R10, [R1+0xc4] ;  /* 0x0000c400010a7983 */ /* 0x000ea80000300800 */
[----:B------:R-:W2:Y:S04]  /*17ee0*/  LDL.LU R101, [R1+0xc0] ;  /* 0x0000c00001657983 */ /* 0x000ea80000300800 */
[----:B------:R-:W2:Y:S01]  /*17ef0*/  LDL.LU R23, [R1+0xbc] ;  /* 0x0000bc0001177983 */ /* 0x000ea20000300800 */
[----:B------:R-:W-:-:S03]  /*17f00*/  R2UR UR27, R11 ;  /* 0x000000000b1b72ca */ /* 0x000fc600000e0000 */
[----:B------:R-:W2:Y:S04]  /*17f10*/  LDL.LU R16, [R1+0xb8] ;  /* 0x0000b80001107983 */ /* 0x000ea80000300800 */
[----:B------:R-:W2:Y:S01]  /*17f20*/  LDL.LU R100, [R1+0xb4] ;  /* 0x0000b40001647983 */ /* 0x000ea20000300800 */
[----:B---3--:R-:W-:-:S03]  /*17f30*/  FFMA R116, R7, UR39, -R8 ;  /* 0x0000002707747c23 */ /* 0x008fc60008000808 */
[----:B------:R-:W3:Y:S04]  /*17f40*/  LDL.LU R99, [R1+0xb0] ;  /* 0x0000b00001637983 */ /* 0x000ee80000300800 */
[----:B------:R-:W3:Y:S04]  /*17f50*/  LDL.LU R98, [R1+0xac] ;  /* 0x0000ac0001627983 */ /* 0x000ee80000300800 */
[----:B------:R-:W3:Y:S04]  /*17f60*/  LDL.LU R11, [R1+0xa8] ;  /* 0x0000a800010b7983 */ /* 0x000ee80000300800 */
[----:B------:R-:W3:Y:S04]  /*17f70*/  LDL.LU R89, [R1+0xa4] ;  /* 0x0000a40001597983 */ /* 0x000ee80000300800 */
[----:B------:R-:W3:Y:S04]  /*17f80*/  LDL.LU R7, [R1+0xa0] ;  /* 0x0000a00001077983 */ /* 0x000ee80000300800 */
[----:B------:R-:W3:Y:S04]  /*17f90*/  LDL.LU R84, [R1+0x9c] ;  /* 0x00009c0001547983 */ /* 0x000ee80000300800 */
[----:B------:R-:W3:Y:S01]  /*17fa0*/  LDL.LU R82, [R1+0x98] ;  /* 0x0000980001527983 */ /* 0x000ee20000300800 */
[----:B----4-:R-:W-:-:S03]  /*17fb0*/  FFMA R123, R119, UR39, -R28 ;  /* 0x00000027777b7c23 */ /* 0x010fc6000800081c */
[----:B------:R-:W4:Y:S01]  /*17fc0*/  LDL.LU R81, [R1+0x94] ;  /* 0x0000940001517983 */ /* 0x000f220000300800 */
[----:B------:R-:W-:-:S03]  /*17fd0*/  FFMA R104, R57, UR39, -R8 ;  /* 0x0000002739687c23 */ /* 0x000fc60008000808 */
[----:B------:R-:W4:Y:S01]  /*17fe0*/  LDL.LU R59, [R1+0x90] ;  /* 0x00009000013b7983 */ /* 0x000f220000300800 */
        /* <DEDUP_REMOVED lines=53> */
[----:B--2---:R-:W-:-:S02]  /*18340*/  FFMA R124, R35, UR39, -R28 ;  /* 0x00000027237c7c23 */ /* 0x004fc4000800081c */
[----:B------:R-:W2:Y:S01]  /*18350*/  LDL.LU R35, [R1+0x8c] ;  /* 0x00008c0001237983 */ /* 0x000ea20000300800 */
[----:B------:R-:W-:-:S03]  /*18360*/  FFMA R126, R33, UR39, -R28 ;  /* 0x00000027217e7c23 */ /* 0x000fc6000800081c */
[----:B------:R-:W2:Y:S01]  /*18370*/  LDL.LU R33, [R1+0x88] ;  /* 0x0000880001217983 */ /* 0x000ea20000300800 */
[--C-:B------:R-:W-:Y:S01]  /*18380*/  FFMA R125, R107, UR39, -R28.reuse ;  /* 0x000000276b7d7c23 */ /* 0x100fe2000800081c */
[--C-:B------:R-:W-:Y:S02]  /*18390*/  FFMA R121, R10, UR39, -R28.reuse ;  /* 0x000000270a797c23 */ /* 0x100fe4000800081c */
[----:B------:R-:W2:Y:S01]  /*183a0*/  LDL.LU R10, [R1+0x84] ;  /* 0x00008400010a7983 */ /* 0x000ea20000300800 */
[--C-:B------:R-:W-:Y:S01]  /*183b0*/  FFMA R120, R101, UR39, -R28.reuse ;  /* 0x0000002765787c23 */ /* 0x100fe2000800081c */
[--C-:B------:R-:W-:Y:S02]  /*183c0*/  FFMA R119, R23, UR39, -R28.reuse ;  /* 0x0000002717777c23 */ /* 0x100fe4000800081c */
[----:B------:R-:W2:Y:S01]  /*183d0*/  LDL.LU R23, [R1+0x80] ;  /* 0x0000800001177983 */ /* 0x000ea20000300800 */
[----:B------:R-:W-:-:S03]  /*183e0*/  FFMA R109, R16, UR39, -R28 ;  /* 0x00000027106d7c23 */ /* 0x000fc6000800081c */
[----:B------:R-:W2:Y:S04]  /*183f0*/  LDL.LU R16, [R1+0x7c] ;  /* 0x00007c0001107983 */ /* 0x000ea80000300800 */
[----:B------:R-:W2:Y:S01]  /*18400*/  LDL.LU R8, [R1+0x78] ;  /* 0x0000780001087983 */ /* 0x000ea20000300800 */
[--C-:B---3--:R-:W-:Y:S01]  /*18410*/  FFMA R107, R99, UR39, -R28.reuse ;  /* 0x00000027636b7c23 */ /* 0x108fe2000800081c */
[--C-:B------:R-:W-:Y:S02]  /*18420*/  FFMA R101, R11, UR39, -R28.reuse ;  /* 0x000000270b657c23 */ /* 0x100fe4000800081c */
[----:B------:R-:W3:Y:S01]  /*18430*/  LDL.LU R11, [R1+0x74] ;  /* 0x00007400010b7983 */ /* 0x000ee20000300800 */
[----:B------:R-:W-:-:S03]  /*18440*/  FFMA R99, R7, UR39, -R28 ;  /* 0x0000002707637c23 */ /* 0x000fc6000800081c */
[----:B------:R-:W3:Y:S01]  /*18450*/  LDL.LU R7, [R1+0x70] ;  /* 0x0000700001077983 */ /* 0x000ee20000300800 */
[--C-:B------:R-:W-:Y:S01]  /*18460*/  FFMA R122, R106, UR39, -R28.reuse ;  /* 0x000000276a7a7c23 */ /* 0x100fe2000800081c */
[--C-:B------:R-:W-:Y:S01]  /*18470*/  FFMA R106, R98, UR39, -R28.reuse ;  /* 0x00000027626a7c23 */ /* 0x100fe2000800081c */
[--C-:B------:R-:W-:Y:S01]  /*18480*/  FFMA R98, R84, UR39, -R28.reuse ;  /* 0x0000002754627c23 */ /* 0x100fe2000800081c */
[----:B------:R-:W3:Y:S01]  /*18490*/  LDL.LU R43, [R1+0x6c] ;  /* 0x00006c00012b7983 */ /* 0x000ee20000300800 */
[--C-:B------:R-:W-:Y:S01]  /*184a0*/  FFMA R108, R100, UR39, -R28.reuse ;  /* 0x00000027646c7c23 */ /* 0x100fe2000800081c */
[--C-:B------:R-:W-:Y:S02]  /*184b0*/  FFMA R100, R89, UR39, -R28.reuse ;  /* 0x0000002759647c23 */ /* 0x100fe4000800081c */
[----:B------:R-:W3:Y:S01]  /*184c0*/  LDL.LU R42, [R1+0x68] ;  /* 0x00006800012a7983 */ /* 0x000ee20000300800 */
[--C-:B----4-:R-:W-:Y:S01]  /*184d0*/  FFMA R84, R81, UR39, -R28.reuse ;  /* 0x0000002751547c23 */ /* 0x110fe2000800081c */
[--C-:B------:R-:W-:Y:S01]  /*184e0*/  FFMA R89, R82, UR39, -R28.reuse ;  /* 0x0000002752597c23 */ /* 0x100fe2000800081c */
[--C-:B------:R-:W-:Y:S01]  /*184f0*/  FFMA R82, R59, UR39, -R28.reuse ;  /* 0x000000273b527c23 */ /* 0x100fe2000800081c */
[----:B--2---:R-:W-:-:S02]  /*18500*/  FFMA R81, R35, UR39, -R28 ;  /* 0x0000002723517c23 */ /* 0x004fc4000800081c */
[----:B------:R-:W2:Y:S01]  /*18510*/  LDL.LU R35, [R1+0x64] ;  /* 0x0000640001237983 */ /* 0x000ea20000300800 */
[----:B------:R-:W-:-:S03]  /*18520*/  FFMA R69, R33, UR39, -R28 ;  /* 0x0000002721457c23 */ /* 0x000fc6000800081c */
[----:B------:R-:W4:Y:S01]  /*18530*/  LDL.LU R33, [R1+0x60] ;  /* 0x0000600001217983 */ /* 0x000f220000300800 */
[----:B------:R-:W-:-:S03]  /*18540*/  FFMA R65, R10, UR39, -R28 ;  /* 0x000000270a417c23 */ /* 0x000fc6000800081c */
[----:B------:R-:W4:Y:S01]  /*18550*/  LDL.LU R10, [R1+0x5c] ;  /* 0x00005c00010a7983 */ /* 0x000f220000300800 */
[----:B------:R-:W-:-:S03]  /*18560*/  FFMA R68, R23, UR39, -R28 ;  /* 0x0000002717447c23 */ /* 0x000fc6000800081c */
[----:B------:R-:W4:Y:S01]  /*18570*/  LDL.LU R23, [R1+0x58] ;  /* 0x0000580001177983 */ /* 0x000f220000300800 */
[--C-:B------:R-:W-:Y:S01]  /*18580*/  FFMA R60, R16, UR39, -R28.reuse ;  /* 0x00000027103c7c23 */ /* 0x100fe2000800081c */
[--C-:B------:R-:W-:Y:S02]  /*18590*/  FFMA R59, R8, UR39, -R28.reuse ;  /* 0x00000027083b7c23 */ /* 0x100fe4000800081c */
[----:B------:R-:W4:Y:S04]  /*185a0*/  LDL.LU R8, [R1+0x54] ;  /* 0x0000540001087983 */ /* 0x000f280000300800 */
[----:B------:R-:W4:Y:S01]  /*185b0*/  LDL.LU R16, [R1+0x50] ;  /* 0x0000500001107983 */ /* 0x000f220000300800 */
[----:B---3--:R-:W-:-:S03]  /*185c0*/  FFMA R52, R11, UR39, -R28 ;  /* 0x000000270b347c23 */ /* 0x008fc6000800081c */
[----:B------:R-:W3:Y:S01]  /*185d0*/  LDL.LU R11, [R1+0x4c] ;  /* 0x00004c00010b7983 */ /* 0x000ee20000300800 */
[----:B------:R-:W-:-:S03]  /*185e0*/  FFMA R56, R7, UR39, -R28 ;  /* 0x0000002707387c23 */ /* 0x000fc6000800081c */
[----:B------:R-:W3:Y:S01]  /*185f0*/  LDL.LU R7, [R1+0x48] ;  /* 0x0000480001077983 */ /* 0x000ee20000300800 */
[----:B------:R-:W-:Y:S02]  /*18600*/  FSETP.GEU.AND P5, PT, R123, -126, PT ;  /* 0xc2fc00007b00780b */ /* 0x000fe40003fae000 */
[----:B------:R-:W-:Y:S02]  /*18610*/  FSETP.GEU.AND P3, PT, R125, -126, PT ;  /* 0xc2fc00007d00780b */ /* 0x000fe40003f6e000 */
[----:B------:R-:W-:Y:S01]  /*18620*/  FSETP.GEU.AND P2, PT, R124, -126, PT ;  /* 0xc2fc00007c00780b */ /* 0x000fe20003f4e000 */
[----:B------:R-:W-:-:S08]  /*18630*/  FADD R128, R128, R29 ;  /* 0x0000001d80807221 */ /* 0x000fd00000000000 */
[----:B------:R-:W-:Y:S02]  /*18640*/  @!P5 FMUL R123, R123, 0.5 ;  /* 0x3f0000007b7bd820 */ /* 0x000fe40000400000 */
[----:B------:R-:W-:Y:S02]  /*18650*/  @!P3 FMUL R125, R125, 0.5 ;  /* 0x3f0000007d7db820 */ /* 0x000fe40000400000 */
[----:B------:R-:W1:Y:S01]  /*18660*/  MUFU.EX2 R29, R123 ;  /* 0x0000007b001d7308 */ /* 0x000e620000000800 */
[----:B------:R-:W-:-:S07]  /*18670*/  @!P2 FMUL R124, R124, 0.5 ;  /* 0x3f0000007c7ca820 */ /* 0x000fce0000400000 */
[----:B------:R-:W1:Y:S08]  /*18680*/  MUFU.EX2 R125, R125 ;  /* 0x0000007d007d7308 */ /* 0x000e700000000800 */
[----:B------:R-:W1:Y:S01]  /*18690*/  MUFU.EX2 R124, R124 ;  /* 0x0000007c007c7308 */ /* 0x000e620000000800 */
[----:B------:R-:W-:Y:S01]  /*186a0*/  FSETP.GEU.AND P6, PT, R115, -126, PT ;  /* 0xc2fc00007300780b */ /* 0x000fe20003fce000 */
[----:B-1----:R-:W-:Y:S01]  /*186b0*/  @!P5 FMUL R29, R29, R29 ;  /* 0x0000001d1d1dd220 */ /* 0x002fe20000400000 */
[----:B------:R-:W-:-:S02]  /*186c0*/  FSETP.GEU.AND P5, PT, R116, -126, PT ;  /* 0xc2fc00007400780b */ /* 0x000fc40003fae000 */
[----:B------:R-:W-:Y:S01]  /*186d0*/  FSETP.GEU.AND P4, PT, R126, -126, PT ;  /* 0xc2fc00007e00780b */ /* 0x000fe20003f8e000 */
[----:B------:R-:W-:Y:S01]  /*186e0*/  @!P3 FMUL R125, R125, R125 ;  /* 0x0000007d7d7db220 */ /* 0x000fe20000400000 */
[----:B------:R-:W-:Y:S01]  /*186f0*/  FSETP.GEU.AND P3, PT, R118, -126, PT ;  /* 0xc2fc00007600780b */ /* 0x000fe20003f6e000 */
[----:B------:R-:W-:Y:S01]  /*18700*/  FFMA R46, R43, UR39, -R28 ;  /* 0x000000272b2e7c23 */ /* 0x000fe2000800081c */
[----:B------:R-:W-:Y:S01]  /*18710*/  @!P2 FMUL R124, R124, R124 ;  /* 0x0000007c7c7ca220 */ /* 0x000fe20000400000 */
[----:B------:R-:W-:-:S04]  /*18720*/  FSETP.GEU.AND P2, PT, R117, -126, PT ;  /* 0xc2fc00007500780b */ /* 0x000fc80003f4e000 */
[----:B------:R-:W-:Y:S01]  /*18730*/  @!P6 FMUL R115, R115, 0.5 ;  /* 0x3f0000007373e820 */ /* 0x000fe20000400000 */
[----:B------:R-:W-:Y:S01]  /*18740*/  IMAD.MOV.U32 R149, RZ, RZ, R36 ;  /* 0x000000ffff957224 */ /* 0x000fe200078e0024 */
[----:B------:R-:W-:Y:S01]  /*18750*/  MOV R148, R26 ;  /* 0x0000001a00947202 */ /* 0x000fe20000000f00 */
[----:B------:R-:W-:Y:S01]  /*18760*/  IMAD.MOV.U32 R252, RZ, RZ, R17 ;  /* 0x000000fffffc7224 */ /* 0x000fe200078e0011 */
[----:B------:R-:W-:Y:S01]  /*18770*/  MOV R144, R18 ;  /* 0x0000001200907202 */ /* 0x000fe20000000f00 */
[----:B------:R-:W-:Y:S02]  /*18780*/  IMAD.MOV.U32 R145, RZ, RZ, R21 ;  /* 0x000000ffff917224 */ /* 0x000fe400078e0015 */
[----:B------:R-:W-:Y:S01]  /*18790*/  @!P5 FMUL R116, R116, 0.5 ;  /* 0x3f0000007474d820 */ /* 0x000fe20000400000 */
        /* <DEDUP_REMOVED lines=13> */
[----:B------:R-:W-:Y:S01]  /*18870*/  @!P4 FMUL R126, R126, 0.5 ;  /* 0x3f0000007e7ec820 */ /* 0x000fe20000400000 */
[----:B------:R-:W-:Y:S01]  /*18880*/  @!P3 FMUL R118, R118, 0.5 ;  /* 0x3f0000007676b820 */ /* 0x000fe20000400000 */
[----:B------:R-:W1:Y:S01]  /*18890*/  MUFU.EX2 R116, R116 ;  /* 0x0000007400747308 */ /* 0x000e620000000800 */
[----:B------:R-:W-:Y:S01]  /*188a0*/  @!P2 FMUL R117, R117, 0.5 ;  /* 0x3f0000007575a820 */ /* 0x000fe20000400000 */
[----:B------:R-:W-:Y:S01]  /*188b0*/  FADD R127, R127, R71 ;  /* 0x000000477f7f7221 */ /* 0x000fe20000000000 */
[----:B------:R-:W-:-:S03]  /*188c0*/  FADD R128, R128, R30 ;  /* 0x0000001e80807221 */ /* 0x000fc60000000000 */
[----:B------:R-:W-:Y:S01]  /*188d0*/  FADD R127, R127, R72 ;  /* 0x000000487f7f7221 */ /* 0x000fe20000000000 */
[----:B------:R-:W-:Y:S01]  /*188e0*/  FADD R128, R128, R31 ;  /* 0x0000001f80807221 */ /* 0x000fe20000000000 */
[----:B------:R-:W1:Y:S02]  /*188f0*/  MUFU.EX2 R126, R126 ;  /* 0x0000007e007e7308 */ /* 0x000e640000000800 */
[----:B------:R-:W-:Y:S01]  /*18900*/  FADD R127, R127, R73 ;  /* 0x000000497f7f7221 */ /* 0x000fe20000000000 */
[----:B------:R-:W-:-:S05]  /*18910*/  FADD R128, R128, R70 ;  /* 0x0000004680807221 */ /* 0x000fca0000000000 */
[----:B------:R-:W1:Y:S08]  /*18920*/  MUFU.EX2 R30, R117 ;  /* 0x00000075001e7308 */ /* 0x000e700000000800 */
[----:B------:R-:W1:Y:S01]  /*18930*/  MUFU.EX2 R118, R118 ;  /* 0x0000007600767308 */ /* 0x000e620000000800 */
[----:B------:R-:W-:Y:S01]  /*18940*/  FADD R31, R128, R29 ;  /* 0x0000001d801f7221 */ /* 0x000fe20000000000 */
[----:B------:R-:W-:Y:S01]  /*18950*/  FADD R127, R127, R114 ;  /* 0x000000727f7f7221 */ /* 0x000fe20000000000 */
[----:B-1----:R-:W-:-:S02]  /*18960*/  @!P5 FMUL R116, R116, R116 ;  /* 0x000000747474d220 */ /* 0x002fc40000400000 */
[----:B------:R-:W-:Y:S01]  /*18970*/  FADD R31, R31, R124 ;  /* 0x0000007c1f1f7221 */ /* 0x000fe20000000000 */
[----:B------:R-:W-:Y:S01]  /*18980*/  @!P4 FMUL R126, R126, R126 ;  /* 0x0000007e7e7ec220 */ /* 0x000fe20000400000 */
[----:B------:R-:W-:Y:S02]  /*18990*/  MOV R142, R145 ;  /* 0x00000091008e7202 */ /* 0x000fe40000000f00 */
[----:B------:R-:W-:Y:S01]  /*189a0*/  FADD R31, R31, R125 ;  /* 0x0000007d1f1f7221 */ /* 0x000fe20000000000 */
[----:B------:R-:W-:Y:S01]  /*189b0*/  @!P2 FMUL R30, R30, R30 ;  /* 0x0000001e1e1ea220 */ /* 0x000fe20000400000 */
[----:B------:R-:W-:Y:S01]  /*189c0*/  MOV R137, R129 ;  /* 0x0000008100897202 */ /* 0x000fe20000000f00 */
[----:B------:R-:W-:Y:S01]  /*189d0*/  IMAD.MOV.U32 R145, RZ, RZ, R251 ;  /* 0x000000ffff917224 */ /* 0x000fe200078e00fb */
[----:B------:R-:W-:Y:S01]  /*189e0*/  MOV R146, R151 ;  /* 0x0000009700927202 */ /* 0x000fe20000000f00 */
[----:B------:R-:W-:Y:S02]  /*189f0*/  IMAD.MOV.U32 R147, RZ, RZ, R150 ;  /* 0x000000ffff937224 */ /* 0x000fe400078e0096 */
[----:B------:R-:W-:Y:S01]  /*18a00*/  @!P3 FMUL R118, R118, R118 ;  /* 0x000000767676b220 */ /* 0x000fe20000400000 */
[----:B------:R-:W-:Y:S01]  /*18a10*/  FADD R114, R31, R126 ;  /* 0x0000007e1f727221 */ /* 0x000fe20000000000 */
[----:B------:R-:W-:Y:S01]  /*18a20*/  F2FP.BF16.F32.PACK_AB R29, R124, R29 ;  /* 0x0000001d7c1d723e */ /* 0x000fe200000010ff */
[--C-:B--2---:R-:W-:Y:S01]  /*18a30*/  FFMA R43, R35, UR39, -R28.reuse ;  /* 0x00000027232b7c23 */ /* 0x104fe2000800081c */
[----:B------:R-:W-:Y:S01]  /*18a40*/  FFMA R35, R131, UR39, -R28 ;  /* 0x0000002783237c23 */ /* 0x000fe2000800081c */
[----:B------:R-:W-:-:S02]  /*18a50*/  IMAD.MOV.U32 R131, RZ, RZ, R12 ;  /* 0x000000ffff837224 */ /* 0x000fc400078e000c */
[--C-:B------:R-:W-:Y:S01]  /*18a60*/  FFMA R12, R139, UR39, -R28.reuse ;  /* 0x000000278b0c7c23 */ /* 0x100fe2000800081c */
[--C-:B----4-:R-:W-:Y:S01]  /*18a70*/  FFMA R44, R33, UR39, -R28.reuse ;  /* 0x00000027212c7c23 */ /* 0x110fe2000800081c */
[--C-:B------:R-:W-:Y:S01]  /*18a80*/  FFMA R10, R10, UR39, -R28.reuse ;  /* 0x000000270a0a7c23 */ /* 0x100fe2000800081c */
[--C-:B------:R-:W-:Y:S01]  /*18a90*/  FFMA R36, R23, UR39, -R28.reuse ;  /* 0x0000002717247c23 */ /* 0x100fe2000800081c */
[--C-:B------:R-:W-:Y:S01]  /*18aa0*/  FFMA R23, R143, UR39, -R28.reuse ;  /* 0x000000278f177c23 */ /* 0x100fe2000800081c */
[--C-:B------:R-:W-:Y:S01]  /*18ab0*/  FFMA R8, R8, UR39, -R28.reuse ;  /* 0x0000002708087c23 */ /* 0x100fe2000800081c */
[--C-:B---3--:R-:W-:Y:S01]  /*18ac0*/  FFMA R17, R11, UR39, -R28.reuse ;  /* 0x000000270b117c23 */ /* 0x108fe2000800081c */
[--C-:B------:R-:W-:Y:S01]  /*18ad0*/  FFMA R33, R16, UR39, -R28.reuse ;  /* 0x0000002710217c23 */ /* 0x100fe2000800081c */
[--C-:B------:R-:W-:Y:S01]  /*18ae0*/  FFMA R11, R135, UR39, -R28.reuse ;  /* 0x00000027870b7c23 */ /* 0x100fe2000800081c */
[--C-:B------:R-:W-:Y:S01]  /*18af0*/  FFMA R16, R138, UR39, -R28.reuse ;  /* 0x000000278a107c23 */ /* 0x100fe2000800081c */
[--C-:B------:R-:W-:Y:S01]  /*18b00*/  FFMA R80, R7, UR39, -R28.reuse ;  /* 0x0000002707507c23 */ /* 0x100fe2000800081c */
[--C-:B------:R-:W-:Y:S01]  /*18b10*/  FFMA R7, R130, UR39, -R28.reuse ;  /* 0x0000002782077c23 */ /* 0x100fe2000800081c */
[----:B------:R-:W-:Y:S01]  /*18b20*/  MOV R130, R13 ;  /* 0x0000000d00827202 */ /* 0x000fe20000000f00 */
[----:B------:R-:W-:Y:S01]  /*18b30*/  FFMA R13, R134, UR39, -R28 ;  /* 0x00000027860d7c23 */ /* 0x000fe2000800081c */
[----:B------:R-:W-:Y:S01]  /*18b40*/  FSETP.GEU.AND P4, PT, R122, -126, PT ;  /* 0xc2fc00007a00780b */ /* 0x000fe20003f8e000 */
[----:B------:R-:W1:Y:S01]  /*18b50*/  MUFU.EX2 R28, R115 ;  /* 0x00000073001c7308 */ /* 0x000e620000000800 */
[----:B------:R-:W-:Y:S01]  /*18b60*/  IMAD.MOV.U32 R143, RZ, RZ, R144 ;  /* 0x000000ffff8f7224 */ /* 0x000fe200078e0090 */
[----:B------:R-:W-:Y:S01]  /*18b70*/  MOV R134, R131 ;  /* 0x0000008300867202 */ /* 0x000fe20000000f00 */
[----:B------:R-:W-:Y:S01]  /*18b80*/  IMAD.MOV.U32 R135, RZ, RZ, R130 ;  /* 0x000000ffff877224 */ /* 0x000fe200078e0082 */
[----:B------:R-:W-:Y:S01]  /*18b90*/  MOV R138, R149 ;  /* 0x00000095008a7202 */ /* 0x000fe20000000f00 */
[----:B------:R-:W-:Y:S01]  /*18ba0*/  IMAD.MOV.U32 R139, RZ, RZ, R148 ;  /* 0x000000ffff8b7224 */ /* 0x000fe200078e0094 */
[----:B------:R-:W-:-:S02]  /*18bb0*/  MOV R144, R252 ;  /* 0x000000fc00907202 */ /* 0x000fc40000000f00 */
[----:B------:R-:W-:Y:S01]  /*18bc0*/  MOV R71, 0x80000020 ;  /* 0x8000002000477802 */ /* 0x000fe20000000f00 */
[----:B------:R-:W-:Y:S01]  /*18bd0*/  VIADD R72, R58, 0x10c0 ;  /* 0x000010c03a487836 */ /* 0x000fe20000000000 */
[----:B------:R-:W-:Y:S01]  /*18be0*/  FSETP.GEU.AND P5, PT, R120, -126, PT ;  /* 0xc2fc00007800780b */ /* 0x000fe20003fae000 */
[----:B------:R-:W-:Y:S01]  /*18bf0*/  IMAD.MOV.U32 R73, RZ, RZ, -0x7fffffe0 ;  /* 0x80000020ff497424 */ /* 0x000fe200078e00ff */
[----:B------:R-:W-:Y:S01]  /*18c00*/  FSETP.GEU.AND P2, PT, R119, -126, PT ;  /* 0xc2fc00007700780b */ /* 0x000fe20003f4e000 */
[----:B------:R-:W2:Y:S01]  /*18c10*/  LDL.LU R129, [R1+0xdc] ;  /* 0x0000dc0001817983 */ /* 0x000ea20000300800 */
[----:B-1----:R-:W-:-:S04]  /*18c20*/  @!P6 FMUL R28, R28, R28 ;  /* 0x0000001c1c1ce220 */ /* 0x002fc80000400000 */
[----:B------:R-:W-:-:S04]  /*18c30*/  FADD R127, R127, R28 ;  /* 0x0000001c7f7f7221 */ /* 0x000fc80000000000 */
[----:B------:R-:W-:Y:S01]  /*18c40*/  FADD R115, R127, R116 ;  /* 0x000000747f737221 */ /* 0x000fe20000000000 */
[----:B------:R-:W-:Y:S02]  /*18c50*/  F2FP.BF16.F32.PACK_AB R31, R126, R125 ;  /* 0x0000007d7e1f723e */ /* 0x000fe400000010ff */
[----:B------:R-:W-:Y:S01]  /*18c60*/  F2FP.BF16.F32.PACK_AB R28, R116, R28 ;  /* 0x0000001c741c723e */ /* 0x000fe200000010ff */
[----:B------:R-:W-:Y:S01]  /*18c70*/  FADD R115, R115, R30 ;  /* 0x0000001e73737221 */ /* 0x000fe20000000000 */
[----:B------:R-:W-:-:S04]  /*18c80*/  F2FP.BF16.F32.PACK_AB R30, R118, R30 ;  /* 0x0000001e761e723e */ /* 0x000fc800000010ff */
        /* <DEDUP_REMOVED lines=17> */
[----:B------:R-:W-:Y:S01]  /*18da0*/  FSETP.GEU.AND P6, PT, R121, -126, PT ;  /* 0xc2fc00007900780b */ /* 0x000fe20003fce000 */
[----:B------:R-:W-:Y:S01]  /*18db0*/  @!P4 FMUL R122, R122, 0.5 ;  /* 0x3f0000007a7ac820 */ /* 0x000fe20000400000 */
[----:B------:R-:W-:-:S05]  /*18dc0*/  @!P5 FMUL R120, R120, 0.5 ;  /* 0x3f0000007878d820 */ /* 0x000fca0000400000 */
[----:B------:R-:W1:Y:S06]  /*18dd0*/  MUFU.EX2 R122, R122 ;  /* 0x0000007a007a7308 */ /* 0x000e6c0000000800 */
[----:B------:R-:W-:-:S06]  /*18de0*/  @!P6 FMUL R121, R121, 0.5 ;  /* 0x3f0000007979e820 */ /* 0x000fcc0000400000 */
[----:B------:R-:W3:Y:S01]  /*18df0*/  MUFU.EX2 R121, R121 ;  /* 0x0000007900797308 */ /* 0x000ee20000000800 */
[----:B------:R-:W-:Y:S01]  /*18e00*/  FSETP.GEU.AND P3, PT, R113, -126, PT ;  /* 0xc2fc00007100780b */ /* 0x000fe20003f6e000 */
[----:B------:R-:W-:Y:S02]  /*18e10*/  WARPGROUP.DEPBAR.LE gsb0, 0x0 ;  /* 0x00008000000079c5 */ /* 0x000fe40000010000 */
[----:B------:R-:W-:-:S06]  /*18e20*/  WARPGROUP.ARRIVE ;  /* 0x00000000000079c5 */ /* 0x000fcc0000000000 */
[----:B------:R-:W-:Y:S01]  /*18e30*/  HGMMA.64x32x16.F32.BF16 R152, R28, gdesc[UR4].tnspB, R152, gsb0 ;  /* 0x406000041c987df0 */ /* 0x000fe20008001898 */
[----:B------:R-:W4:Y:S01]  /*18e40*/  MUFU.EX2 R120, R120 ;  /* 0x0000007800787308 */ /* 0x000f220000000800 */
[----:B-1----:R-:W-:Y:S01]  /*18e50*/  @!P4 FMUL R122, R122, R122 ;  /* 0x0000007a7a7ac220 */ /* 0x002fe20000400000 */
[----:B------:R-:W-:Y:S01]  /*18e60*/  FSETP.GEU.AND P4, PT, R112, -126, PT ;  /* 0xc2fc00007000780b */ /* 0x000fe20003f8e000 */
[----:B---3--:R-:W-:Y:S01]  /*18e70*/  @!P6 FMUL R121, R121, R121 ;  /* 0x000000797979e220 */ /* 0x008fe20000400000 */
[----:B------:R-:W-:Y:S01]  /*18e80*/  FSETP.GEU.AND P6, PT, R111, -126, PT ;  /* 0xc2fc00006f00780b */ /* 0x000fe20003fce000 */
[----:B------:R-:W-:-:S06]  /*18e90*/  @!P3 FMUL R113, R113, 0.5 ;  /* 0x3f0000007171b820 */ /* 0x000fcc0000400000 */
[----:B------:R-:W1:Y:S01]  /*18ea0*/  MUFU.EX2 R113, R113 ;  /* 0x0000007100717308 */ /* 0x000e620000000800 */
[----:B----4-:R-:W-:Y:S01]  /*18eb0*/  @!P5 FMUL R120, R120, R120 ;  /* 0x000000787878d220 */ /* 0x010fe20000400000 */
[----:B------:R-:W-:Y:S02]  /*18ec0*/  FSETP.GEU.AND P5, PT, R110, -126, PT ;  /* 0xc2fc00006e00780b */ /* 0x000fe40003fae000 */
[----:B------:R-:W-:Y:S02]  /*18ed0*/  @!P4 FMUL R112, R112, 0.5 ;  /* 0x3f0000007070c820 */ /* 0x000fe40000400000 */
[----:B------:R-:W-:Y:S01]  /*18ee0*/  @!P6 FMUL R111, R111, 0.5 ;  /* 0x3f0000006f6fe820 */ /* 0x000fe20000400000 */
[----:B------:R-:W-:-:S03]  /*18ef0*/  @!P2 FMUL R119, R119, 0.5 ;  /* 0x3f0000007777a820 */ /* 0x000fc60000400000 */
[----:B------:R-:W3:Y:S05]  /*18f00*/  MUFU.EX2 R112, R112 ;  /* 0x0000007000707308 */ /* 0x000eea0000000800 */
[----:B------:R-:W-:-:S03]  /*18f10*/  @!P5 FMUL R110, R110, 0.5 ;  /* 0x3f0000006e6ed820 */ /* 0x000fc60000400000 */
[----:B------:R-:W4:Y:S01]  /*18f20*/  MUFU.EX2 R111, R111 ;  /* 0x0000006f006f7308 */ /* 0x000f220000000800 */
[----:B------:R-:W-:Y:S02]  /*18f30*/  R2UR UR47, R71 ;  /* 0x00000000472f72ca */ /* 0x000fe400000e0000 */
[----:B------:R-:W-:-:S05]  /*18f40*/  MOV R71, 0x80000020 ;  /* 0x8000002000477802 */ /* 0x000fca0000000f00 */
[----:B------:R-:W4:Y:S01]  /*18f50*/  MUFU.EX2 R119, R119 ;  /* 0x0000007700777308 */ /* 0x000f220000000800 */
[----:B------:R-:W-:Y:S01]  /*18f60*/  FADD R115, R115, R118 ;  /* 0x0000007673737221 */ /* 0x000fe20000000000 */
[----:B-1----:R-:W-:Y:S01]  /*18f70*/  @!P3 FMUL R113, R113, R113 ;  /* 0x000000717171b220 */ /* 0x002fe20000400000 */
[----:B------:R-:W-:-:S05]  /*18f80*/  WARPGROUP.DEPBAR.LE gsb0, 0x0 ;  /* 0x00008000000079c5 */ /* 0x000fca0000010000 */
[----:B------:R-:W1:Y:S01]  /*18f90*/  MUFU.EX2 R30, R110 ;  /* 0x0000006e001e7308 */ /* 0x000e620000000800 */
[----:B------:R-:W-:Y:S01]  /*18fa0*/  R2UR UR23, R71 ;  /* 0x00000000471772ca */ /* 0x000fe200000e0000 */
[----:B---3--:R-:W-:Y:S01]  /*18fb0*/  @!P4 FMUL R112, R112, R112 ;  /* 0x000000707070c220 */ /* 0x008fe20000400000 */
[----:B------:R-:W-:Y:S01]  /*18fc0*/  MOV R71, 0x80000020 ;  /* 0x8000002000477802 */ /* 0x000fe20000000f00 */
[----:B------:R-:W-:Y:S01]  /*18fd0*/  FADD R115, R115, R113 ;  /* 0x0000007173737221 */ /* 0x000fe20000000000 */
[----:B----4-:R-:W-:Y:S02]  /*18fe0*/  @!P6 FMUL R111, R111, R111 ;  /* 0x0000006f6f6fe220 */ /* 0x010fe40000400000 */
[----:B------:R-:W-:Y:S01]  /*18ff0*/  R2UR UR35, R71 ;  /* 0x00000000472372ca */ /* 0x000fe200000e0000 */
[----:B------:R-:W-:Y:S01]  /*19000*/  FADD R71, R115, R112 ;  /* 0x0000007073477221 */ /* 0x000fe20000000000 */
[----:B------:R-:W-:Y:S01]  /*19010*/  IADD3 R28, R58, 0x900, RZ ;  /* 0x000009003a1c7810 */ /* 0x000fe20007ffe0ff */
[----:B------:R-:W-:-:S02]  /*19020*/  IMAD.MOV.U32 R29, RZ, RZ, -0x7fffffe0 ;  /* 0x80000020ff1d7424 */ /* 0x000fc400078e00ff */
[----:B------:R-:W-:Y:S01]  /*19030*/  @!P2 FMUL R119, R119, R119 ;  /* 0x000000777777a220 */ /* 0x000fe20000400000 */
[----:B------:R-:W-:Y:S01]  /*19040*/  FADD R71, R71, R111 ;  /* 0x0000006f47477221 */ /* 0x000fe20000000000 */
[----:B------:R-:W-:Y:S01]  /*19050*/  R2UR UR6, R28 ;  /* 0x000000001c0672ca */ /* 0x000fe200000e0000 */
[----:B-1----:R-:W-:Y:S01]  /*19060*/  @!P5 FMUL R30, R30, R30 ;  /* 0x0000001e1e1ed220 */ /* 0x002fe20000400000 */
[----:B------:R-:W-:Y:S02]  /*19070*/  F2FP.BF16.F32.PACK_AB R28, R112, R113 ;  /* 0x00000071701c723e */ /* 0x000fe400000010ff */
[----:B------:R-:W-:Y:S01]  /*19080*/  R2UR UR7, R29 ;  /* 0x000000001d0772ca */ /* 0x000fe200000e0000 */
[----:B------:R-:W-:Y:S01]  /*19090*/  FADD R112, R71, R30 ;  /* 0x0000001e47707221 */ /* 0x000fe20000000000 */
[----:B------:R-:W-:Y:S02]  /*190a0*/  F2FP.BF16.F32.PACK_AB R29, R121, R122 ;  /* 0x0000007a791d723e */ /* 0x000fe400000010ff */
[----:B------:R-:W-:-:S02]  /*190b0*/  F2FP.BF16.F32.PACK_AB R31, R119, R120 ;  /* 0x00000078771f723e */ /* 0x000fc400000010ff */
[----:B------:R-:W-:-:S04]  /*190c0*/  F2FP.BF16.F32.PACK_AB R30, R30, R111 ;  /* 0x0000006f1e1e723e */ /* 0x000fc800000010ff */
[----:B------:R-:W-:-:S06]  /*190d0*/  WARPGROUP.ARRIVE ;  /* 0x00000000000079c5 */ /* 0x000fcc0000000000 */
[----:B------:R-:W-:Y:S03]  /*190e0*/  HGMMA.64x32x16.F32.BF16 R132, R28, gdesc[UR8].tnspB, R132, gsb0 ;  /* 0x406000081c847df0 */ /* 0x000fe60008001884 */
[----:B------:R-:W-:Y:S02]  /*190f0*/  WARPGROUP.DEPBAR.LE gsb0, 0x0 ;  /* 0x00008000000079c5 */ /* 0x000fe40000010000 */
[----:B------:R-:W-:-:S06]  /*19100*/  WARPGROUP.ARRIVE ;  /* 0x00000000000079c5 */ /* 0x000fcc0000000000 */
[----:B------:R-:W-:Y:S01]  /*19110*/  HGMMA.64x32x16.F32.BF16 R232, R28, gdesc[UR28].tnspB, R232, gsb0 ;  /* 0x4060001c1ce87df0 */ /* 0x000fe200080018e8 */
[----:B------:R-:W-:Y:S02]  /*19120*/  IADD3 R70, R58, 0xcc0, RZ ;  /* 0x00000cc03a467810 */ /* 0x000fe40007ffe0ff */
[----:B------:R-:W-:Y:S02]  /*19130*/  WARPGROUP.DEPBAR.LE gsb0, 0x0 ;  /* 0x00008000000079c5 */ /* 0x000fe40000010000 */
[----:B------:R-:W-:-:S06]  /*19140*/  WARPGROUP.ARRIVE ;  /* 0x00000000000079c5 */ /* 0x000fcc0000000000 */
[----:B------:R-:W-:Y:S01]  /*19150*/  HGMMA.64x32x16.F32.BF16 R216, R28, gdesc[UR24].tnspB, R216, gsb0 ;  /* 0x406000181cd87df0 */ /* 0x000fe200080018d8 */
[----:B------:R-:W-:Y:S02]  /*19160*/  R2UR UR46, R70 ;  /* 0x00000000462e72ca */ /* 0x000fe400000e0000 */
[----:B------:R-:W-:Y:S02]  /*19170*/  WARPGROUP.DEPBAR.LE gsb0, 0x0 ;  /* 0x00008000000079c5 */ /* 0x000fe40000010000 */
[----:B------:R-:W-:-:S09]  /*19180*/  WARPGROUP.ARRIVE ;  /* 0x00000000000079c5 */ /* 0x000fd20000000000 */
[----:B------:R-:W-:Y:S01]  /*19190*/  HGMMA.64x32x16.F32.BF16 R200, R28, gdesc[UR44].tnspB, R200, gsb0 ;  /* 0x4060002c1cc87df0 */ /* 0x000fe200080018c8 */
[----:B------:R-:W-:Y:S02]  /*191a0*/  R2UR UR42, R72 ;  /* 0x00000000482a72ca */ /* 0x000fe400000e0000 */
[----:B------:R-:W-:Y:S01]  /*191b0*/  R2UR UR43, R73 ;  /* 0x00000000492b72ca */ /* 0x000fe200000e0000 */
[----:B------:R-:W-:Y:S02]  /*191c0*/  WARPGROUP.DEPBAR.LE gsb0, 0x0 ;  /* 0x00008000000079c5 */ /* 0x000fe40000010000 */
[----:B------:R-:W-:-:S10]  /*191d0*/  WARPGROUP.ARRIVE ;  /* 0x00000000000079c5 */ /* 0x000fd40000000000 */
[----:B------:R-:W-:Y:S01]  /*191e0*/  HGMMA.64x32x16.F32.BF16 R184, R28, gdesc[UR40].tnspB, R184, gsb0 ;  /* 0x406000281cb87df0 */ /* 0x000fe200080018b8 */
[----:B------:R-:W-:-:S04]  /*191f0*/  IADD3 R70, R58, 0x14c0, RZ ;  /* 0x000014c03a467810 */ /* 0x000fc80007ffe0ff */
[----:B------:R-:W-:Y:S01]  /*19200*/  R2UR UR22, R70 ;  /* 0x00000000461672ca */ /* 0x000fe200000e0000 */
[----:B------:R-:W-:Y:S02]  /*19210*/  WARPGROUP.DEPBAR.LE gsb0, 0x0 ;  /* 0x00008000000079c5 */ /* 0x000fe40000010000 */
[----:B------:R-:W-:-:S10]  /*19220*/  WARPGROUP.ARRIVE ;  /* 0x00000000000079c5 */ /* 0x000fd40000000000 */
[----:B------:R-:W-:Y:S01]  /*19230*/  HGMMA.64x32x16.F32.BF16 R168, R28, gdesc[UR20].tnspB, R168, gsb0 ;  /* 0x406000141ca87df0 */ /* 0x000fe200080018a8 */
[----:B------:R-:W-:Y:S02]  /*19240*/  VIADD R72, R58, 0x18c0 ;  /* 0x000018c03a487836 */ /* 0x000fe40000000000 */
[----:B------:R-:W-:Y:S01]  /*19250*/  IMAD.MOV.U32 R73, RZ, RZ, -0x7fffffe0 ;  /* 0x80000020ff497424 */ /* 0x000fe200078e00ff */
[----:B------:R-:W-:Y:S02]  /*19260*/  FSETP.GEU.AND P2, PT, R109, -126, PT ;  /* 0xc2fc00006d00780b */ /* 0x000fe40003f4e000 */
[----:B------:R-:W-:Y:S02]  /*19270*/  R2UR UR18, R72 ;  /* 0x00000000481272ca */ /* 0x000fe400000e0000 */
[----:B------:R-:W-:Y:S02]  /*19280*/  R2UR UR19, R73 ;  /* 0x00000000491372ca */ /* 0x000fe400000e0000 */
[----:B------:R-:W-:-:S02]  /*19290*/  FSETP.GEU.AND P3, PT, R108, -126, PT ;  /* 0xc2fc00006c00780b */ /* 0x000fc40003f6e000 */
[----:B------:R-:W-:-:S05]  /*192a0*/  FSETP.GEU.AND P4, PT, R107, -126, PT ;  /* 0xc2fc00006b00780b */ /* 0x000fca0003f8e000 */
[----:B------:R-:W-:-:S06]  /*192b0*/  @!P2 FMUL R109, R109, 0.5 ;  /* 0x3f0000006d6da820 */ /* 0x000fcc0000400000 */
[----:B------:R-:W1:Y:S01]  /*192c0*/  MUFU.EX2 R109, R109 ;  /* 0x0000006d006d7308 */ /* 0x000e620000000800 */
[----:B------:R-:W-:Y:S01]  /*192d0*/  @!P3 FMUL R108, R108, 0.5 ;  /* 0x3f0000006c6cb820 */ /* 0x000fe20000400000 */
[----:B------:R-:W-:Y:S01]  /*192e0*/  @!P4 FMUL R107, R107, 0.5 ;  /* 0x3f0000006b6bc820 */ /* 0x000fe20000400000 */
[----:B------:R-:W-:-:S05]  /*192f0*/  FSETP.GEU.AND P6, PT, R105, -126, PT ;  /* 0xc2fc00006900780b */ /* 0x000fca0003fce000 */
[----:B------:R-:W3:Y:S01]  /*19300*/  MUFU.EX2 R108, R108 ;  /* 0x0000006c006c7308 */ /* 0x000ee20000000800 */
[----:B------:R-:W-:Y:S02]  /*19310*/  WARPGROUP.DEPBAR.LE gsb0, 0x0 ;  /* 0x00008000000079c5 */ /* 0x000fe40000010000 */
[----:B------:R-:W-:-:S06]  /*19320*/  WARPGROUP.ARRIVE ;  /* 0x00000000000079c5 */ /* 0x000fcc0000000000 */
[----:B------:R-:W-:Y:S01]  /*19330*/  HGMMA.64x32x16.F32.BF16 R152, R28, gdesc[UR16].tnspB, R152, gsb0 ;  /* 0x406000101c987df0 */ /* 0x000fe20008001898 */
[----:B------:R-:W4:Y:S01]  /*19340*/  MUFU.EX2 R107, R107 ;  /* 0x0000006b006b7308 */ /* 0x000f220000000800 */
[----:B------:R-:W-:Y:S02]  /*19350*/  VIADD R72, R58, 0x500 ;  /* 0x000005003a487836 */ /* 0x000fe40000000000 */
[----:B-1----:R-:W-:Y:S01]  /*19360*/  @!P2 FMUL R109, R109, R109 ;  /* 0x0000006d6d6da220 */ /* 0x002fe20000400000 */
[----:B------:R-:W-:Y:S01]  /*19370*/  FSETP.GEU.AND P2, PT, R104, -126, PT ;  /* 0xc2fc00006800780b */ /* 0x000fe20003f4e000 */
[----:B---3--:R-:W-:Y:S01]  /*19380*/  @!P3 FMUL R108, R108, R108 ;  /* 0x0000006c6c6cb220 */ /* 0x008fe20000400000 */
[----:B------:R-:W-:Y:S01]  /*19390*/  R2UR UR14, R72 ;  /* 0x00000000480e72ca */ /* 0x000fe200000e0000 */
[----:B------:R-:W-:Y:S02]  /*193a0*/  VIADD R72, R58, 0x1100 ;  /* 0x000011003a487836 */ /* 0x000fe40000000000 */
[----:B------:R-:W-:Y:S01]  /*193b0*/  @!P6 FMUL R105, R105, 0.5 ;  /* 0x3f0000006969e820 */ /* 0x000fe20000400000 */
[----:B------:R-:W-:-:S02]  /*193c0*/  FSETP.GEU.AND P3, PT, R102, -126, PT ;  /* 0xc2fc00006600780b */ /* 0x000fc40003f6e000 */
[----:B------:R-:W-:Y:S02]  /*193d0*/  FSETP.GEU.AND P5, PT, R106, -126, PT ;  /* 0xc2fc00006a00780b */ /* 0x000fe40003fae000 */
[----:B------:R-:W-:Y:S01]  /*193e0*/  R2UR UR30, R72 ;  /* 0x00000000481e72ca */ /* 0x000fe200000e0000 */
[----:B------:R-:W-:Y:S02]  /*193f0*/  VIADD R72, R58, 0x1900 ;  /* 0x000019003a487836 */ /* 0x000fe40000000000 */
[----:B----4-:R-:W-:Y:S01]  /*19400*/  @!P4 FMUL R107, R107, R107 ;  /* 0x0000006b6b6bc220 */ /* 0x010fe20000400000 */
[----:B------:R-:W-:Y:S01]  /*19410*/  FSETP.GEU.AND P4, PT, R103, -126, PT ;  /* 0xc2fc00006700780b */ /* 0x000fe20003f8e000 */
[----:B------:R-:W1:Y:S01]  /*19420*/  MUFU.EX2 R105, R105 ;  /* 0x0000006900697308 */ /* 0x000e620000000800 */
[----:B------:R-:W-:Y:S01]  /*19430*/  @!P2 FMUL R104, R104, 0.5 ;  /* 0x3f0000006868a820 */ /* 0x000fe20000400000 */
[----:B------:R-:W-:Y:S02]  /*19440*/  MOV R71, 0x80000020 ;  /* 0x8000002000477802 */ /* 0x000fe40000000f00 */
[----:B------:R-:W-:Y:S01]  /*19450*/  R2UR UR46, R72 ;  /* 0x00000000482e72ca */ /* 0x000fe200000e0000 */
[----:B------:R-:W-:Y:S01]  /*19460*/  VIADD R72, R58, 0x540 ;  /* 0x000005403a487836 */ /* 0x000fe20000000000 */
[----:B------:R-:W-:Y:S01]  /*19470*/  R2UR UR11, R71 ;  /* 0x00000000470b72ca */ /* 0x000fe200000e0000 */
[----:B------:R-:W-:Y:S01]  /*19480*/  @!P3 FMUL R102, R102, 0.5 ;  /* 0x3f0000006666b820 */ /* 0x000fe20000400000 */
[----:B------:R-:W3:Y:S01]  /*19490*/  MUFU.EX2 R104, R104 ;  /* 0x0000006800687308 */ /* 0x000ee20000000800 */
[----:B------:R-:W-:Y:S01]  /*194a0*/  FADD R114, R114, R122 ;  /* 0x0000007a72727221 */ /* 0x000fe20000000000 */
[----:B------:R-:W-:Y:S01]  /*194b0*/  MOV R71, 0x80000020 ;  /* 0x8000002000477802 */ /* 0x000fe20000000f00 */
[----:B------:R-:W-:Y:S01]  /*194c0*/  @!P5 FMUL R106, R106, 0.5 ;  /* 0x3f0000006a6ad820 */ /* 0x000fe20000400000 */
[----:B------:R-:W-:Y:S01]  /*194d0*/  R2UR UR22, R72 ;  /* 0x00000000481672ca */ /* 0x000fe200000e0000 */
[----:B------:R-:W-:Y:S01]  /*194e0*/  @!P4 FMUL R103, R103, 0.5 ;  /* 0x3f0000006767c820 */ /* 0x000fe20000400000 */
[----:B------:R-:W-:Y:S01]  /*194f0*/  FADD R114, R114, R121 ;  /* 0x0000007972727221 */ /* 0x000fe20000000000 */
[----:B------:R-:W-:Y:S01]  /*19500*/  R2UR UR27, R71 ;  /* 0x00000000471b72ca */ /* 0x000fe200000e0000 */
[----:B------:R-:W4:Y:S01]  /*19510*/  MUFU.EX2 R72, R102 ;  /* 0x0000006600487308 */ /* 0x000f220000000800 */
[----:B------:R-:W-:Y:S01]  /*19520*/  MOV R71, 0x80000020 ;  /* 0x8000002000477802 */ /* 0x000fe20000000f00 */
[----:B------:R-:W-:Y:S01]  /*19530*/  FADD R110, R114, R120 ;  /* 0x00000078726e7221 */ /* 0x000fe20000000000 */
[----:B-1----:R-:W-:Y:S01]  /*19540*/  @!P6 FMUL R105, R105, R105 ;  /* 0x000000696969e220 */ /* 0x002fe20000400000 */
[----:B------:R-:W-:-:S02]  /*19550*/  FSETP.GEU.AND P6, PT, R100, -126, PT ;  /* 0xc2fc00006400780b */ /* 0x000fc40003fce000 */
[----:B------:R-:W-:Y:S02]  /*19560*/  R2UR UR43, R71 ;  /* 0x00000000472b72ca */ /* 0x000fe400000e0000 */
[----:B------:R-:W1:Y:S01]  /*19570*/  MUFU.EX2 R106, R106 ;  /* 0x0000006a006a7308 */ /* 0x000e620000000800 */
[----:B------:R-:W-:Y:S01]  /*19580*/  IMAD.MOV.U32 R71, RZ, RZ, -0x7fffffe0 ;  /* 0x80000020ff477424 */ /* 0x000fe200078e00ff */
[----:B------:R-:W-:-:S06]  /*19590*/  WARPGROUP.DEPBAR.LE gsb0, 0x0 ;  /* 0x00008000000079c5 */ /* 0x000fcc0000010000 */
[----:B------:R-:W2:Y:S01]  /*195a0*/  MUFU.EX2 R30, R103 ;  /* 0x00000067001e7308 */ /* 0x000ea20000000800 */
[----:B------:R-:W-:Y:S01]  /*195b0*/  FADD R110, R110, R119 ;  /* 0x000000776e6e7221 */ /* 0x000fe20000000000 */
[----:B------:R-:W-:Y:S01]  /*195c0*/  R2UR UR19, R71 ;  /* 0x00000000471372ca */ /* 0x000fe200000e0000 */
[----:B---3--:R-:W-:Y:S01]  /*195d0*/  @!P2 FMUL R104, R104, R104 ;  /* 0x000000686868a220 */ /* 0x008fe20000400000 */
[----:B------:R-:W-:Y:S01]  /*195e0*/  FADD R71, R112, R105 ;  /* 0x0000006970477221 */ /* 0x000fe20000000000 */
[----:B------:R-:W-:Y:S01]  /*195f0*/  FADD R110, R110, R109 ;  /* 0x0000006d6e6e7221 */ /* 0x000fe20000000000 */
[----:B----4-:R-:W-:Y:S02]  /*19600*/  @!P3 FMUL R72, R72, R72 ;  /* 0x000000484848b220 */ /* 0x010fe40000400000 */
[----:B------:R-:W-:Y:S01]  /*19610*/  FADD R71, R71, R104 ;  /* 0x0000006847477221 */ /* 0x000fe20000000000 */
[----:B------:R-:W-:Y:S01]  /*19620*/  FADD R110, R110, R108 ;  /* 0x0000006c6e6e7221 */ /* 0x000fe20000000000 */
[----:B------:R-:W-:Y:S01]  /*19630*/  IADD3 R70, R58, 0x100, RZ ;  /* 0x000001003a467810 */ /* 0x000fe20007ffe0ff */
[----:B------:R-:W-:Y:S01]  /*19640*/  @!P6 FMUL R100, R100, 0.5 ;  /* 0x3f0000006464e820 */ /* 0x000fe20000400000 */
[----:B-1----:R-:W-:Y:S01]  /*19650*/  @!P5 FMUL R106, R106, R106 ;  /* 0x0000006a6a6ad220 */ /* 0x002fe20000400000 */
[----:B------:R-:W-:Y:S01]  /*19660*/  FADD R31, R110, R107 ;  /* 0x0000006b6e1f7221 */ /* 0x000fe20000000000 */
[----:B------:R-:W-:Y:S01]  /*19670*/  FADD R71, R71, R72 ;  /* 0x0000004847477221 */ /* 0x000fe20000000000 */
[----:B------:R-:W-:Y:S01]  /*19680*/  R2UR UR34, R70 ;  /* 0x00000000462272ca */ /* 0x000fe200000e0000 */
[----:B--2---:R-:W-:Y:S01]  /*19690*/  @!P4 FMUL R30, R30, R30 ;  /* 0x0000001e1e1ec220 */ /* 0x004fe20000400000 */
[----:B------:R1:W-:Y:S01]  /*196a0*/  MUFU.EX2 R103, R100 ;  /* 0x0000006400677308 */ /* 0x0003e20000000800 */
[----:B------:R-:W-:Y:S01]  /*196b0*/  FADD R102, R31, R106 ;  /* 0x0000006a1f667221 */ /* 0x000fe20000000000 */
[----:B------:R-:W-:-:S02]  /*196c0*/  F2FP.BF16.F32.PACK_AB R29, R108, R109 ;  /* 0x0000006d6c1d723e */ /* 0x000fc400000010ff */
[----:B------:R-:W-:Y:S02]  /*196d0*/  F2FP.BF16.F32.PACK_AB R31, R106, R107 ;  /* 0x0000006b6a1f723e */ /* 0x000fe400000010ff */
[----:B------:R-:W-:Y:S01]  /*196e0*/  F2FP.BF16.F32.PACK_AB R28, R104, R105 ;  /* 0x00000069681c723e */ /* 0x000fe200000010ff */
[----:B-1----:R-:W-:Y:S01]  /*196f0*/  FADD R100, R71, R30 ;  /* 0x0000001e47647221 */ /* 0x002fe20000000000 */
[----:B------:R-:W-:-:S04]  /*19700*/  F2FP.BF16.F32.PACK_AB R30, R30, R72 ;  /* 0x000000481e1e723e */ /* 0x000fc800000010ff */
[----:B------:R-:W-:-:S06]  /*19710*/  WARPGROUP.ARRIVE ;  /* 0x00000000000079c5 */ /* 0x000fcc0000000000 */
[----:B------:R-:W-:Y:S01]  /*19720*/  HGMMA.64x32x16.F32.BF16 R132, R28, gdesc[UR32].tnspB, R132, gsb0 ;  /* 0x406000201c847df0 */ /* 0x000fe20008001884 */
[----:B------:R-:W-:-:S05]  /*19730*/  IMAD.MOV.U32 R73, RZ, RZ, -0x7fffffe0 ;  /* 0x80000020ff497424 */ /* 0x000fca00078e00ff */
[----:B------:R-:W-:Y:S01]  /*19740*/  R2UR UR15, R73 ;  /* 0x00000000490f72ca */ /* 0x000fe200000e0000 */
[----:B------:R-:W-:Y:S02]  /*19750*/  WARPGROUP.DEPBAR.LE gsb0, 0x0 ;  /* 0x00008000000079c5 */ /* 0x000fe40000010000 */
[----:B------:R-:W-:-:S10]  /*19760*/  WARPGROUP.ARRIVE ;  /* 0x00000000000079c5 */ /* 0x000fd40000000000 */
[----:B------:R-:W-:Y:S01]  /*19770*/  HGMMA.64x32x16.F32.BF16 R232, R28, gdesc[UR12].tnspB, R232, gsb0 ;  /* 0x4060000c1ce87df0 */ /* 0x000fe200080018e8 */
[----:B------:R-:W-:Y:S02]  /*19780*/  IADD3 R70, R58, 0xd00, RZ ;  /* 0x00000d003a467810 */ /* 0x000fe40007ffe0ff */
[----:B------:R-:W-:Y:S02]  /*19790*/  WARPGROUP.DEPBAR.LE gsb0, 0x0 ;  /* 0x00008000000079c5 */ /* 0x000fe40000010000 */
[----:B------:R-:W-:-:S06]  /*197a0*/  WARPGROUP.ARRIVE ;  /* 0x00000000000079c5 */ /* 0x000fcc0000000000 */
[----:B------:R-:W-:Y:S01]  /*197b0*/  HGMMA.64x32x16.F32.BF16 R216, R28, gdesc[UR4].tnspB, R216, gsb0 ;  /* 0x406000041cd87df0 */ /* 0x000fe200080018d8 */
[----:B------:R-:W-:Y:S02]  /*197c0*/  R2UR UR10, R70 ;  /* 0x00000000460a72ca */ /* 0x000fe400000e0000 */
[----:B------:R-:W-:Y:S01]  /*197d0*/  MOV R73, 0x80000020 ;  /* 0x8000002000497802 */ /* 0x000fe20000000f00 */
[----:B------:R-:W-:Y:S02]  /*197e0*/  WARPGROUP.DEPBAR.LE gsb0, 0x0 ;  /* 0x00008000000079c5 */ /* 0x000fe40000010000 */
[----:B------:R-:W-:-:S08]  /*197f0*/  WARPGROUP.ARRIVE ;  /* 0x00000000000079c5 */ /* 0x000fd00000000000 */
[----:B------:R-:W-:Y:S01]  /*19800*/  HGMMA.64x32x16.F32.BF16 R200, R28, gdesc[UR8].tnspB, R200, gsb0 ;  /* 0x406000081cc87df0 */ /* 0x000fe200080018c8 */
[----:B------:R-:W-:Y:S01]  /*19810*/  R2UR UR31, R73 ;  /* 0x00000000491f72ca */ /* 0x000fe200000e0000 */
[----:B------:R-:W-:Y:S01]  /*19820*/  VIADD R70, R58, 0x1500 ;  /* 0x000015003a467836 */ /* 0x000fe20000000000 */
[----:B------:R-:W-:Y:S02]  /*19830*/  WARPGROUP.DEPBAR.LE gsb0, 0x0 ;  /* 0x00008000000079c5 */ /* 0x000fe40000010000 */
[----:B------:R-:W-:-:S09]  /*19840*/  WARPGROUP.ARRIVE ;  /* 0x00000000000079c5 */ /* 0x000fd20000000000 */
[----:B------:R-:W-:Y:S01]  /*19850*/  HGMMA.64x32x16.F32.BF16 R184, R28, gdesc[UR28].tnspB, R184, gsb0 ;  /* 0x4060001c1cb87df0 */ /* 0x000fe200080018b8 */
[----:B------:R-:W-:Y:S02]  /*19860*/  R2UR UR26, R70 ;  /* 0x00000000461a72ca */ /* 0x000fe400000e0000 */
[----:B------:R-:W-:Y:S01]  /*19870*/  MOV R73, 0x80000020 ;  /* 0x8000002000497802 */ /* 0x000fe20000000f00 */
[----:B------:R-:W-:Y:S02]  /*19880*/  WARPGROUP.DEPBAR.LE gsb0, 0x0 ;  /* 0x00008000000079c5 */ /* 0x000fe40000010000 */
[----:B------:R-:W-:-:S08]  /*19890*/  WARPGROUP.ARRIVE ;  /* 0x00000000000079c5 */ /* 0x000fd00000000000 */
[----:B------:R-:W-:Y:S01]  /*198a0*/  HGMMA.64x32x16.F32.BF16 R168, R28, gdesc[UR24].tnspB, R168, gsb0 ;  /* 0x406000181ca87df0 */ /* 0x000fe200080018a8 */
[----:B------:R-:W-:Y:S02]  /*198b0*/  R2UR UR47, R73 ;  /* 0x00000000492f72ca */ /* 0x000fe400000e0000 */
[----:B------:R-:W-:Y:S02]  /*198c0*/  FSETP.GEU.AND P5, PT, R101, -126, PT ;  /* 0xc2fc00006500780b */ /* 0x000fe40003fae000 */
[----:B------:R-:W-:-:S11]  /*198d0*/  FSETP.GEU.AND P2, PT, R99, -126, PT ;  /* 0xc2fc00006300780b */ /* 0x000fd60003f4e000 */
[----:B------:R-:W-:Y:S02]  /*198e0*/  @!P5 FMUL R101, R101, 0.5 ;  /* 0x3f0000006565d820 */ /* 0x000fe40000400000 */
[----:B------:R-:W-:-:S04]  /*198f0*/  @!P2 FMUL R99, R99, 0.5 ;  /* 0x3f0000006363a820 */ /* 0x000fc80000400000 */
[----:B------:R-:W1:Y:S01]  /*19900*/  MUFU.EX2 R101, R101 ;  /* 0x0000006500657308 */ /* 0x000e620000000800 */
[----:B------:R-:W-:Y:S01]  /*19910*/  FSETP.GEU.AND P4, PT, R97, -126, PT ;  /* 0xc2fc00006100780b */ /* 0x000fe20003f8e000 */
[----:B------:R-:W-:Y:S02]  /*19920*/  WARPGROUP.DEPBAR.LE gsb0, 0x0 ;  /* 0x00008000000079c5 */ /* 0x000fe40000010000 */
[----:B------:R-:W-:-:S06]  /*19930*/  WARPGROUP.ARRIVE ;  /* 0x00000000000079c5 */ /* 0x000fcc0000000000 */
[----:B------:R-:W-:Y:S01]  /*19940*/  HGMMA.64x32x16.F32.BF16 R152, R28, gdesc[UR44].tnspB, R152, gsb0 ;  /* 0x4060002c1c987df0 */ /* 0x000fe20008001898 */
[----:B------:R-:W2:Y:S01]  /*19950*/  MUFU.EX2 R99, R99 ;  /* 0x0000006300637308 */ /* 0x000ea20000000800 */
[----:B-1----:R-:W-:Y:S01]  /*19960*/  @!P5 FMUL R101, R101, R101 ;  /* 0x000000656565d220 */ /* 0x002fe20000400000 */
[----:B------:R-:W-:Y:S01]  /*19970*/  FSETP.GEU.AND P5, PT, R95, -126, PT ;  /* 0xc2fc00005f00780b */ /* 0x000fe20003fae000 */
[----:B------:R-:W-:Y:S01]  /*19980*/  @!P6 FMUL R103, R103, R103 ;  /* 0x000000676767e220 */ /* 0x000fe20000400000 */
[----:B------:R-:W-:Y:S01]  /*19990*/  FSETP.GEU.AND P6, PT, R93, -126, PT ;  /* 0xc2fc00005d00780b */ /* 0x000fe20003fce000 */
[----:B------:R-:W-:Y:S01]  /*199a0*/  @!P4 FMUL R97, R97, 0.5 ;  /* 0x3f0000006161c820 */ /* 0x000fe20000400000 */
[----:B------:R-:W-:-:S05]  /*199b0*/  FSETP.GEU.AND P3, PT, R98, -126, PT ;  /* 0xc2fc00006200780b */ /* 0x000fca0003f6e000 */
[----:B------:R-:W1:Y:S01]  /*199c0*/  MUFU.EX2 R97, R97 ;  /* 0x0000006100617308 */ /* 0x000e620000000800 */
[----:B--2---:R-:W-:Y:S01]  /*199d0*/  @!P2 FMUL R99, R99, R99 ;  /* 0x000000636363a220 */ /* 0x004fe20000400000 */
[----:B------:R-:W-:Y:S02]  /*199e0*/  FSETP.GEU.AND P2, PT, R91, -126, PT ;  /* 0xc2fc00005b00780b */ /* 0x000fe40003f4e000 */
[----:B------:R-:W-:Y:S02]  /*199f0*/  @!P5 FMUL R95, R95, 0.5 ;  /* 0x3f0000005f5fd820 */ /* 0x000fe40000400000 */
[----:B------:R-:W-:Y:S02]  /*19a00*/  @!P6 FMUL R93, R93, 0.5 ;  /* 0x3f0000005d5de820 */ /* 0x000fe40000400000 */
[----:B------:R-:W-:Y:S02]  /*19a10*/  @!P3 FMUL R98, R98, 0.5 ;  /* 0x3f0000006262b820 */ /* 0x000fe40000400000 */
[----:B------:R-:W2:Y:S05]  /*19a20*/  MUFU.EX2 R95, R95 ;  /* 0x0000005f005f7308 */ /* 0x000eaa0000000800 */
[----:B------:R-:W-:-:S03]  /*19a30*/  @!P2 FMUL R91, R91, 0.5 ;  /* 0x3f0000005b5ba820 */ /* 0x000fc60000400000 */
[----:B------:R-:W3:Y:S01]  /*19a40*/  MUFU.EX2 R93, R93 ;  /* 0x0000005d005d7308 */ /* 0x000ee20000000800 */
[----:B------:R-:W-:Y:S01]  /*19a50*/  MOV R71, 0x80000020 ;  /* 0x8000002000477802 */ /* 0x000fe20000000f00 */
[----:B-1----:R-:W-:-:S06]  /*19a60*/  @!P4 FMUL R97, R97, R97 ;  /* 0x000000616161c220 */ /* 0x002fcc0000400000 */
[----:B------:R-:W1:Y:S01]  /*19a70*/  MUFU.EX2 R98, R98 ;  /* 0x0000006200627308 */ /* 0x000e620000000800 */
[----:B------:R-:W-:Y:S01]  /*19a80*/  R2UR UR35, R71 ;  /* 0x00000000472372ca */ /* 0x000fe200000e0000 */
[----:B------:R-:W-:-:S06]  /*19a90*/  WARPGROUP.DEPBAR.LE gsb0, 0x0 ;  /* 0x00008000000079c5 */ /* 0x000fcc0000010000 */
[----:B------:R-:W4:Y:S01]  /*19aa0*/  MUFU.EX2 R30, R91 ;  /* 0x0000005b001e7308 */ /* 0x000f220000000800 */
[----:B------:R-:W-:Y:S01]  /*19ab0*/  MOV R71, 0x80000020 ;  /* 0x8000002000477802 */ /* 0x000fe20000000f00 */
[----:B------:R-:W-:Y:S01]  /*19ac0*/  FADD R102, R102, R101 ;  /* 0x0000006566667221 */ /* 0x000fe20000000000 */
[----:B--2---:R-:W-:Y:S01]  /*19ad0*/  @!P5 FMUL R95, R95, R95 ;  /* 0x0000005f5f5fd220 */ /* 0x004fe20000400000 */
[----:B------:R-:W-:Y:S01]  /*19ae0*/  FADD R100, R100, R97 ;  /* 0x0000006164647221 */ /* 0x000fe20000000000 */
[----:B------:R-:W-:Y:S01]  /*19af0*/  R2UR UR7, R71 ;  /* 0x00000000470772ca */ /* 0x000fe200000e0000 */
[----:B------:R-:W-:Y:S01]  /*19b00*/  FADD R102, R102, R103 ;  /* 0x0000006766667221 */ /* 0x000fe20000000000 */
[----:B------:R-:W-:Y:S01]  /*19b10*/  MOV R71, 0x80000020 ;  /* 0x8000002000477802 */ /* 0x000fe20000000f00 */
[----:B---3--:R-:W-:Y:S01]  /*19b20*/  @!P6 FMUL R93, R93, R93 ;  /* 0x0000005d5d5de220 */ /* 0x008fe20000400000 */
[----:B------:R-:W-:Y:S01]  /*19b30*/  FADD R100, R100, R95 ;  /* 0x0000005f64647221 */ /* 0x000fe20000000000 */
[C---:B------:R-:W-:Y:S01]  /*19b40*/  VIADD R70, R58.reuse, 0x140 ;  /* 0x000001403a467836 */ /* 0x040fe20000000000 */
[----:B------:R-:W-:Y:S01]  /*19b50*/  IADD3 R28, R58, 0x980, RZ ;  /* 0x000009803a1c7810 */ /* 0x000fe20007ffe0ff */
[----:B------:R-:W-:Y:S01]  /*19b60*/  IMAD.MOV.U32 R29, RZ, RZ, -0x7fffffe0 ;  /* 0x80000020ff1d7424 */ /* 0x000fe200078e00ff */
[----:B------:R-:W-:Y:S01]  /*19b70*/  R2UR UR31, R71 ;  /* 0x00000000471f72ca */ /* 0x000fe200000e0000 */
[----:B-1----:R-:W-:Y:S01]  /*19b80*/  @!P3 FMUL R98, R98, R98 ;  /* 0x000000626262b220 */ /* 0x002fe20000400000 */
[----:B------:R-:W-:Y:S01]  /*19b90*/  FADD R31, R102, R99 ;  /* 0x00000063661f7221 */ /* 0x000fe20000000000 */
[----:B------:R-:W-:Y:S01]  /*19ba0*/  FADD R71, R100, R93 ;  /* 0x0000005d64477221 */ /* 0x000fe20000000000 */
[----:B----4-:R-:W-:Y:S01]  /*19bb0*/  @!P2 FMUL R30, R30, R30 ;  /* 0x0000001e1e1ea220 */ /* 0x010fe20000400000 */
[----:B------:R-:W-:-:S02]  /*19bc0*/  R2UR UR42, R70 ;  /* 0x00000000462a72ca */ /* 0x000fc400000e0000 */
[----:B------:R-:W-:Y:S01]  /*19bd0*/  R2UR UR46, R28 ;  /* 0x000000001c2e72ca */ /* 0x000fe200000e0000 */
[----:B------:R-:W-:Y:S01]  /*19be0*/  FADD R91, R31, R98 ;  /* 0x000000621f5b7221 */ /* 0x000fe20000000000 */
[----:B------:R-:W-:Y:S01]  /*19bf0*/  F2FP.BF16.F32.PACK_AB R28, R95, R97 ;  /* 0x000000615f1c723e */ /* 0x000fe200000010ff */
[----:B------:R-:W-:Y:S01]  /*19c00*/  FADD R95, R71, R30 ;  /* 0x0000001e475f7221 */ /* 0x000fe20000000000 */
[----:B------:R-:W-:Y:S02]  /*19c10*/  R2UR UR47, R29 ;  /* 0x000000001d2f72ca */ /* 0x000fe400000e0000 */
[----:B------:R-:W-:Y:S02]  /*19c20*/  F2FP.BF16.F32.PACK_AB R29, R103, R101 ;  /* 0x00000065671d723e */ /* 0x000fe400000010ff */
[----:B------:R-:W-:Y:S02]  /*19c30*/  F2FP.BF16.F32.PACK_AB R31, R98, R99 ;  /* 0x00000063621f723e */ /* 0x000fe400000010ff */
        /* <DEDUP_REMOVED lines=19> */
[----:B------:R-:W-:-:S03]  /*19d70*/  IMAD.MOV.U32 R73, RZ, RZ, -0x7fffffe0 ;  /* 0x80000020ff497424 */ /* 0x000fc600078e00ff */
        /* <DEDUP_REMOVED lines=20> */
[----:B------:R-:W-:-:S06]  /*19ec0*/  @!P5 FMUL R82, R82, 0.5 ;  /* 0x3f0000005252d820 */ /* 0x000fcc0000400000 */
[----:B------:R-:W2:Y:S01]  /*19ed0*/  MUFU.EX2 R84, R84 ;  /* 0x0000005400547308 */ /* 0x000ea20000000800 */
[----:B------:R-:W-:Y:S02]  /*19ee0*/  WARPGROUP.DEPBAR.LE gsb0, 0x0 ;  /* 0x00008000000079c5 */ /* 0x000fe40000010000 */
[----:B------:R-:W-:-:S06]  /*19ef0*/  WARPGROUP.ARRIVE ;  /* 0x00000000000079c5 */ /* 0x000fcc0000000000 */
[----:B------:R-:W-:Y:S01]  /*19f00*/  HGMMA.64x32x16.F32.BF16 R152, R28, gdesc[UR8].tnspB, R152, gsb0 ;  /* 0x406000081c987df0 */ /* 0x000fe20008001898 */
[----:B------:R-:W3:Y:S01]  /*19f10*/  MUFU.EX2 R82, R82 ;  /* 0x0000005200527308 */ /* 0x000ee20000000800 */
[----:B------:R-:W-:Y:S01]  /*19f20*/  FSETP.GEU.AND P6, PT, R81, -126, PT ;  /* 0xc2fc00005100780b */ /* 0x000fe20003fce000 */
[----:B------:R-:W-:Y:S01]  /*19f30*/  VIADD R72, R58, 0x580 ;  /* 0x000005803a487836 */ /* 0x000fe20000000000 */
[----:B------:R-:W-:Y:S01]  /*19f40*/  FSETP.GEU.AND P2, PT, R79, -126, PT ;  /* 0xc2fc00004f00780b */ /* 0x000fe20003f4e000 */
[----:B-1----:R-:W-:Y:S01]  /*19f50*/  @!P3 FMUL R89, R89, R89 ;  /* 0x000000595959b220 */ /* 0x002fe20000400000 */
[----:B------:R-:W-:Y:S01]  /*19f60*/  FSETP.GEU.AND P3, PT, R77, -126, PT ;  /* 0xc2fc00004d00780b */ /* 0x000fe20003f6e000 */
[----:B--2---:R-:W-:Y:S01]  /*19f70*/  @!P4 FMUL R84, R84, R84 ;  /* 0x000000545454c220 */ /* 0x004fe20000400000 */
[----:B------:R-:W-:Y:S01]  /*19f80*/  R2UR UR26, R72 ;  /* 0x00000000481a72ca */ /* 0x000fe200000e0000 */
[----:B------:R-:W-:Y:S01]  /*19f90*/  VIADD R72, R58, 0x1180 ;  /* 0x000011803a487836 */ /* 0x000fe20000000000 */
[----:B------:R-:W-:-:S05]  /*19fa0*/  FSETP.GEU.AND P4, PT, R75, -126, PT ;  /* 0xc2fc00004b00780b */ /* 0x000fca0003f8e000 */
[----:B------:R-:W-:Y:S01]  /*19fb0*/  @!P6 FMUL R81, R81, 0.5 ;  /* 0x3f0000005151e820 */ /* 0x000fe20000400000 */
[----:B------:R-:W-:Y:S01]  /*19fc0*/  R2UR UR22, R72 ;  /* 0x00000000481672ca */ /* 0x000fe200000e0000 */
[----:B---3--:R-:W-:Y:S01]  /*19fd0*/  @!P5 FMUL R82, R82, R82 ;  /* 0x000000525252d220 */ /* 0x008fe20000400000 */
[----:B------:R-:W-:Y:S01]  /*19fe0*/  FSETP.GEU.AND P5, PT, R76, -126, PT ;  /* 0xc2fc00004c00780b */ /* 0x000fe20003fae000 */
[----:B------:R-:W-:Y:S02]  /*19ff0*/  VIADD R72, R58, 0x1980 ;  /* 0x000019803a487836 */ /* 0x000fe40000000000 */
[----:B------:R-:W-:Y:S01]  /*1a000*/  @!P2 FMUL R79, R79, 0.5 ;  /* 0x3f0000004f4fa820 */ /* 0x000fe20000400000 */
[----:B------:R-:W-:Y:S01]  /*1a010*/  @!P3 FMUL R77, R77, 0.5 ;  /* 0x3f0000004d4db820 */ /* 0x000fe20000400000 */
[----:B------:R-:W1:Y:S01]  /*1a020*/  MUFU.EX2 R81, R81 ;  /* 0x0000005100517308 */ /* 0x000e620000000800 */
[----:B------:R-:W-:Y:S01]  /*1a030*/  R2UR UR34, R72 ;  /* 0x00000000482272ca */ /* 0x000fe200000e0000 */
[----:B------:R-:W-:Y:S01]  /*1a040*/  VIADD R72, R58, 0x5c0 ;  /* 0x000005c03a487836 */ /* 0x000fe20000000000 */
[----:B------:R-:W-:-:S05]  /*1a050*/  MOV R71, 0x80000020 ;  /* 0x8000002000477802 */ /* 0x000fca0000000f00 */
[----:B------:R-:W2:Y:S01]  /*1a060*/  MUFU.EX2 R98, R79 ;  /* 0x0000004f00627308 */ /* 0x000ea20000000800 */
[----:B------:R-:W-:Y:S01]  /*1a070*/  @!P4 FMUL R75, R75, 0.5 ;  /* 0x3f0000004b4bc820 */ /* 0x000fe20000400000 */
[----:B------:R-:W-:Y:S01]  /*1a080*/  R2UR UR6, R72 ;  /* 0x00000000480672ca */ /* 0x000fe200000e0000 */
[----:B------:R-:W-:Y:S01]  /*1a090*/  FADD R91, R91, R89 ;  /* 0x000000595b5b7221 */ /* 0x000fe20000000000 */
[----:B------:R-:W-:-:S04]  /*1a0a0*/  R2UR UR43, R71 ;  /* 0x00000000472b72ca */ /* 0x000fc800000e0000 */
[----:B------:R-:W3:Y:S01]  /*1a0b0*/  MUFU.EX2 R77, R77 ;  /* 0x0000004d004d7308 */ /* 0x000ee20000000800 */
[----:B------:R-:W-:Y:S01]  /*1a0c0*/  @!P5 FMUL R76, R76, 0.5 ;  /* 0x3f0000004c4cd820 */ /* 0x000fe20000400000 */
[----:B------:R-:W-:Y:S01]  /*1a0d0*/  MOV R71, 0x80000020 ;  /* 0x8000002000477802 */ /* 0x000fe20000000f00 */
[----:B------:R-:W-:-:S05]  /*1a0e0*/  FADD R91, R91, R84 ;  /* 0x000000545b5b7221 */ /* 0x000fca0000000000 */
[----:B------:R4:W3:Y:S01]  /*1a0f0*/  MUFU.EX2 R72, R75 ;  /* 0x0000004b00487308 */ /* 0x0008e20000000800 */
[----:B------:R-:W-:Y:S01]  /*1a100*/  R2UR UR19, R71 ;  /* 0x00000000471372ca */ /* 0x000fe200000e0000 */
[----:B------:R-:W-:Y:S02]  /*1a110*/  WARPGROUP.DEPBAR.LE gsb0, 0x0 ;  /* 0x00008000000079c5 */ /* 0x000fe40000010000 */
[----:B------:R-:W-:-:S04]  /*1a120*/  MOV R71, 0x80000020 ;  /* 0x8000002000477802 */ /* 0x000fc80000000f00 */
[----:B------:R-:W3:Y:S01]  /*1a130*/  MUFU.EX2 R30, R76 ;  /* 0x0000004c001e7308 */ /* 0x000ee20000000800 */
[----:B-1----:R-:W-:Y:S01]  /*1a140*/  @!P6 FMUL R81, R81, R81 ;  /* 0x000000515151e220 */ /* 0x002fe20000400000 */
[----:B------:R-:W-:Y:S01]  /*1a150*/  FADD R28, R91, R82 ;  /* 0x000000525b1c7221 */ /* 0x000fe20000000000 */
[----:B--2---:R-:W-:Y:S01]  /*1a160*/  @!P2 FMUL R98, R98, R98 ;  /* 0x000000626262a220 */ /* 0x004fe20000400000 */
[----:B------:R-:W-:Y:S01]  /*1a170*/  R2UR UR15, R71 ;  /* 0x00000000470f72ca */ /* 0x000fe200000e0000 */
[----:B------:R-:W-:Y:S02]  /*1a180*/  IMAD.MOV.U32 R71, RZ, RZ, -0x7fffffe0 ;  /* 0x80000020ff477424 */ /* 0x000fe400078e00ff */
[----:B----4-:R-:W-:Y:S01]  /*1a190*/  FADD R75, R28, R81 ;  /* 0x000000511c4b7221 */ /* 0x010fe20000000000 */
[----:B---3--:R-:W-:Y:S01]  /*1a1a0*/  @!P3 FMUL R77, R77, R77 ;  /* 0x0000004d4d4db220 */ /* 0x008fe20000400000 */
[----:B------:R-:W-:Y:S01]  /*1a1b0*/  FADD R28, R95, R98 ;  /* 0x000000625f1c7221 */ /* 0x000fe20000000000 */
[----:B------:R-:W-:Y:S01]  /*1a1c0*/  @!P4 FMUL R72, R72, R72 ;  /* 0x000000484848c220 */ /* 0x000fe20000400000 */
[----:B------:R-:W-:-:S02]  /*1a1d0*/  R2UR UR11, R71 ;  /* 0x00000000470b72ca */ /* 0x000fc400000e0000 */
[----:B------:R-:W-:Y:S01]  /*1a1e0*/  FADD R71, R28, R77 ;  /* 0x0000004d1c477221 */ /* 0x000fe20000000000 */
[----:B------:R-:W-:-:S03]  /*1a1f0*/  IADD3 R70, R58, 0x180, RZ ;  /* 0x000001803a467810 */ /* 0x000fc60007ffe0ff */
[----:B------:R-:W-:Y:S01]  /*1a200*/  FADD R71, R71, R72 ;  /* 0x0000004847477221 */ /* 0x000fe20000000000 */
[----:B------:R-:W-:Y:S01]  /*1a210*/  @!P5 FMUL R30, R30, R30 ;  /* 0x0000001e1e1ed220 */ /* 0x000fe20000400000 */
[----:B------:R-:W-:Y:S02]  /*1a220*/  R2UR UR30, R70 ;  /* 0x00000000461e72ca */ /* 0x000fe400000e0000 */
[----:B------:R-:W-:Y:S01]  /*1a230*/  F2FP.BF16.F32.PACK_AB R29, R84, R89 ;  /* 0x00000059541d723e */ /* 0x000fe200000010ff */
[----:B------:R-:W-:Y:S01]  /*1a240*/  FADD R76, R71, R30 ;  /* 0x0000001e474c7221 */ /* 0x000fe20000000000 */
        /* <DEDUP_REMOVED lines=31> */
[----:B------:R-:W-:Y:S02]  /*1a440*/  FSETP.GEU.AND P2, PT, R69, -126, PT ;  /* 0xc2fc00004500780b */ /* 0x000fe40003f4e000 */
[----:B------:R-:W-:-:S09]  /*1a450*/  FSETP.GEU.AND P3, PT, R65, -126, PT ;  /* 0xc2fc00004100780b */ /* 0x000fd20003f6e000 */
[----:B------:R-:W-:Y:S02]  /*1a460*/  @!P6 FMUL R74, R74, 0.5 ;  /* 0x3f0000004a4ae820 */ /* 0x000fe40000400000 */
[----:B------:R-:W-:Y:S02]  /*1a470*/  @!P2 FMUL R69, R69, 0.5 ;  /* 0x3f0000004545a820 */ /* 0x000fe40000400000 */
[----:B------:R-:W-:Y:S02]  /*1a480*/  @!P3 FMUL R65, R65, 0.5 ;  /* 0x3f0000004141b820 */ /* 0x000fe40000400000 */
[----:B------:R-:W1:Y:S01]  /*1a490*/  MUFU.EX2 R74, R74 ;  /* 0x0000004a004a7308 */ /* 0x000e620000000800 */
[----:B------:R-:W-:-:S07]  /*1a4a0*/  VIADD R70, R58, 0x1c0 ;  /* 0x000001c03a467836 */ /* 0x000fce0000000000 */
[----:B------:R-:W2:Y:S01]  /*1a4b0*/  MUFU.EX2 R69, R69 ;  /* 0x0000004500457308 */ /* 0x000ea20000000800 */
[----:B------:R-:W-:Y:S02]  /*1a4c0*/  WARPGROUP.DEPBAR.LE gsb0, 0x0 ;  /* 0x00008000000079c5 */ /* 0x000fe40000010000 */
[----:B------:R-:W-:-:S06]  /*1a4d0*/  WARPGROUP.ARRIVE ;  /* 0x00000000000079c5 */ /* 0x000fcc0000000000 */
[----:B------:R-:W-:Y:S01]  /*1a4e0*/  HGMMA.64x32x16.F32.BF16 R152, R28, gdesc[UR32].tnspB, R152, gsb0 ;  /* 0x406000201c987df0 */ /* 0x000fe20008001898 */
[----:B------:R-:W3:Y:S01]  /*1a4f0*/  MUFU.EX2 R65, R65 ;  /* 0x0000004100417308 */ /* 0x000ee20000000800 */
[----:B------:R-:W-:Y:S02]  /*1a500*/  R2UR UR14, R70 ;  /* 0x00000000460e72ca */ /* 0x000fe400000e0000 */
[----:B------:R-:W-:Y:S01]  /*1a510*/  IADD3 R70, R58, 0x9c0, RZ ;  /* 0x000009c03a467810 */ /* 0x000fe20007ffe0ff */
[----:B-1----:R-:W-:Y:S01]  /*1a520*/  @!P6 FMUL R74, R74, R74 ;  /* 0x0000004a4a4ae220 */ /* 0x002fe20000400000 */
[----:B------:R-:W-:Y:S01]  /*1a530*/  FSETP.GEU.AND P4, PT, R66, -126, PT ;  /* 0xc2fc00004200780b */ /* 0x000fe20003f8e000 */
[----:B--2---:R-:W-:Y:S01]  /*1a540*/  @!P2 FMUL R69, R69, R69 ;  /* 0x000000454545a220 */ /* 0x004fe20000400000 */
[----:B------:R-:W-:Y:S01]  /*1a550*/  FSETP.GEU.AND P5, PT, R61, -126, PT ;  /* 0xc2fc00003d00780b */ /* 0x000fe20003fae000 */
[----:B------:R-:W-:Y:S01]  /*1a560*/  IMAD.MOV.U32 R73, RZ, RZ, -0x7fffffe0 ;  /* 0x80000020ff497424 */ /* 0x000fe200078e00ff */
[----:B------:R-:W-:-:S02]  /*1a570*/  R2UR UR10, R70 ;  /* 0x00000000460a72ca */ /* 0x000fc400000e0000 */
[----:B------:R-:W-:Y:S02]  /*1a580*/  IADD3 R70, R58, 0xdc0, RZ ;  /* 0x00000dc03a467810 */ /* 0x000fe40007ffe0ff */
[----:B------:R-:W-:Y:S02]  /*1a590*/  FSETP.GEU.AND P6, PT, R62, -126, PT ;  /* 0xc2fc00003e00780b */ /* 0x000fe40003fce000 */
[----:B------:R-:W-:Y:S01]  /*1a5a0*/  FSETP.GEU.AND P2, PT, R63, -126, PT ;  /* 0xc2fc00003f00780b */ /* 0x000fe20003f4e000 */
[----:B---3--:R-:W-:Y:S01]  /*1a5b0*/  @!P3 FMUL R65, R65, R65 ;  /* 0x000000414141b220 */ /* 0x008fe20000400000 */
[----:B------:R-:W-:Y:S02]  /*1a5c0*/  FSETP.GEU.AND P3, PT, R64, -126, PT ;  /* 0xc2fc00004000780b */ /* 0x000fe40003f6e000 */
[----:B------:R-:W-:Y:S01]  /*1a5d0*/  R2UR UR30, R70 ;  /* 0x00000000461e72ca */ /* 0x000fe200000e0000 */
[----:B------:R-:W-:Y:S01]  /*1a5e0*/  VIADD R70, R58, 0x15c0 ;  /* 0x000015c03a467836 */ /* 0x000fe20000000000 */
[----:B------:R-:W-:-:S02]  /*1a5f0*/  R2UR UR7, R73 ;  /* 0x00000000490772ca */ /* 0x000fc400000e0000 */
[----:B------:R-:W-:Y:S01]  /*1a600*/  MOV R73, 0x80000020 ;  /* 0x8000002000497802 */ /* 0x000fe20000000f00 */
[----:B------:R-:W-:Y:S01]  /*1a610*/  @!P4 FMUL R66, R66, 0.5 ;  /* 0x3f0000004242c820 */ /* 0x000fe20000400000 */
[----:B------:R-:W-:Y:S01]  /*1a620*/  R2UR UR46, R70 ;  /* 0x00000000462e72ca */ /* 0x000fe200000e0000 */
[----:B------:R-:W-:Y:S01]  /*1a630*/  @!P5 FMUL R61, R61, 0.5 ;  /* 0x3f0000003d3dd820 */ /* 0x000fe20000400000 */
[----:B------:R-:W-:Y:S01]  /*1a640*/  R2UR UR27, R73 ;  /* 0x00000000491b72ca */ /* 0x000fe200000e0000 */
[----:B------:R-:W-:Y:S01]  /*1a650*/  VIADD R70, R58, 0x200 ;  /* 0x000002003a467836 */ /* 0x000fe20000000000 */
[----:B------:R-:W-:Y:S01]  /*1a660*/  MOV R73, 0x80000020 ;  /* 0x8000002000497802 */ /* 0x000fe20000000f00 */
[----:B------:R-:W-:Y:S01]  /*1a670*/  @!P6 FMUL R62, R62, 0.5 ;  /* 0x3f0000003e3ee820 */ /* 0x000fe20000400000 */
[----:B------:R-:W-:Y:S01]  /*1a680*/  @!P2 FMUL R63, R63, 0.5 ;  /* 0x3f0000003f3fa820 */ /* 0x000fe20000400000 */
[----:B------:R-:W-:Y:S01]  /*1a690*/  @!P3 FMUL R64, R64, 0.5 ;  /* 0x3f0000004040b820 */ /* 0x000fe20000400000 */
[----:B------:R-:W1:Y:S01]  /*1a6a0*/  MUFU.EX2 R77, R66 ;  /* 0x00000042004d7308 */ /* 0x000e620000000800 */
[----:B------:R-:W-:-:S02]  /*1a6b0*/  R2UR UR43, R73 ;  /* 0x00000000492b72ca */ /* 0x000fc400000e0000 */
[----:B------:R-:W-:-:S05]  /*1a6c0*/  R2UR UR22, R70 ;  /* 0x00000000461672ca */ /* 0x000fca00000e0000 */
[----:B------:R-:W2:Y:S08]  /*1a6d0*/  MUFU.EX2 R61, R61 ;  /* 0x0000003d003d7308 */ /* 0x000eb00000000800 */
[----:B------:R-:W3:Y:S08]  /*1a6e0*/  MUFU.EX2 R66, R62 ;  /* 0x0000003e00427308 */ /* 0x000ef00000000800 */
[----:B------:R-:W4:Y:S08]  /*1a6f0*/  MUFU.EX2 R73, R63 ;  /* 0x0000003f00497308 */ /* 0x000f300000000800 */
[----:B------:R-:W4:Y:S01]  /*1a700*/  MUFU.EX2 R70, R64 ;  /* 0x0000004000467308 */ /* 0x000f220000000800 */
[----:B------:R-:W-:-:S02]  /*1a710*/  WARPGROUP.DEPBAR.LE gsb0, 0x0 ;  /* 0x00008000000079c5 */ /* 0x000fc40000010000 */
[----:B------:R-:W-:Y:S02]  /*1a720*/  VIADD R72, R58, 0x11c0 ;  /* 0x000011c03a487836 */ /* 0x000fe40000000000 */
[----:B------:R-:W-:Y:S01]  /*1a730*/  FADD R30, R75, R74 ;  /* 0x0000004a4b1e7221 */ /* 0x000fe20000000000 */
[----:B------:R-:W-:-:S03]  /*1a740*/  IMAD.MOV.U32 R29, RZ, RZ, -0x7fffffe0 ;  /* 0x80000020ff1d7424 */ /* 0x000fc600078e00ff */
[----:B------:R-:W-:Y:S01]  /*1a750*/  FADD R30, R30, R69 ;  /* 0x000000451e1e7221 */ /* 0x000fe20000000000 */
[----:B------:R-:W-:Y:S01]  /*1a760*/  R2UR UR26, R72 ;  /* 0x00000000481a72ca */ /* 0x000fe200000e0000 */
[C---:B------:R-:W-:Y:S02]  /*1a770*/  VIADD R72, R58.reuse, 0x19c0 ;  /* 0x000019c03a487836 */ /* 0x040fe40000000000 */
[----:B-1----:R-:W-:Y:S01]  /*1a780*/  @!P4 FMUL R77, R77, R77 ;  /* 0x0000004d4d4dc220 */ /* 0x002fe20000400000 */
[----:B--2---:R-:W-:Y:S01]  /*1a790*/  @!P5 FMUL R61, R61, R61 ;  /* 0x0000003d3d3dd220 */ /* 0x004fe20000400000 */
[----:B------:R-:W-:Y:S01]  /*1a7a0*/  IADD3 R28, R58, 0xa00, RZ ;  /* 0x00000a003a1c7810 */ /* 0x000fe20007ffe0ff */
[----:B---3--:R-:W-:Y:S01]  /*1a7b0*/  @!P6 FMUL R66, R66, R66 ;  /* 0x000000424242e220 */ /* 0x008fe20000400000 */
[----:B----4-:R-:W-:Y:S01]  /*1a7c0*/  @!P2 FMUL R73, R73, R73 ;  /* 0x000000494949a220 */ /* 0x010fe20000400000 */
[----:B------:R-:W-:Y:S01]  /*1a7d0*/  FADD R30, R30, R65 ;  /* 0x000000411e1e7221 */ /* 0x000fe20000000000 */
[----:B------:R-:W-:Y:S01]  /*1a7e0*/  @!P3 FMUL R70, R70, R70 ;  /* 0x000000464646b220 */ /* 0x000fe20000400000 */
[----:B------:R-:W-:-:S02]  /*1a7f0*/  R2UR UR42, R72 ;  /* 0x00000000482a72ca */ /* 0x000fc400000e0000 */
[----:B------:R-:W-:Y:S01]  /*1a800*/  R2UR UR34, R28 ;  /* 0x000000001c2272ca */ /* 0x000fe200000e0000 */
[----:B------:R-:W-:Y:S01]  /*1a810*/  FADD R72, R30, R77 ;  /* 0x0000004d1e487221 */ /* 0x000fe20000000000 */
[----:B------:R-:W-:Y:S02]  /*1a820*/  R2UR UR35, R29 ;  /* 0x000000001d2372ca */ /* 0x000fe400000e0000 */
[----:B------:R-:W-:Y:S02]  /*1a830*/  F2FP.BF16.F32.PACK_AB R29, R69, R74 ;  /* 0x0000004a451d723e */ /* 0x000fe400000010ff */
[----:B------:R-:W-:Y:S02]  /*1a840*/  F2FP.BF16.F32.PACK_AB R31, R77, R65 ;  /* 0x000000414d1f723e */ /* 0x000fe400000010ff */
[----:B------:R-:W-:Y:S02]  /*1a850*/  F2FP.BF16.F32.PACK_AB R28, R66, R61 ;  /* 0x0000003d421c723e */ /* 0x000fe400000010ff */
[----:B------:R-:W-:-:S04]  /*1a860*/  F2FP.BF16.F32.PACK_AB R30, R70, R73 ;  /* 0x00000049461e723e */ /* 0x000fc800000010ff */
[----:B------:R-:W-:-:S06]  /*1a870*/  WARPGROUP.ARRIVE ;  /* 0x00000000000079c5 */ /* 0x000fcc0000000000 */
[----:B------:R-:W-:Y:S03]  /*1a880*/  HGMMA.64x32x16.F32.BF16 R132, R28, gdesc[UR12].tnspB, R132, gsb0 ;  /* 0x4060000c1c847df0 */ /* 0x000fe60008001884 */
[----:B------:R-:W-:Y:S02]  /*1a890*/  WARPGROUP.DEPBAR.LE gsb0, 0x0 ;  /* 0x00008000000079c5 */ /* 0x000fe40000010000 */
[----:B------:R-:W-:-:S06]  /*1a8a0*/  WARPGROUP.ARRIVE ;  /* 0x00000000000079c5 */ /* 0x000fcc0000000000 */
[----:B------:R-:W-:Y:S01]  /*1a8b0*/  HGMMA.64x32x16.F32.BF16 R232, R28, gdesc[UR4].tnspB, R232, gsb0 ;  /* 0x406000041ce87df0 */ /* 0x000fe200080018e8 */
[----:B------:R-:W-:Y:S02]  /*1a8c0*/  MOV R71, 0x80000020 ;  /* 0x8000002000477802 */ /* 0x000fe40000000f00 */
[----:B------:R-:W-:Y:S02]  /*1a8d0*/  WARPGROUP.DEPBAR.LE gsb0, 0x0 ;  /* 0x00008000000079c5 */ /* 0x000fe40000010000 */
[----:B------:R-:W-:-:S06]  /*1a8e0*/  WARPGROUP.ARRIVE ;  /* 0x00000000000079c5 */ /* 0x000fcc0000000000 */
[----:B------:R-:W-:Y:S01]  /*1a8f0*/  HGMMA.64x32x16.F32.BF16 R216, R28, gdesc[UR8].tnspB, R216, gsb0 ;  /* 0x406000081cd87df0 */ /* 0x000fe200080018d8 */
[----:B------:R-:W-:Y:S02]  /*1a900*/  R2UR UR31, R71 ;  /* 0x00000000471f72ca */ /* 0x000fe400000e0000 */
[----:B------:R-:W-:Y:S02]  /*1a910*/  WARPGROUP.DEPBAR.LE gsb0, 0x0 ;  /* 0x00008000000079c5 */ /* 0x000fe40000010000 */
[----:B------:R-:W-:-:S09]  /*1a920*/  WARPGROUP.ARRIVE ;  /* 0x00000000000079c5 */ /* 0x000fd20000000000 */
        /* <DEDUP_REMOVED lines=9> */
[----:B------:R-:W-:Y:S02]  /*1a9c0*/  FSETP.GEU.AND P4, PT, R67, -126, PT ;  /* 0xc2fc00004300780b */ /* 0x000fe40003f8e000 */
[----:B------:R-:W-:Y:S02]  /*1a9d0*/  FSETP.GEU.AND P5, PT, R68, -126, PT ;  /* 0xc2fc00004400780b */ /* 0x000fe40003fae000 */
[----:B------:R-:W-:-:S09]  /*1a9e0*/  FSETP.GEU.AND P6, PT, R60, -126, PT ;  /* 0xc2fc00003c00780b */ /* 0x000fd20003fce000 */
[----:B------:R-:W-:Y:S02]  /*1a9f0*/  @!P4 FMUL R67, R67, 0.5 ;  /* 0x3f0000004343c820 */ /* 0x000fe40000400000 */
[----:B------:R-:W-:Y:S02]  /*1aa00*/  @!P5 FMUL R68, R68, 0.5 ;  /* 0x3f0000004444d820 */ /* 0x000fe40000400000 */
[----:B------:R-:W-:Y:S02]  /*1aa10*/  @!P6 FMUL R60, R60, 0.5 ;  /* 0x3f0000003c3ce820 */ /* 0x000fe40000400000 */
[----:B------:R-:W1:Y:S08]  /*1aa20*/  MUFU.EX2 R67, R67 ;  /* 0x0000004300437308 */ /* 0x000e700000000800 */
[----:B------:R-:W2:Y:S08]  /*1aa30*/  MUFU.EX2 R64, R60 ;  /* 0x0000003c00407308 */ /* 0x000eb00000000800 */
[----:B------:R-:W3:Y:S01]  /*1aa40*/  MUFU.EX2 R68, R68 ;  /* 0x0000004400447308 */ /* 0x000ee20000000800 */
[----:B------:R-:W-:-:S02]  /*1aa50*/  WARPGROUP.DEPBAR.LE gsb0, 0x0 ;  /* 0x00008000000079c5 */ /* 0x000fc40000010000 */
[----:B------:R-:W-:-:S06]  /*1aa60*/  WARPGROUP.ARRIVE ;  /* 0x00000000000079c5 */ /* 0x000fcc0000000000 */
[----:B------:R-:W-:Y:S01]  /*1aa70*/  HGMMA.64x32x16.F32.BF16 R152, R28, gdesc[UR40].tnspB, R152, gsb0 ;  /* 0x406000281c987df0 */ /* 0x000fe20008001898 */
[----:B-1----:R-:W-:Y:S01]  /*1aa80*/  @!P4 FMUL R67, R67, R67 ;  /* 0x000000434343c220 */ /* 0x002fe20000400000 */
[----:B--2---:R-:W-:Y:S01]  /*1aa90*/  @!P6 FMUL R64, R64, R64 ;  /* 0x000000404040e220 */ /* 0x004fe20000400000 */
[----:B------:R-:W-:Y:S01]  /*1aaa0*/  FSETP.GEU.AND P2, PT, R59, -126, PT ;  /* 0xc2fc00003b00780b */ /* 0x000fe20003f4e000 */
[----:B---3--:R-:W-:Y:S01]  /*1aab0*/  @!P5 FMUL R68, R68, R68 ;  /* 0x000000444444d220 */ /* 0x008fe20000400000 */
[----:B------:R-:W-:Y:S02]  /*1aac0*/  FSETP.GEU.AND P3, PT, R57, -126, PT ;  /* 0xc2fc00003900780b */ /* 0x000fe40003f6e000 */
[----:B------:R-:W-:Y:S02]  /*1aad0*/  FSETP.GEU.AND P4, PT, R54, -126, PT ;  /* 0xc2fc00003600780b */ /* 0x000fe40003f8e000 */
[----:B------:R-:W-:Y:S02]  /*1aae0*/  FSETP.GEU.AND P6, PT, R51, -126, PT ;  /* 0xc2fc00003300780b */ /* 0x000fe40003fce000 */
[----:B------:R-:W-:-:S05]  /*1aaf0*/  FSETP.GEU.AND P5, PT, R53, -126, PT ;  /* 0xc2fc00003500780b */ /* 0x000fca0003fae000 */
[----:B------:R-:W-:Y:S02]  /*1ab00*/  @!P2 FMUL R59, R59, 0.5 ;  /* 0x3f0000003b3ba820 */ /* 0x000fe40000400000 */
[----:B------:R-:W-:Y:S02]  /*1ab10*/  @!P3 FMUL R57, R57, 0.5 ;  /* 0x3f0000003939b820 */ /* 0x000fe40000400000 */
[----:B------:R-:W-:Y:S02]  /*1ab20*/  @!P4 FMUL R54, R54, 0.5 ;  /* 0x3f0000003636c820 */ /* 0x000fe40000400000 */
[----:B------:R-:W-:Y:S02]  /*1ab30*/  @!P6 FMUL R51, R51, 0.5 ;  /* 0x3f0000003333e820 */ /* 0x000fe40000400000 */
[----:B------:R-:W-:Y:S01]  /*1ab40*/  @!P5 FMUL R53, R53, 0.5 ;  /* 0x3f0000003535d820 */ /* 0x000fe20000400000 */
[----:B------:R-:W1:Y:S01]  /*1ab50*/  MUFU.EX2 R65, R59 ;  /* 0x0000003b00417308 */ /* 0x000e620000000800 */
[----:B------:R-:W-:Y:S01]  /*1ab60*/  FADD R76, R76, R61 ;  /* 0x0000003d4c4c7221 */ /* 0x000fe20000000000 */
[----:B------:R-:W-:-:S06]  /*1ab70*/  MOV R61, 0x80000020 ;  /* 0x80000020003d7802 */ /* 0x000fcc0000000f00 */
[----:B------:R-:W2:Y:S08]  /*1ab80*/  MUFU.EX2 R57, R57 ;  /* 0x0000003900397308 */ /* 0x000eb00000000800 */
[----:B------:R-:W3:Y:S08]  /*1ab90*/  MUFU.EX2 R54, R54 ;  /* 0x0000003600367308 */ /* 0x000ef00000000800 */
[----:B------:R-:W4:Y:S08]  /*1aba0*/  MUFU.EX2 R59, R53 ;  /* 0x00000035003b7308 */ /* 0x000f300000000800 */
[----:B------:R-:W4:Y:S01]  /*1abb0*/  MUFU.EX2 R51, R51 ;  /* 0x0000003300337308 */ /* 0x000f220000000800 */
[----:B------:R-:W-:-:S02]  /*1abc0*/  WARPGROUP.DEPBAR.LE gsb0, 0x0 ;  /* 0x00008000000079c5 */ /* 0x000fc40000010000 */
[----:B------:R-:W-:Y:S01]  /*1abd0*/  FADD R31, R72, R67 ;  /* 0x00000043481f7221 */ /* 0x000fe20000000000 */
[----:B------:R-:W-:Y:S02]  /*1abe0*/  R2UR UR15, R61 ;  /* 0x000000003d0f72ca */ /* 0x000fe400000e0000 */
[----:B------:R-:W-:Y:S01]  /*1abf0*/  MOV R61, 0x80000020 ;  /* 0x80000020003d7802 */ /* 0x000fe20000000f00 */
[----:B------:R-:W-:Y:S01]  /*1ac00*/  FADD R31, R31, R68 ;  /* 0x000000441f1f7221 */ /* 0x000fe20000000000 */
[----:B------:R-:W-:Y:S01]  /*1ac10*/  MOV R71, 0x80000020 ;  /* 0x8000002000477802 */ /* 0x000fe20000000f00 */
[----:B------:R-:W-:Y:S01]  /*1ac20*/  IMAD.MOV.U32 R29, RZ, RZ, -0x7fffffe0 ;  /* 0x80000020ff1d7424 */ /* 0x000fe200078e00ff */
[----:B------:R-:W-:Y:S01]  /*1ac30*/  R2UR UR11, R61 ;  /* 0x000000003d0b72ca */ /* 0x000fe200000e0000 */
[----:B-1----:R-:W-:Y:S01]  /*1ac40*/  @!P2 FMUL R65, R65, R65 ;  /* 0x000000414141a220 */ /* 0x002fe20000400000 */
[----:B------:R-:W-:Y:S01]  /*1ac50*/  MOV R61, 0x80000020 ;  /* 0x80000020003d7802 */ /* 0x000fe20000000f00 */
[----:B--2---:R-:W-:Y:S01]  /*1ac60*/  @!P3 FMUL R57, R57, R57 ;  /* 0x000000393939b220 */ /* 0x004fe20000400000 */
[----:B---3--:R-:W-:Y:S01]  /*1ac70*/  @!P4 FMUL R54, R54, R54 ;  /* 0x000000363636c220 */ /* 0x008fe20000400000 */
[----:B----4-:R-:W-:Y:S01]  /*1ac80*/  @!P5 FMUL R59, R59, R59 ;  /* 0x0000003b3b3bd220 */ /* 0x010fe20000400000 */
[----:B------:R-:W-:Y:S01]  /*1ac90*/  IADD3 R28, R58, 0xa40, RZ ;  /* 0x00000a403a1c7810 */ /* 0x000fe20007ffe0ff */
[----:B------:R-:W-:Y:S01]  /*1aca0*/  @!P6 FMUL R51, R51, R51 ;  /* 0x000000333333e220 */ /* 0x000fe20000400000 */
[----:B------:R-:W-:Y:S01]  /*1acb0*/  FADD R31, R31, R64 ;  /* 0x000000401f1f7221 */ /* 0x000fe20000000000 */
[----:B------:R-:W-:-:S02]  /*1acc0*/  R2UR UR23, R71 ;  /* 0x00000000471772ca */ /* 0x000fc400000e0000 */
[----:B------:R-:W-:Y:S01]  /*1acd0*/  R2UR UR27, R61 ;  /* 0x000000003d1b72ca */ /* 0x000fe200000e0000 */
[----:B------:R-:W-:Y:S01]  /*1ace0*/  FADD R61, R31, R65 ;  /* 0x000000411f3d7221 */ /* 0x000fe20000000000 */
[----:B------:R-:W-:Y:S02]  /*1acf0*/  R2UR UR42, R28 ;  /* 0x000000001c2a72ca */ /* 0x000fe400000e0000 */
[----:B------:R-:W-:Y:S02]  /*1ad00*/  R2UR UR43, R29 ;  /* 0x000000001d2b72ca */ /* 0x000fe400000e0000 */
[----:B------:R-:W-:Y:S02]  /*1ad10*/  F2FP.BF16.F32.PACK_AB R29, R68, R67 ;  /* 0x00000043441d723e */ /* 0x000fe400000010ff */
[----:B------:R-:W-:Y:S02]  /*1ad20*/  F2FP.BF16.F32.PACK_AB R31, R65, R64 ;  /* 0x00000040411f723e */ /* 0x000fe400000010ff */
[----:B------:R-:W-:-:S02]  /*1ad30*/  F2FP.BF16.F32.PACK_AB R28, R54, R57 ;  /* 0x00000039361c723e */ /* 0x000fc400000010ff */
[----:B------:R-:W-:-:S04]  /*1ad40*/  F2FP.BF16.F32.PACK_AB R30, R51, R59 ;  /* 0x0000003b331e723e */ /* 0x000fc800000010ff */
[----:B------:R-:W-:-:S06]  /*1ad50*/  WARPGROUP.ARRIVE ;  /* 0x00000000000079c5 */ /* 0x000fcc0000000000 */
        /* <DEDUP_REMOVED lines=12> */
[----:B------:R-:W-:Y:S01]  /*1ae20*/  R2UR UR14, R60 ;  /* 0x000000003c0e72ca */ /* 0x000fe200000e0000 */
[----:B------:R-:W-:Y:S01]  /*1ae30*/  VIADD R62, R58, 0x1200 ;  /* 0x000012003a3e7836 */ /* 0x000fe20000000000 */
[----:B------:R-:W-:Y:S01]  /*1ae40*/  MOV R63, 0x80000020 ;  /* 0x80000020003f7802 */ /* 0x000fe20000000f00 */
[----:B------:R-:W-:Y:S02]  /*1ae50*/  WARPGROUP.DEPBAR.LE gsb0, 0x0 ;  /* 0x00008000000079c5 */ /* 0x000fe40000010000 */
[----:B------:R-:W-:-:S08]  /*1ae60*/  WARPGROUP.ARRIVE ;  /* 0x00000000000079c5 */ /* 0x000fd00000000000 */
[----:B------:R-:W-:Y:S01]  /*1ae70*/  HGMMA.64x32x16.F32.BF16 R200, R28, gdesc[UR12].tnspB, R200, gsb0 ;  /* 0x4060000c1cc87df0 */ /* 0x000fe200080018c8 */
[----:B------:R-:W-:Y:S02]  /*1ae80*/  R2UR UR6, R62 ;  /* 0x000000003e0672ca */ /* 0x000fe400000e0000 */
[----:B------:R-:W-:Y:S01]  /*1ae90*/  R2UR UR7, R63 ;  /* 0x000000003f0772ca */ /* 0x000fe200000e0000 */
[----:B------:R-:W-:Y:S01]  /*1aea0*/  VIADD R60, R58, 0x1600 ;  /* 0x000016003a3c7836 */ /* 0x000fe20000000000 */
[----:B------:R-:W-:Y:S02]  /*1aeb0*/  WARPGROUP.DEPBAR.LE gsb0, 0x0 ;  /* 0x00008000000079c5 */ /* 0x000fe40000010000 */
[----:B------:R-:W-:-:S09]  /*1aec0*/  WARPGROUP.ARRIVE ;  /* 0x00000000000079c5 */ /* 0x000fd20000000000 */
        /* <DEDUP_REMOVED lines=8> */
[----:B------:R-:W-:Y:S02]  /*1af50*/  R2UR UR31, R63 ;  /* 0x000000003f1f72ca */ /* 0x000fe400000e0000 */
[----:B------:R-:W-:Y:S02]  /*1af60*/  FSETP.GEU.AND P2, PT, R52, -126, PT ;  /* 0xc2fc00003400780b */ /* 0x000fe40003f4e000 */
[----:B------:R-:W-:Y:S02]  /*1af70*/  FSETP.GEU.AND P4, PT, R56, -126, PT ;  /* 0xc2fc00003800780b */ /* 0x000fe40003f8e000 */
[----:B------:R-:W-:-:S09]  /*1af80*/  FSETP.GEU.AND P3, PT, R50, -126, PT ;  /* 0xc2fc00003200780b */ /* 0x000fd20003f6e000 */
[----:B------:R-:W-:Y:S02]  /*1af90*/  @!P2 FMUL R52, R52, 0.5 ;  /* 0x3f0000003434a820 */ /* 0x000fe40000400000 */
[----:B------:R-:W-:Y:S02]  /*1afa0*/  @!P4 FMUL R56, R56, 0.5 ;  /* 0x3f0000003838c820 */ /* 0x000fe40000400000 */
[----:B------:R-:W-:Y:S02]  /*1afb0*/  @!P3 FMUL R50, R50, 0.5 ;  /* 0x3f0000003232b820 */ /* 0x000fe40000400000 */
[----:B------:R-:W1:Y:S08]  /*1afc0*/  MUFU.EX2 R52, R52 ;  /* 0x0000003400347308 */ /* 0x000e700000000800 */
[----:B------:R-:W2:Y:S01]  /*1afd0*/  MUFU.EX2 R53, R50 ;  /* 0x0000003200357308 */ /* 0x000ea20000000800 */
[----:B------:R-:W-:-:S02]  /*1afe0*/  WARPGROUP.DEPBAR.LE gsb0, 0x0 ;  /* 0x00008000000079c5 */ /* 0x000fc40000010000 */
[----:B------:R-:W-:-:S06]  /*1aff0*/  WARPGROUP.ARRIVE ;  /* 0x00000000000079c5 */ /* 0x000fcc0000000000 */
[----:B------:R-:W-:Y:S01]  /*1b000*/  HGMMA.64x32x16.F32.BF16 R152, R28, gdesc[UR28].tnspB, R152, gsb0 ;  /* 0x4060001c1c987df0 */ /* 0x000fe20008001898 */
[----:B------:R-:W3:Y:S01]  /*1b010*/  MUFU.EX2 R56, R56 ;  /* 0x0000003800387308 */ /* 0x000ee20000000800 */
[----:B------:R-:W-:Y:S01]  /*1b020*/  FADD R76, R76, R66 ;  /* 0x000000424c4c7221 */ /* 0x000fe20000000000 */
[----:B------:R-:W-:Y:S01]  /*1b030*/  FSETP.GEU.AND P5, PT, R55, -126, PT ;  /* 0xc2fc00003700780b */ /* 0x000fe20003fae000 */
[----:B-1----:R-:W-:Y:S01]  /*1b040*/  @!P2 FMUL R52, R52, R52 ;  /* 0x000000343434a220 */ /* 0x002fe20000400000 */
[----:B--2---:R-:W-:Y:S01]  /*1b050*/  @!P3 FMUL R53, R53, R53 ;  /* 0x000000353535b220 */ /* 0x004fe20000400000 */
[----:B------:R-:W-:Y:S01]  /*1b060*/  FADD R76, R76, R73 ;  /* 0x000000494c4c7221 */ /* 0x000fe20000000000 */
[----:B------:R-:W-:Y:S02]  /*1b070*/  FSETP.GEU.AND P6, PT, R49, -126, PT ;  /* 0xc2fc00003100780b */ /* 0x000fe40003fce000 */
[----:B------:R-:W-:Y:S02]  /*1b080*/  FSETP.GEU.AND P2, PT, R48, -126, PT ;  /* 0xc2fc00003000780b */ /* 0x000fe40003f4e000 */
[----:B------:R-:W-:Y:S01]  /*1b090*/  FSETP.GEU.AND P3, PT, R47, -126, PT ;  /* 0xc2fc00002f00780b */ /* 0x000fe20003f6e000 */
[----:B------:R-:W-:Y:S01]  /*1b0a0*/  FADD R76, R76, R70 ;  /* 0x000000464c4c7221 */ /* 0x000fe20000000000 */
[----:B---3--:R-:W-:Y:S01]  /*1b0b0*/  @!P4 FMUL R56, R56, R56 ;  /* 0x000000383838c220 */ /* 0x008fe20000400000 */
[----:B------:R-:W-:-:S02]  /*1b0c0*/  FSETP.GEU.AND P4, PT, R45, -126, PT ;  /* 0xc2fc00002d00780b */ /* 0x000fc40003f8e000 */
[----:B------:R-:W-:Y:S01]  /*1b0d0*/  FADD R76, R76, R57 ;  /* 0x000000394c4c7221 */ /* 0x000fe20000000000 */
[----:B------:R-:W-:Y:S02]  /*1b0e0*/  VIADD R60, R58, 0x240 ;  /* 0x000002403a3c7836 */ /* 0x000fe40000000000 */
[----:B------:R-:W-:Y:S01]  /*1b0f0*/  @!P5 FMUL R55, R55, 0.5 ;  /* 0x3f0000003737d820 */ /* 0x000fe20000400000 */
[----:B------:R-:W-:Y:S02]  /*1b100*/  IMAD.MOV.U32 R63, RZ, RZ, -0x7fffffe0 ;  /* 0x80000020ff3f7424 */ /* 0x000fe400078e00ff */
[----:B------:R-:W-:Y:S01]  /*1b110*/  FADD R76, R76, R54 ;  /* 0x000000364c4c7221 */ /* 0x000fe20000000000 */
[----:B------:R-:W-:Y:S01]  /*1b120*/  @!P6 FMUL R49, R49, 0.5 ;  /* 0x3f0000003131e820 */ /* 0x000fe20000400000 */
[----:B------:R-:W-:Y:S01]  /*1b130*/  @!P2 FMUL R48, R48, 0.5 ;  /* 0x3f0000003030a820 */ /* 0x000fe20000400000 */
[----:B------:R-:W-:Y:S01]  /*1b140*/  @!P3 FMUL R47, R47, 0.5 ;  /* 0x3f0000002f2fb820 */ /* 0x000fe20000400000 */
[----:B------:R-:W-:Y:S01]  /*1b150*/  R2UR UR26, R60 ;  /* 0x000000003c1a72ca */ /* 0x000fe200000e0000 */
[----:B------:R-:W-:Y:S01]  /*1b160*/  FADD R76, R76, R59 ;  /* 0x0000003b4c4c7221 */ /* 0x000fe20000000000 */
[----:B------:R-:W-:Y:S01]  /*1b170*/  @!P4 FMUL R45, R45, 0.5 ;  /* 0x3f0000002d2dc820 */ /* 0x000fe20000400000 */
[----:B------:R-:W-:Y:S01]  /*1b180*/  R2UR UR47, R63 ;  /* 0x000000003f2f72ca */ /* 0x000fe200000e0000 */
[----:B------:R-:W1:Y:S08]  /*1b190*/  MUFU.EX2 R55, R55 ;  /* 0x0000003700377308 */ /* 0x000e700000000800 */
[----:B------:R-:W2:Y:S08]  /*1b1a0*/  MUFU.EX2 R63, R49 ;  /* 0x00000031003f7308 */ /* 0x000eb00000000800 */
[----:B------:R-:W3:Y:S08]  /*1b1b0*/  MUFU.EX2 R57, R48 ;  /* 0x0000003000397308 */ /* 0x000ef00000000800 */
[----:B------:R-:W4:Y:S08]  /*1b1c0*/  MUFU.EX2 R59, R47 ;  /* 0x0000002f003b7308 */ /* 0x000f300000000800 */
[----:B------:R-:W4:Y:S01]  /*1b1d0*/  MUFU.EX2 R60, R45 ;  /* 0x0000002d003c7308 */ /* 0x000f220000000800 */
[----:B------:R-:W-:-:S02]  /*1b1e0*/  WARPGROUP.DEPBAR.LE gsb0, 0x0 ;  /* 0x00008000000079c5 */ /* 0x000fc40000010000 */
[----:B------:R-:W-:-:S04]  /*1b1f0*/  FADD R28, R61, R52 ;  /* 0x000000343d1c7221 */ /* 0x000fc80000000000 */
[----:B------:R-:W-:Y:S01]  /*1b200*/  FADD R31, R28, R53 ;  /* 0x000000351c1f7221 */ /* 0x000fe20000000000 */
[----:B-1----:R-:W-:Y:S01]  /*1b210*/  @!P5 FMUL R55, R55, R55 ;  /* 0x000000373737d220 */ /* 0x002fe20000400000 */
[----:B--2---:R-:W-:Y:S01]  /*1b220*/  @!P6 FMUL R63, R63, R63 ;  /* 0x0000003f3f3fe220 */ /* 0x004fe20000400000 */
[----:B---3--:R-:W-:Y:S01]  /*1b230*/  @!P2 FMUL R57, R57, R57 ;  /* 0x000000393939a220 */ /* 0x008fe20000400000 */
[----:B----4-:R-:W-:Y:S01]  /*1b240*/  @!P3 FMUL R59, R59, R59 ;  /* 0x0000003b3b3bb220 */ /* 0x010fe20000400000 */
[----:B------:R-:W-:Y:S01]  /*1b250*/  FADD R28, R31, R56 ;  /* 0x000000381f1c7221 */ /* 0x000fe20000000000 */
[----:B------:R-:W-:Y:S01]  /*1b260*/  F2FP.BF16.F32.PACK_AB R29, R53, R52 ;  /* 0x00000034351d723e */ /* 0x000fe200000010ff */
[----:B------:R-:W-:Y:S02]  /*1b270*/  @!P4 FMUL R60, R60, R60 ;  /* 0x0000003c3c3cc220 */ /* 0x000fe40000400000 */
[----:B------:R-:W-:Y:S01]  /*1b280*/  FADD R53, R28, R55 ;  /* 0x000000371c357221 */ /* 0x000fe20000000000 */
[----:B------:R-:W-:-:S02]  /*1b290*/  F2FP.BF16.F32.PACK_AB R31, R55, R56 ;  /* 0x00000038371f723e */ /* 0x000fc400000010ff */
[----:B------:R-:W-:Y:S02]  /*1b2a0*/  F2FP.BF16.F32.PACK_AB R28, R57, R63 ;  /* 0x0000003f391c723e */ /* 0x000fe400000010ff */
[----:B------:R-:W-:-:S04]  /*1b2b0*/  F2FP.BF16.F32.PACK_AB R30, R60, R59 ;  /* 0x0000003b3c1e723e */ /* 0x000fc800000010ff */
[----:B------:R-:W-:-:S06]  /*1b2c0*/  WARPGROUP.ARRIVE ;  /* 0x00000000000079c5 */ /* 0x000fcc0000000000 */
[----:B------:R-:W-:Y:S01]  /*1b2d0*/  HGMMA.64x32x16.F32.BF16 R132, R28, gdesc[UR24].tnspB, R132, gsb0 ;  /* 0x406000181c847df0 */ /* 0x000fe20008001884 */
[----:B------:R-:W-:-:S05]  /*1b2e0*/  VIADD R62, R58, 0x640 ;  /* 0x000006403a3e7836 */ /* 0x000fca0000000000 */
[----:B------:R-:W-:Y:S01]  /*1b2f0*/  R2UR UR46, R62 ;  /* 0x000000003e2e72ca */ /* 0x000fe200000e0000 */
[----:B------:R-:W-:Y:S02]  /*1b300*/  WARPGROUP.DEPBAR.LE gsb0, 0x0 ;  /* 0x00008000000079c5 */ /* 0x000fe40000010000 */
[----:B------:R-:W-:-:S10]  /*1b310*/  WARPGROUP.ARRIVE ;  /* 0x00000000000079c5 */ /* 0x000fd40000000000 */
[----:B------:R-:W-:Y:S01]  /*1b320*/  HGMMA.64x32x16.F32.BF16 R232, R28, gdesc[UR44].tnspB, R232, gsb0 ;  /* 0x4060002c1ce87df0 */ /* 0x000fe200080018e8 */
[----:B------:R-:W-:Y:S01]  /*1b330*/  FADD R76, R76, R51 ;  /* 0x000000334c4c7221 */ /* 0x000fe20000000000 */
[----:B------:R-:W-:Y:S01]  /*1b340*/  IADD3 R50, R58, 0xe40, RZ ;  /* 0x00000e403a327810 */ /* 0x000fe20007ffe0ff */
[----:B------:R-:W-:Y:S02]  /*1b350*/  WARPGROUP.DEPBAR.LE gsb0, 0x0 ;  /* 0x00008000000079c5 */ /* 0x000fe40000010000 */
[----:B------:R-:W-:-:S06]  /*1b360*/  WARPGROUP.ARRIVE ;  /* 0x00000000000079c5 */ /* 0x000fcc0000000000 */
[----:B------:R-:W-:Y:S01]  /*1b370*/  HGMMA.64x32x16.F32.BF16 R216, R28, gdesc[UR40].tnspB, R216, gsb0 ;  /* 0x406000281cd87df0 */ /* 0x000fe200080018d8 */
[----:B------:R-:W-:Y:S02]  /*1b380*/  MOV R51, 0x80000020 ;  /* 0x8000002000337802 */ /* 0x000fe40000000f00 */
[----:B------:R-:W-:Y:S02]  /*1b390*/  R2UR UR22, R50 ;  /* 0x00000000321672ca */ /* 0x000fe400000e0000 */
[----:B------:R-:W-:Y:S01]  /*1b3a0*/  R2UR UR23, R51 ;  /* 0x00000000331772ca */ /* 0x000fe200000e0000 */
[----:B------:R-:W-:Y:S02]  /*1b3b0*/  WARPGROUP.DEPBAR.LE gsb0, 0x0 ;  /* 0x00008000000079c5 */ /* 0x000fe40000010000 */
[----:B------:R-:W-:-:S10]  /*1b3c0*/  WARPGROUP.ARRIVE ;  /* 0x00000000000079c5 */ /* 0x000fd40000000000 */
[----:B------:R-:W-:Y:S01]  /*1b3d0*/  HGMMA.64x32x16.F32.BF16 R200, R28, gdesc[UR20].tnspB, R200, gsb0 ;  /* 0x406000141cc87df0 */ /* 0x000fe200080018c8 */
[----:B------:R-:W-:Y:S01]  /*1b3e0*/  VIADD R48, R58, 0x1240 ;  /* 0x000012403a307836 */ /* 0x000fe20000000000 */
[----:B------:R-:W-:-:S04]  /*1b3f0*/  MOV R49, 0x80000020 ;  /* 0x8000002000317802 */ /* 0x000fc80000000f00 */
        /* <DEDUP_REMOVED lines=8> */
[----:B------:R-:W-:Y:S02]  /*1b480*/  R2UR UR35, R51 ;  /* 0x00000000332372ca */ /* 0x000fe400000e0000 */
[----:B------:R-:W-:Y:S01]  /*1b490*/  FSETP.GEU.AND P5, PT, R46, -126, PT ;  /* 0xc2fc00002e00780b */ /* 0x000fe20003fae000 */
[----:B------:R-:W-:Y:S02]  /*1b4a0*/  WARPGROUP.DEPBAR.LE gsb0, 0x0 ;  /* 0x00008000000079c5 */ /* 0x000fe40000010000 */
[----:B------:R-:W-:-:S08]  /*1b4b0*/  WARPGROUP.ARRIVE ;  /* 0x00000000000079c5 */ /* 0x000fd00000000000 */
[----:B------:R-:W-:Y:S02]  /*1b4c0*/  HGMMA.64x32x16.F32.BF16 R168, R28, gdesc[UR32].tnspB, R168, gsb0 ;  /* 0x406000201ca87df0 */ /* 0x000fe400080018a8 */
[----:B------:R-:W-:-:S04]  /*1b4d0*/  @!P5 FMUL R46, R46, 0.5 ;  /* 0x3f0000002e2ed820 */ /* 0x000fc80000400000 */
[----:B------:R-:W1:Y:S01]  /*1b4e0*/  MUFU.EX2 R54, R46 ;  /* 0x0000002e00367308 */ /* 0x000e620000000800 */
[----:B------:R-:W-:Y:S01]  /*1b4f0*/  FSETP.GEU.AND P6, PT, R42, -126, PT ;  /* 0xc2fc00002a00780b */ /* 0x000fe20003fce000 */
[----:B------:R-:W-:Y:S01]  /*1b500*/  VIADD R48, R58, 0x1a40 ;  /* 0x00001a403a307836 */ /* 0x000fe20000000000 */
[----:B------:R-:W-:Y:S02]  /*1b510*/  FSETP.GEU.AND P2, PT, R43, -126, PT ;  /* 0xc2fc00002b00780b */ /* 0x000fe40003f4e000 */
[----:B------:R-:W-:Y:S02]  /*1b520*/  MOV R49, 0x80000020 ;  /* 0x8000002000317802 */ /* 0x000fe40000000f00 */
[----:B------:R-:W-:Y:S02]  /*1b530*/  R2UR UR14, R48 ;  /* 0x00000000300e72ca */ /* 0x000fe400000e0000 */
[----:B------:R-:W-:-:S05]  /*1b540*/  R2UR UR15, R49 ;  /* 0x00000000310f72ca */ /* 0x000fca00000e0000 */
[----:B------:R-:W-:Y:S01]  /*1b550*/  @!P6 FMUL R42, R42, 0.5 ;  /* 0x3f0000002a2ae820 */ /* 0x000fe20000400000 */
[----:B-1----:R-:W-:Y:S01]  /*1b560*/  @!P5 FMUL R54, R54, R54 ;  /* 0x000000363636d220 */ /* 0x002fe20000400000 */
[C---:B------:R-:W-:Y:S01]  /*1b570*/  FSETP.GEU.AND P5, PT, R40.reuse, -126, PT ;  /* 0xc2fc00002800780b */ /* 0x040fe20003fae000 */
[----:B------:R-:W-:Y:S01]  /*1b580*/  @!P2 FMUL R43, R43, 0.5 ;  /* 0x3f0000002b2ba820 */ /* 0x000fe20000400000 */
[----:B------:R-:W1:Y:S08]  /*1b590*/  MUFU.EX2 R45, R42 ;  /* 0x0000002a002d7308 */ /* 0x000e700000000800 */
[----:B------:R-:W2:Y:S03]  /*1b5a0*/  MUFU.EX2 R48, R43 ;  /* 0x0000002b00307308 */ /* 0x000ea60000000800 */
[----:B------:R-:W-:Y:S01]  /*1b5b0*/  @!P5 FMUL R40, R40, 0.5 ;  /* 0x3f0000002828d820 */ /* 0x000fe20000400000 */
[----:B------:R-:W-:-:S02]  /*1b5c0*/  WARPGROUP.DEPBAR.LE gsb0, 0x0 ;  /* 0x00008000000079c5 */ /* 0x000fc40000010000 */
[----:B------:R-:W-:-:S06]  /*1b5d0*/  WARPGROUP.ARRIVE ;  /* 0x00000000000079c5 */ /* 0x000fcc0000000000 */
[----:B------:R-:W-:Y:S01]  /*1b5e0*/  HGMMA.64x32x16.F32.BF16 R152, R28, gdesc[UR12].tnspB, R152, gsb0 ;  /* 0x4060000c1c987df0 */ /* 0x000fe20008001898 */
[----:B------:R-:W3:Y:S01]  /*1b5f0*/  MUFU.EX2 R52, R40 ;  /* 0x0000002800347308 */ /* 0x000ee20000000800 */
[----:B-1----:R-:W-:Y:S01]  /*1b600*/  @!P6 FMUL R45, R45, R45 ;  /* 0x0000002d2d2de220 */ /* 0x002fe20000400000 */
[----:B--2---:R-:W-:Y:S01]  /*1b610*/  @!P2 FMUL R48, R48, R48 ;  /* 0x000000303030a220 */ /* 0x004fe20000400000 */
[----:B------:R-:W-:Y:S02]  /*1b620*/  FSETP.GEU.AND P3, PT, R44, -126, PT ;  /* 0xc2fc00002c00780b */ /* 0x000fe40003f6e000 */
[----:B------:R-:W-:Y:S02]  /*1b630*/  FSETP.GEU.AND P4, PT, R41, -126, PT ;  /* 0xc2fc00002900780b */ /* 0x000fe40003f8e000 */
[----:B------:R-:W-:Y:S02]  /*1b640*/  FSETP.GEU.AND P6, PT, R39, -126, PT ;  /* 0xc2fc00002700780b */ /* 0x000fe40003fce000 */
[----:B------:R-:W-:Y:S01]  /*1b650*/  FSETP.GEU.AND P2, PT, R38, -126, PT ;  /* 0xc2fc00002600780b */ /* 0x000fe20003f4e000 */
[----:B---3--:R-:W-:Y:S01]  /*1b660*/  @!P5 FMUL R52, R52, R52 ;  /* 0x000000343434d220 */ /* 0x008fe20000400000 */
[----:B------:R-:W-:-:S05]  /*1b670*/  FSETP.GEU.AND P5, PT, R8, -126, PT ;  /* 0xc2fc00000800780b */ /* 0x000fca0003fae000 */
        /* <DEDUP_REMOVED lines=8> */
[----:B------:R-:W-:Y:S01]  /*1b700*/  @!P5 FMUL R8, R8, 0.5 ;  /* 0x3f0000000808d820 */ /* 0x000fe20000400000 */
[----:B------:R-:W-:Y:S01]  /*1b710*/  VIADD R46, R58, 0x280 ;  /* 0x000002803a2e7836 */ /* 0x000fe20000000000 */
[----:B------:R-:W-:Y:S01]  /*1b720*/  MOV R47, 0x80000020 ;  /* 0x80000020002f7802 */ /* 0x000fe20000000f00 */
[----:B------:R-:W-:-:S04]  /*1b730*/  WARPGROUP.DEPBAR.LE gsb0, 0x0 ;  /* 0x00008000000079c5 */ /* 0x000fc80000010000 */
[----:B------:R4:W4:Y:S01]  /*1b740*/  MUFU.EX2 R44, R8 ;  /* 0x00000008002c7308 */ /* 0x0009220000000800 */
[----:B-1----:R-:W-:Y:S01]  /*1b750*/  @!P3 FMUL R49, R49, R49 ;  /* 0x000000313131b220 */ /* 0x002fe20000400000 */
[----:B--2---:R-:W-:Y:S01]  /*1b760*/  @!P4 FMUL R50, R50, R50 ;  /* 0x000000323232c220 */ /* 0x004fe20000400000 */
[----:B---3--:R-:W-:Y:S01]  /*1b770*/  @!P6 FMUL R56, R56, R56 ;  /* 0x000000383838e220 */ /* 0x008fe20000400000 */
[----:B----4-:R-:W-:Y:S01]  /*1b780*/  FADD R8, R53, R54 ;  /* 0x0000003635087221 */ /* 0x010fe20000000000 */
[----:B------:R-:W-:Y:S01]  /*1b790*/  @!P2 FMUL R55, R55, R55 ;  /* 0x000000373737a220 */ /* 0x000fe20000400000 */
[----:B------:R-:W-:Y:S02]  /*1b7a0*/  R2UR UR6, R46 ;  /* 0x000000002e0672ca */ /* 0x000fe400000e0000 */
[----:B------:R-:W-:Y:S01]  /*1b7b0*/  FADD R31, R8, R45 ;  /* 0x0000002d081f7221 */ /* 0x000fe20000000000 */
[----:B------:R-:W-:Y:S02]  /*1b7c0*/  R2UR UR7, R47 ;  /* 0x000000002f0772ca */ /* 0x000fe400000e0000 */
[----:B------:R-:W-:Y:S01]  /*1b7d0*/  F2FP.BF16.F32.PACK_AB R29, R45, R54 ;  /* 0x000000362d1d723e */ /* 0x000fe200000010ff */
[----:B------:R-:W-:Y:S01]  /*1b7e0*/  FADD R8, R31, R48 ;  /* 0x000000301f087221 */ /* 0x000fe20000000000 */
[----:B------:R-:W-:-:S02]  /*1b7f0*/  F2FP.BF16.F32.PACK_AB R31, R49, R48 ;  /* 0x00000030311f723e */ /* 0x000fc400000010ff */
[----:B------:R-:W-:Y:S02]  /*1b800*/  F2FP.BF16.F32.PACK_AB R28, R52, R50 ;  /* 0x00000032341c723e */ /* 0x000fe400000010ff */
[----:B------:R-:W-:-:S04]  /*1b810*/  F2FP.BF16.F32.PACK_AB R30, R55, R56 ;  /* 0x00000038371e723e */ /* 0x000fc800000010ff */
[----:B------:R-:W-:-:S06]  /*1b820*/  WARPGROUP.ARRIVE ;  /* 0x00000000000079c5 */ /* 0x000fcc0000000000 */
        /* <DEDUP_REMOVED lines=15> */
[----:B------:R-:W-:Y:S01]  /*1b920*/  IMAD.MOV.U32 R41, RZ, RZ, -0x7fffffe0 ;  /* 0x80000020ff297424 */ /* 0x000fe200078e00ff */
[----:B------:R-:W-:-:S04]  /*1b930*/  IADD3 R40, R58, 0xe80, RZ ;  /* 0x00000e803a287810 */ /* 0x000fc80007ffe0ff */
[----:B------:R-:W-:Y:S02]  /*1b940*/  R2UR UR26, R40 ;  /* 0x00000000281a72ca */ /* 0x000fe400000e0000 */
[----:B------:R-:W-:Y:S01]  /*1b950*/  R2UR UR27, R41 ;  /* 0x00000000291b72ca */ /* 0x000fe200000e0000 */
[----:B------:R-:W-:Y:S02]  /*1b960*/  WARPGROUP.DEPBAR.LE gsb0, 0x0 ;  /* 0x00008000000079c5 */ /* 0x000fe40000010000 */
[----:B------:R-:W-:-:S10]  /*1b970*/  WARPGROUP.ARRIVE ;  /* 0x00000000000079c5 */ /* 0x000fd40000000000 */
[----:B------:R-:W-:Y:S01]  /*1b980*/  HGMMA.64x32x16.F32.BF16 R200, R28, gdesc[UR24].tnspB, R200, gsb0 ;  /* 0x406000181cc87df0 */ /* 0x000fe200080018c8 */
[----:B------:R-:W-:Y:S02]  /*1b990*/  IADD3 R38, R58, 0x1280, RZ ;  /* 0x000012803a267810 */ /* 0x000fe40007ffe0ff */
[----:B------:R-:W-:Y:S02]  /*1b9a0*/  MOV R39, 0x80000020 ;  /* 0x8000002000277802 */ /* 0x000fe40000000f00 */
        /* <DEDUP_REMOVED lines=12> */
[----:B------:R-:W-:Y:S02]  /*1ba70*/  FSETP.GEU.AND P3, PT, R10, -126, PT ;  /* 0xc2fc00000a00780b */ /* 0x000fe40003f6e000 */
[----:B------:R-:W-:Y:S02]  /*1ba80*/  FSETP.GEU.AND P4, PT, R36, -126, PT ;  /* 0xc2fc00002400780b */ /* 0x000fe40003f8e000 */
[----:B------:R-:W-:Y:S02]  /*1ba90*/  IADD3 R38, R58, 0x1a80, RZ ;  /* 0x00001a803a267810 */ /* 0x000fe40007ffe0ff */
[----:B------:R-:W-:Y:S02]  /*1baa0*/  MOV R39, 0x80000020 ;  /* 0x8000002000277802 */ /* 0x000fe40000000f00 */
[----:B------:R-:W-:Y:S02]  /*1bab0*/  R2UR UR22, R38 ;  /* 0x00000000261672ca */ /* 0x000fe400000e0000 */
[----:B------:R-:W-:-:S03]  /*1bac0*/  R2UR UR23, R39 ;  /* 0x00000000271772ca */ /* 0x000fc600000e0000 */
[----:B------:R-:W-:Y:S02]  /*1bad0*/  @!P3 FMUL R10, R10, 0.5 ;  /* 0x3f0000000a0ab820 */ /* 0x000fe40000400000 */
[----:B------:R-:W-:Y:S02]  /*1bae0*/  @!P4 FMUL R36, R36, 0.5 ;  /* 0x3f0000002424c820 */ /* 0x000fe40000400000 */
[----:B------:R-:W1:Y:S08]  /*1baf0*/  MUFU.EX2 R42, R10 ;  /* 0x0000000a002a7308 */ /* 0x000e700000000800 */
[----:B------:R-:W2:Y:S01]  /*1bb00*/  MUFU.EX2 R43, R36 ;  /* 0x00000024002b7308 */ /* 0x000ea20000000800 */
[----:B------:R-:W-:Y:S01]  /*1bb10*/  @!P5 FMUL R44, R44, R44 ;  /* 0x0000002c2c2cd220 */ /* 0x000fe20000400000 */
[----:B------:R-:W-:-:S02]  /*1bb20*/  WARPGROUP.DEPBAR.LE gsb0, 0x0 ;  /* 0x00008000000079c5 */ /* 0x000fc40000010000 */
[----:B------:R-:W-:-:S06]  /*1bb30*/  WARPGROUP.ARRIVE ;  /* 0x00000000000079c5 */ /* 0x000fcc0000000000 */
[----:B------:R-:W-:Y:S01]  /*1bb40*/  HGMMA.64x32x16.F32.BF16 R152, R28, gdesc[UR20].tnspB, R152, gsb0 ;  /* 0x406000141c987df0 */ /* 0x000fe20008001898 */
[----:B-1----:R-:W-:Y:S01]  /*1bb50*/  @!P3 FMUL R42, R42, R42 ;  /* 0x0000002a2a2ab220 */ /* 0x002fe20000400000 */
[----:B--2---:R-:W-:Y:S01]  /*1bb60*/  @!P4 FMUL R43, R43, R43 ;  /* 0x0000002b2b2bc220 */ /* 0x004fe20000400000 */
[----:B------:R-:W-:Y:S02]  /*1bb70*/  FSETP.GEU.AND P6, PT, R33, -126, PT ;  /* 0xc2fc00002100780b */ /* 0x000fe40003fce000 */
[----:B------:R-:W-:Y:S02]  /*1bb80*/  FSETP.GEU.AND P2, PT, R20, -126, PT ;  /* 0xc2fc00001400780b */ /* 0x000fe40003f4e000 */
[----:B------:R-:W-:Y:S02]  /*1bb90*/  FSETP.GEU.AND P3, PT, R27, -126, PT ;  /* 0xc2fc00001b00780b */ /* 0x000fe40003f6e000 */
[----:B------:R-:W-:Y:S02]  /*1bba0*/  FSETP.GEU.AND P4, PT, R9, -126, PT ;  /* 0xc2fc00000900780b */ /* 0x000fe40003f8e000 */
[----:B------:R-:W-:-:S02]  /*1bbb0*/  FSETP.GEU.AND P5, PT, R37, -126, PT ;  /* 0xc2fc00002500780b */ /* 0x000fc40003fae000 */
[----:B------:R-:W-:Y:S02]  /*1bbc0*/  IADD3 R38, R58, 0x6c0, RZ ;  /* 0x000006c03a267810 */ /* 0x000fe40007ffe0ff */
[----:B------:R-:W-:Y:S01]  /*1bbd0*/  MOV R39, 0x80000020 ;  /* 0x8000002000277802 */ /* 0x000fe20000000f00 */
[----:B------:R-:W-:Y:S02]  /*1bbe0*/  @!P6 FMUL R33, R33, 0.5 ;  /* 0x3f0000002121e820 */ /* 0x000fe40000400000 */
[----:B------:R-:W-:Y:S02]  /*1bbf0*/  @!P2 FMUL R20, R20, 0.5 ;  /* 0x3f0000001414a820 */ /* 0x000fe40000400000 */
[----:B------:R-:W-:Y:S02]  /*1bc00*/  @!P3 FMUL R27, R27, 0.5 ;  /* 0x3f0000001b1bb820 */ /* 0x000fe40000400000 */
[----:B------:R-:W-:Y:S02]  /*1bc10*/  @!P4 FMUL R9, R9, 0.5 ;  /* 0x3f0000000909c820 */ /* 0x000fe40000400000 */
[----:B------:R-:W-:Y:S01]  /*1bc20*/  @!P5 FMUL R37, R37, 0.5 ;  /* 0x3f0000002525d820 */ /* 0x000fe20000400000 */
[----:B------:R-:W-:Y:S01]  /*1bc30*/  R2UR UR34, R38 ;  /* 0x00000000262272ca */ /* 0x000fe200000e0000 */
[----:B------:R-:W1:Y:S01]  /*1bc40*/  MUFU.EX2 R47, R33 ;  /* 0x00000021002f7308 */ /* 0x000e620000000800 */
[----:B------:R-:W-:-:S07]  /*1bc50*/  R2UR UR35, R39 ;  /* 0x00000000272372ca */ /* 0x000fce00000e0000 */
[----:B------:R-:W2:Y:S08]  /*1bc60*/  MUFU.EX2 R46, R20 ;  /* 0x00000014002e7308 */ /* 0x000eb00000000800 */
[----:B------:R3:W4:Y:S08]  /*1bc70*/  MUFU.EX2 R38, R27 ;  /* 0x0000001b00267308 */ /* 0x0007300000000800 */
[----:B------:R-:W4:Y:S08]  /*1bc80*/  MUFU.EX2 R39, R9 ;  /* 0x0000000900277308 */ /* 0x000f300000000800 */
[----:B------:R-:W4:Y:S01]  /*1bc90*/  MUFU.EX2 R10, R37 ;  /* 0x00000025000a7308 */ /* 0x000f220000000800 */
[----:B---3--:R-:W-:Y:S01]  /*1bca0*/  FADD R27, R8, R49 ;  /* 0x00000031081b7221 */ /* 0x008fe20000000000 */
[----:B------:R-:W-:-:S02]  /*1bcb0*/  VIADD R40, R58, 0x2c0 ;  /* 0x000002c03a287836 */ /* 0x000fc40000000000 */
[----:B------:R-:W-:Y:S01]  /*1bcc0*/  IMAD.MOV.U32 R41, RZ, RZ, -0x7fffffe0 ;  /* 0x80000020ff297424 */ /* 0x000fe200078e00ff */
[----:B------:R-:W-:Y:S02]  /*1bcd0*/  WARPGROUP.DEPBAR.LE gsb0, 0x0 ;  /* 0x00008000000079c5 */ /* 0x000fe40000010000 */
[----:B-1----:R-:W-:Y:S01]  /*1bce0*/  @!P6 FMUL R47, R47, R47 ;  /* 0x0000002f2f2fe220 */ /* 0x002fe20000400000 */
[----:B--2---:R-:W-:Y:S01]  /*1bcf0*/  @!P2 FMUL R46, R46, R46 ;  /* 0x0000002e2e2ea220 */ /* 0x004fe20000400000 */
[----:B----4-:R-:W-:Y:S01]  /*1bd00*/  @!P3 FMUL R38, R38, R38 ;  /* 0x000000262626b220 */ /* 0x010fe20000400000 */
[----:B------:R-:W-:Y:S01]  /*1bd10*/  @!P4 FMUL R39, R39, R39 ;  /* 0x000000272727c220 */ /* 0x000fe20000400000 */
[----:B------:R-:W-:Y:S01]  /*1bd20*/  FADD R28, R27, R42 ;  /* 0x0000002a1b1c7221 */ /* 0x000fe20000000000 */
[----:B------:R-:W-:Y:S02]  /*1bd30*/  R2UR UR18, R40 ;  /* 0x00000000281272ca */ /* 0x000fe400000e0000 */
[----:B------:R-:W-:Y:S01]  /*1bd40*/  R2UR UR19, R41 ;  /* 0x00000000291372ca */ /* 0x000fe200000e0000 */
[----:B------:R-:W-:Y:S01]  /*1bd50*/  @!P5 FMUL R10, R10, R10 ;  /* 0x0000000a0a0ad220 */ /* 0x000fe20000400000 */
[----:B------:R-:W-:Y:S01]  /*1bd60*/  FADD R27, R28, R43 ;  /* 0x0000002b1c1b7221 */ /* 0x000fe20000000000 */
[----:B------:R-:W-:-:S02]  /*1bd70*/  F2FP.BF16.F32.PACK_AB R29, R43, R42 ;  /* 0x0000002a2b1d723e */ /* 0x000fc400000010ff */
[----:B------:R-:W-:Y:S02]  /*1bd80*/  F2FP.BF16.F32.PACK_AB R31, R47, R44 ;  /* 0x0000002c2f1f723e */ /* 0x000fe400000010ff */
[----:B------:R-:W-:Y:S02]  /*1bd90*/  F2FP.BF16.F32.PACK_AB R28, R38, R46 ;  /* 0x0000002e261c723e */ /* 0x000fe400000010ff */
[----:B------:R-:W-:-:S04]  /*1bda0*/  F2FP.BF16.F32.PACK_AB R30, R10, R39 ;  /* 0x000000270a1e723e */ /* 0x000fc800000010ff */
[----:B------:R-:W-:-:S06]  /*1bdb0*/  WARPGROUP.ARRIVE ;  /* 0x00000000000079c5 */ /* 0x000fcc0000000000 */
[----:B------:R-:W-:Y:S01]  /*1bdc0*/  HGMMA.64x32x16.F32.BF16 R132, R28, gdesc[UR16].tnspB, R132, gsb0 ;  /* 0x406000101c847df0 */ /* 0x000fe20008001884 */
[----:B------:R-:W-:Y:S02]  /*1bdd0*/  VIADD R40, R58, 0xac0 ;  /* 0x00000ac03a287836 */ /* 0x000fe40000000000 */
[----:B------:R-:W-:Y:S01]  /*1bde0*/  IMAD.MOV.U32 R41, RZ, RZ, -0x7fffffe0 ;  /* 0x80000020ff297424 */ /* 0x000fe200078e00ff */
[----:B------:R-:W-:Y:S02]  /*1bdf0*/  WARPGROUP.DEPBAR.LE gsb0, 0x0 ;  /* 0x00008000000079c5 */ /* 0x000fe40000010000 */
[----:B------:R-:W-:-:S06]  /*1be00*/  WARPGROUP.ARRIVE ;  /* 0x00000000000079c5 */ /* 0x000fcc0000000000 */
[----:B------:R-:W-:Y:S01]  /*1be10*/  HGMMA.64x32x16.F32.BF16 R232, R28, gdesc[UR32].tnspB, R232, gsb0 ;  /* 0x406000201ce87df0 */ /* 0x000fe200080018e8 */
        /* <DEDUP_REMOVED lines=27> */
[----:B------:R-:W-:Y:S01]  /*1bfd0*/  IMAD.MOV.U32 R9, RZ, RZ, -0x7fffffe0 ;  /* 0x80000020ff097424 */ /* 0x000fe200078e00ff */
[----:B------:R-:W-:Y:S02]  /*1bfe0*/  FSETP.GEU.AND P6, PT, R17, -126, PT ;  /* 0xc2fc00001100780b */ /* 0x000fe40003fce000 */
[----:B------:R-:W-:Y:S02]  /*1bff0*/  FSETP.GEU.AND P3, PT, R80, -126, PT ;  /* 0xc2fc00005000780b */ /* 0x000fe40003f6e000 */
[----:B------:R-:W-:Y:S02]  /*1c000*/  FSETP.GEU.AND P2, PT, R83, -126, PT ;  /* 0xc2fc00005300780b */ /* 0x000fe40003f4e000 */
[----:B------:R-:W-:-:S02]  /*1c010*/  R2UR UR26, R8 ;  /* 0x00000000081a72ca */ /* 0x000fc400000e0000 */
[----:B------:R-:W-:-:S05]  /*1c020*/  R2UR UR27, R9 ;  /* 0x00000000091b72ca */ /* 0x000fca00000e0000 */
        /* <DEDUP_REMOVED lines=11> */
[----:B---3--:R-:W-:Y:S01]  /*1c0e0*/  @!P3 FMUL R80, R80, R80 ;  /* 0x000000505050b220 */ /* 0x008fe20000400000 */
[----:B------:R-:W-:Y:S02]  /*1c0f0*/  FSETP.GEU.AND P5, PT, R88, -126, PT ;  /* 0xc2fc00005800780b */ /* 0x000fe40003fae000 */
[----:B------:R-:W-:Y:S02]  /*1c100*/  FSETP.GEU.AND P6, PT, R87, -126, PT ;  /* 0xc2fc00005700780b */ /* 0x000fe40003fce000 */
[----:B------:R-:W-:Y:S02]  /*1c110*/  FSETP.GEU.AND P2, PT, R86, -126, PT ;  /* 0xc2fc00005600780b */ /* 0x000fe40003f4e000 */
[----:B------:R-:W-:-:S02]  /*1c120*/  FSETP.GEU.AND P3, PT, R85, -126, PT ;  /* 0xc2fc00005500780b */ /* 0x000fc40003f6e000 */
[----:B------:R-:W-:-:S05]  /*1c130*/  FSETP.GEU.AND P4, PT, R78, -126, PT ;  /* 0xc2fc00004e00780b */ /* 0x000fca0003f8e000 */
[----:B------:R-:W-:Y:S02]  /*1c140*/  @!P5 FMUL R88, R88, 0.5 ;  /* 0x3f0000005858d820 */ /* 0x000fe40000400000 */
[----:B------:R-:W-:Y:S02]  /*1c150*/  @!P6 FMUL R87, R87, 0.5 ;  /* 0x3f0000005757e820 */ /* 0x000fe40000400000 */
[----:B------:R-:W-:Y:S02]  /*1c160*/  @!P2 FMUL R86, R86, 0.5 ;  /* 0x3f0000005656a820 */ /* 0x000fe40000400000 */
[----:B------:R-:W-:Y:S02]  /*1c170*/  @!P3 FMUL R85, R85, 0.5 ;  /* 0x3f0000005555b820 */ /* 0x000fe40000400000 */
[----:B------:R-:W-:Y:S01]  /*1c180*/  @!P4 FMUL R78, R78, 0.5 ;  /* 0x3f0000004e4ec820 */ /* 0x000fe20000400000 */
[----:B------:R-:W-:Y:S08]  /*1c190*/  MUFU.EX2 R88, R88 ;  /* 0x0000005800587308 */ /* 0x000ff00000000800 */
[----:B------:R-:W1:Y:S08]  /*1c1a0*/  MUFU.EX2 R33, R78 ;  /* 0x0000004e00217308 */ /* 0x000e700000000800 */
[----:B------:R-:W2:Y:S08]  /*1c1b0*/  MUFU.EX2 R87, R87 ;  /* 0x0000005700577308 */ /* 0x000eb00000000800 */
[----:B------:R-:W3:Y:S08]  /*1c1c0*/  MUFU.EX2 R86, R86 ;  /* 0x0000005600567308 */ /* 0x000ef00000000800 */
[----:B------:R-:W4:Y:S01]  /*1c1d0*/  MUFU.EX2 R85, R85 ;  /* 0x0000005500557308 */ /* 0x000f220000000800 */
[----:B------:R-:W-:-:S02]  /*1c1e0*/  WARPGROUP.DEPBAR.LE gsb0, 0x0 ;  /* 0x00008000000079c5 */ /* 0x000fc40000010000 */
[C---:B------:R-:W-:Y:S02]  /*1c1f0*/  VIADD R28, R58.reuse, 0x1700 ;  /* 0x000017003a1c7836 */ /* 0x040fe40000000000 */
[----:B------:R-:W-:Y:S01]  /*1c200*/  IMAD.MOV.U32 R29, RZ, RZ, -0x7fffffe0 ;  /* 0x80000020ff1d7424 */ /* 0x000fe200078e00ff */
[----:B------:R-:W-:Y:S01]  /*1c210*/  IADD3 R36, R58, 0x300, RZ ;  /* 0x000003003a247810 */ /* 0x000fe20007ffe0ff */
[----:B------:R-:W-:Y:S01]  /*1c220*/  IMAD.MOV.U32 R31, RZ, RZ, -0x7fffffe0 ;  /* 0x80000020ff1f7424 */ /* 0x000fe200078e00ff */
[----:B------:R-:W-:Y:S02]  /*1c230*/  MOV R37, 0x80000020 ;  /* 0x8000002000257802 */ /* 0x000fe40000000f00 */
[----:B------:R-:W-:Y:S01]  /*1c240*/  R2UR UR14, R28 ;  /* 0x000000001c0e72ca */ /* 0x000fe200000e0000 */
[----:B------:R-:W-:Y:S01]  /*1c250*/  VIADD R28, R58, 0x340 ;  /* 0x000003403a1c7836 */ /* 0x000fe20000000000 */
[----:B------:R-:W-:Y:S01]  /*1c260*/  R2UR UR15, R29 ;  /* 0x000000001d0f72ca */ /* 0x000fe200000e0000 */
[----:B-1----:R-:W-:Y:S01]  /*1c270*/  @!P4 FMUL R33, R33, R33 ;  /* 0x000000212121c220 */ /* 0x002fe20000400000 */
[----:B------:R-:W-:Y:S01]  /*1c280*/  @!P5 FMUL R88, R88, R88 ;  /* 0x000000585858d220 */ /* 0x000fe20000400000 */
[----:B--2---:R-:W-:Y:S01]  /*1c290*/  @!P6 FMUL R87, R87, R87 ;  /* 0x000000575757e220 */ /* 0x004fe20000400000 */
[----:B---3--:R-:W-:Y:S01]  /*1c2a0*/  @!P2 FMUL R86, R86, R86 ;  /* 0x000000565656a220 */ /* 0x008fe20000400000 */
[----:B----4-:R-:W-:Y:S01]  /*1c2b0*/  @!P3 FMUL R85, R85, R85 ;  /* 0x000000555555b220 */ /* 0x010fe20000400000 */
[----:B------:R-:W-:-:S02]  /*1c2c0*/  IADD3 R30, R58, 0x740, RZ ;  /* 0x000007403a1e7810 */ /* 0x000fc40007ffe0ff */
[----:B------:R-:W-:Y:S02]  /*1c2d0*/  MOV R29, 0x80000020 ;  /* 0x80000020001d7802 */ /* 0x000fe40000000f00 */
[----:B------:R-:W-:Y:S02]  /*1c2e0*/  R2UR UR42, R36 ;  /* 0x00000000242a72ca */ /* 0x000fe400000e0000 */
[----:B------:R-:W-:Y:S02]  /*1c2f0*/  R2UR UR43, R37 ;  /* 0x00000000252b72ca */ /* 0x000fe400000e0000 */
[----:B------:R-:W-:Y:S02]  /*1c300*/  R2UR UR26, R28 ;  /* 0x000000001c1a72ca */ /* 0x000fe400000e0000 */
[----:B------:R-:W-:Y:S02]  /*1c310*/  R2UR UR27, R29 ;  /* 0x000000001d1b72ca */ /* 0x000fe400000e0000 */
[----:B------:R-:W-:-:S02]  /*1c320*/  R2UR UR30, R30 ;  /* 0x000000001e1e72ca */ /* 0x000fc400000e0000 */
[----:B------:R-:W-:Y:S02]  /*1c330*/  R2UR UR31, R31 ;  /* 0x000000001f1f72ca */ /* 0x000fe400000e0000 */
[----:B------:R-:W-:Y:S02]  /*1c340*/  F2FP.BF16.F32.PACK_AB R29, R20, R17 ;  /* 0x00000011141d723e */ /* 0x000fe400000010ff */
[----:B------:R-:W-:Y:S02]  /*1c350*/  F2FP.BF16.F32.PACK_AB R31, R33, R80 ;  /* 0x00000050211f723e */ /* 0x000fe400000010ff */
[----:B------:R-:W-:Y:S02]  /*1c360*/  F2FP.BF16.F32.PACK_AB R28, R87, R88 ;  /* 0x00000058571c723e */ /* 0x000fe400000010ff */
        /* <DEDUP_REMOVED lines=31> */
[----:B------:R-:W-:-:S04]  /*1c560*/  FADD R76, R76, R63 ;  /* 0x0000003f4c4c7221 */ /* 0x000fc80000000000 */
[----:B------:R-:W-:Y:S01]  /*1c570*/  FADD R76, R76, R57 ;  /* 0x000000394c4c7221 */ /* 0x000fe20000000000 */
[----:B------:R-:W-:Y:S02]  /*1c580*/  WARPGROUP.DEPBAR.LE gsb0, 0x0 ;  /* 0x00008000000079c5 */ /* 0x000fe40000010000 */
[----:B------:R-:W-:-:S06]  /*1c590*/  WARPGROUP.ARRIVE ;  /* 0x00000000000079c5 */ /* 0x000fcc0000000000 */
[----:B------:R-:W-:Y:S01]  /*1c5a0*/  HGMMA.64x32x16.F32.BF16 R168, R28, gdesc[UR12].tnspB, R168, gsb0 ;  /* 0x4060000c1ca87df0 */ /* 0x000fe200080018a8 */
[----:B------:R-:W-:Y:S01]  /*1c5b0*/  FADD R76, R76, R59 ;  /* 0x0000003b4c4c7221 */ /* 0x000fe20000000000 */
[----:B------:R-:W-:Y:S01]  /*1c5c0*/  IMAD.MOV.U32 R9, RZ, RZ, -0x7fffffe0 ;  /* 0x80000020ff097424 */ /* 0x000fe200078e00ff */
[----:B------:R-:W-:Y:S02]  /*1c5d0*/  IADD3 R8, R58, 0x1b00, RZ ;  /* 0x00001b003a087810 */ /* 0x000fe40007ffe0ff */
[----:B------:R-:W-:Y:S02]  /*1c5e0*/  FADD R51, R76, R60 ;  /* 0x0000003c4c337221 */ /* 0x000fe40000000000 */
[----:B------:R-:W-:Y:S02]  /*1c5f0*/  R2UR UR18, R8 ;  /* 0x00000000081272ca */ /* 0x000fe400000e0000 */
[----:B------:R-:W-:Y:S01]  /*1c600*/  R2UR UR19, R9 ;  /* 0x00000000091372ca */ /* 0x000fe200000e0000 */
[----:B------:R-:W-:Y:S01]  /*1c610*/  FADD R51, R51, R50 ;  /* 0x0000003233337221 */ /* 0x000fe20000000000 */
[----:B------:R-:W-:-:S02]  /*1c620*/  FSETP.GEU.AND P4, PT, R7, -126, PT ;  /* 0xc2fc00000700780b */ /* 0x000fc40003f8e000 */
[----:B------:R-:W-:Y:S01]  /*1c630*/  FSETP.GEU.AND P5, PT, R35, -126, PT ;  /* 0xc2fc00002300780b */ /* 0x000fe20003fae000 */
[----:B------:R-:W-:Y:S01]  /*1c640*/  FADD R51, R51, R52 ;  /* 0x0000003433337221 */ /* 0x000fe20000000000 */
[----:B------:R-:W-:-:S03]  /*1c650*/  FSETP.GEU.AND P6, PT, R13, -126, PT ;  /* 0xc2fc00000d00780b */ /* 0x000fc60003fce000 */
[----:B------:R-:W-:-:S04]  /*1c660*/  FADD R51, R51, R56 ;  /* 0x0000003833337221 */ /* 0x000fc80000000000 */
[----:B------:R-:W-:Y:S02]  /*1c670*/  FADD R51, R51, R55 ;  /* 0x0000003733337221 */ /* 0x000fe40000000000 */
[----:B------:R-:W-:Y:S02]  /*1c680*/  @!P4 FMUL R7, R7, 0.5 ;  /* 0x3f0000000707c820 */ /* 0x000fe40000400000 */
[----:B------:R-:W-:Y:S01]  /*1c690*/  FADD R51, R51, R46 ;  /* 0x0000002e33337221 */ /* 0x000fe20000000000 */
[----:B------:R-:W-:Y:S01]  /*1c6a0*/  @!P5 FMUL R35, R35, 0.5 ;  /* 0x3f0000002323d820 */ /* 0x000fe20000400000 */
[----:B------:R-:W-:Y:S01]  /*1c6b0*/  @!P6 FMUL R13, R13, 0.5 ;  /* 0x3f0000000d0de820 */ /* 0x000fe20000400000 */
[----:B------:R-:W-:Y:S01]  /*1c6c0*/  FADD R36, R27, R44 ;  /* 0x0000002c1b247221 */ /* 0x000fe20000000000 */
[----:B------:R-:W-:Y:S02]  /*1c6d0*/  FADD R27, R51, R38 ;  /* 0x00000026331b7221 */ /* 0x000fe40000000000 */
[----:B------:R-:W1:Y:S01]  /*1c6e0*/  MUFU.EX2 R38, R35 ;  /* 0x0000002300267308 */ /* 0x000e620000000800 */
[----:B------:R-:W-:-:S02]  /*1c6f0*/  WARPGROUP.DEPBAR.LE gsb0, 0x0 ;  /* 0x00008000000079c5 */ /* 0x000fc40000010000 */
[----:B------:R-:W-:-:S06]  /*1c700*/  WARPGROUP.ARRIVE ;  /* 0x00000000000079c5 */ /* 0x000fcc0000000000 */
[----:B------:R-:W-:Y:S01]  /*1c710*/  HGMMA.64x32x16.F32.BF16 R152, R28, gdesc[UR16].tnspB, R152, gsb0 ;  /* 0x406000101c987df0 */ /* 0x000fe20008001898 */
[----:B------:R-:W2:Y:S08]  /*1c720*/  MUFU.EX2 R7, R7 ;  /* 0x0000000700077308 */ /* 0x000eb00000000800 */
[----:B------:R-:W3:Y:S01]  /*1c730*/  MUFU.EX2 R13, R13 ;  /* 0x0000000d000d7308 */ /* 0x000ee20000000800 */
[----:B-1----:R-:W-:Y:S01]  /*1c740*/  @!P5 FMUL R38, R38, R38 ;  /* 0x000000262626d220 */ /* 0x002fe20000400000 */
[----:B------:R-:W-:-:S02]  /*1c750*/  FSETP.GEU.AND P2, PT, R11, -126, PT ;  /* 0xc2fc00000b00780b */ /* 0x000fc40003f4e000 */
[----:B------:R-:W-:Y:S02]  /*1c760*/  FSETP.GEU.AND P3, PT, R96, -126, PT ;  /* 0xc2fc00006000780b */ /* 0x000fe40003f6e000 */
[----:B------:R-:W-:Y:S01]  /*1c770*/  FSETP.GEU.AND P5, PT, R92, -126, PT ;  /* 0xc2fc00005c00780b */ /* 0x000fe20003fae000 */
[----:B--2---:R-:W-:Y:S01]  /*1c780*/  @!P4 FMUL R7, R7, R7 ;  /* 0x000000070707c220 */ /* 0x004fe20000400000 */
[----:B------:R-:W-:Y:S01]  /*1c790*/  FSETP.GEU.AND P4, PT, R94, -126, PT ;  /* 0xc2fc00005e00780b */ /* 0x000fe20003f8e000 */
[----:B---3--:R-:W-:Y:S01]  /*1c7a0*/  @!P6 FMUL R13, R13, R13 ;  /* 0x0000000d0d0de220 */ /* 0x008fe20000400000 */
[----:B------:R-:W-:-:S05]  /*1c7b0*/  FSETP.GEU.AND P6, PT, R90, -126, PT ;  /* 0xc2fc00005a00780b */ /* 0x000fca0003fce000 */
[----:B------:R-:W-:Y:S02]  /*1c7c0*/  @!P2 FMUL R11, R11, 0.5 ;  /* 0x3f0000000b0ba820 */ /* 0x000fe40000400000 */
[----:B------:R-:W-:Y:S02]  /*1c7d0*/  @!P3 FMUL R96, R96, 0.5 ;  /* 0x3f0000006060b820 */ /* 0x000fe40000400000 */
[----:B------:R-:W-:Y:S02]  /*1c7e0*/  @!P5 FMUL R92, R92, 0.5 ;  /* 0x3f0000005c5cd820 */ /* 0x000fe40000400000 */
[----:B------:R-:W-:Y:S01]  /*1c7f0*/  @!P4 FMUL R94, R94, 0.5 ;  /* 0x3f0000005e5ec820 */ /* 0x000fe20000400000 */
[----:B------:R-:W1:Y:S01]  /*1c800*/  MUFU.EX2 R40, R11 ;  /* 0x0000000b00287308 */ /* 0x000e620000000800 */
[----:B------:R-:W-:-:S07]  /*1c810*/  @!P6 FMUL R90, R90, 0.5 ;  /* 0x3f0000005a5ae820 */ /* 0x000fce0000400000 */
[----:B------:R-:W2:Y:S08]  /*1c820*/  MUFU.EX2 R96, R96 ;  /* 0x0000006000607308 */ /* 0x000eb00000000800 */
[----:B------:R-:W3:Y:S01]  /*1c830*/  MUFU.EX2 R11, R94 ;  /* 0x0000005e000b7308 */ /* 0x000ee20000000800 */
[----:B------:R-:W-:Y:S02]  /*1c840*/  WARPGROUP.DEPBAR.LE gsb0, 0x0 ;  /* 0x00008000000079c5 */ /* 0x000fe40000010000 */
[----:B------:R-:W-:-:S05]  /*1c850*/  VIADD R28, R58, 0x1340 ;  /* 0x000013403a1c7836 */ /* 0x000fca0000000000 */
[----:B------:R-:W4:Y:S01]  /*1c860*/  MUFU.EX2 R92, R92 ;  /* 0x0000005c005c7308 */ /* 0x000f220000000800 */
[----:B------:R-:W-:-:S07]  /*1c870*/  IMAD.MOV.U32 R29, RZ, RZ, -0x7fffffe0 ;  /* 0x80000020ff1d7424 */ /* 0x000fce00078e00ff */
[----:B------:R-:W4:Y:S01]  /*1c880*/  MUFU.EX2 R35, R90 ;  /* 0x0000005a00237308 */ /* 0x000f220000000800 */
[----:B------:R-:W-:Y:S02]  /*1c890*/  R2UR UR34, R28 ;  /* 0x000000001c2272ca */ /* 0x000fe400000e0000 */
[----:B------:R-:W-:Y:S02]  /*1c8a0*/  R2UR UR35, R29 ;  /* 0x000000001d2372ca */ /* 0x000fe400000e0000 */
[C---:B------:R-:W-:Y:S02]  /*1c8b0*/  IADD3 R28, R58.reuse, 0x1740, RZ ;  /* 0x000017403a1c7810 */ /* 0x040fe40007ffe0ff */
[----:B------:R-:W-:Y:S01]  /*1c8c0*/  MOV R29, 0x80000020 ;  /* 0x80000020001d7802 */ /* 0x000fe20000000f00 */
[----:B------:R-:W-:Y:S01]  /*1c8d0*/  VIADD R30, R58, 0x1b40 ;  /* 0x00001b403a1e7836 */ /* 0x000fe20000000000 */
[----:B------:R-:W-:Y:S01]  /*1c8e0*/  R2UR UR10, R28 ;  /* 0x000000001c0a72ca */ /* 0x000fe200000e0000 */
[----:B------:R-:W-:Y:S01]  /*1c8f0*/  VIADD R28, R58, 0x380 ;  /* 0x000003803a1c7836 */ /* 0x000fe20000000000 */
[----:B------:R-:W-:Y:S01]  /*1c900*/  R2UR UR11, R29 ;  /* 0x000000001d0b72ca */ /* 0x000fe200000e0000 */
[----:B------:R-:W-:-:S02]  /*1c910*/  IMAD.MOV.U32 R29, RZ, RZ, -0x7fffffe0 ;  /* 0x80000020ff1d7424 */ /* 0x000fc400078e00ff */
[----:B-1----:R-:W-:Y:S01]  /*1c920*/  @!P2 FMUL R40, R40, R40 ;  /* 0x000000282828a220 */ /* 0x002fe20000400000 */
[----:B--2---:R-:W-:Y:S01]  /*1c930*/  @!P3 FMUL R96, R96, R96 ;  /* 0x000000606060b220 */ /* 0x004fe20000400000 */
[----:B---3--:R-:W-:Y:S01]  /*1c940*/  @!P4 FMUL R11, R11, R11 ;  /* 0x0000000b0b0bc220 */ /* 0x008fe20000400000 */
[----:B----4-:R-:W-:Y:S01]  /*1c950*/  @!P5 FMUL R92, R92, R92 ;  /* 0x0000005c5c5cd220 */ /* 0x010fe20000400000 */
[----:B------:R-:W-:Y:S01]  /*1c960*/  @!P6 FMUL R35, R35, R35 ;  /* 0x000000232323e220 */ /* 0x000fe20000400000 */
[----:B------:R-:W-:Y:S02]  /*1c970*/  MOV R31, 0x80000020 ;  /* 0x80000020001f7802 */ /* 0x000fe40000000f00 */
        /* <DEDUP_REMOVED lines=10> */
[----:B------:R-:W-:Y:S02]  /*1ca20*/  IADD3 R42, R58, 0xb40, RZ ;  /* 0x00000b403a2a7810 */ /* 0x000fe40007ffe0ff */
[----:B------:R-:W-:Y:S01]  /*1ca30*/  MOV R43, 0x80000020 ;  /* 0x80000020002b7802 */ /* 0x000fe20000000f00 */
[----:B------:R-:W-:Y:S02]  /*1ca40*/  WARPGROUP.DEPBAR.LE gsb0, 0x0 ;  /* 0x00008000000079c5 */ /* 0x000fe40000010000 */
[----:B------:R-:W-:-:S06]  /*1ca50*/  WARPGROUP.ARRIVE ;  /* 0x00000000000079c5 */ /* 0x000fcc0000000000 */
[----:B------:R-:W-:Y:S01]  /*1ca60*/  HGMMA.64x32x16.F32.BF16 R232, R28, gdesc[UR28].tnspB, R232, gsb0 ;  /* 0x4060001c1ce87df0 */ /* 0x000fe200080018e8 */
[----:B------:R-:W-:Y:S02]  /*1ca70*/  R2UR UR6, R42 ;  /* 0x000000002a0672ca */ /* 0x000fe400000e0000 */
[----:B------:R-:W-:Y:S01]  /*1ca80*/  R2UR UR7, R43 ;  /* 0x000000002b0772ca */ /* 0x000fe200000e0000 */
[----:B------:R-:W-:Y:S01]  /*1ca90*/  VIADD R8, R58, 0xf40 ;  /* 0x00000f403a087836 */ /* 0x000fe20000000000 */
[----:B------:R-:W-:Y:S02]  /*1caa0*/  WARPGROUP.DEPBAR.LE gsb0, 0x0 ;  /* 0x00008000000079c5 */ /* 0x000fe40000010000 */
[----:B------:R-:W-:-:S09]  /*1cab0*/  WARPGROUP.ARRIVE ;  /* 0x00000000000079c5 */ /* 0x000fd20000000000 */
[----:B------:R-:W-:Y:S01]  /*1cac0*/  HGMMA.64x32x16.F32.BF16 R216, R28, gdesc[UR4].tnspB, R216, gsb0 ;  /* 0x406000041cd87df0 */ /* 0x000fe200080018d8 */
[----:B------:R-:W-:Y:S02]  /*1cad0*/  MOV R9, 0x80000020 ;  /* 0x8000002000097802 */ /* 0x000fe40000000f00 */
[----:B------:R-:W-:Y:S02]  /*1cae0*/  R2UR UR22, R8 ;  /* 0x00000000081672ca */ /* 0x000fe400000e0000 */
[----:B------:R-:W-:Y:S01]  /*1caf0*/  R2UR UR23, R9 ;  /* 0x00000000091772ca */ /* 0x000fe200000e0000 */
[----:B------:R-:W-:Y:S02]  /*1cb00*/  WARPGROUP.DEPBAR.LE gsb0, 0x0 ;  /* 0x00008000000079c5 */ /* 0x000fe40000010000 */
[----:B------:R-:W-:-:S10]  /*1cb10*/  WARPGROUP.ARRIVE ;  /* 0x00000000000079c5 */ /* 0x000fd40000000000 */
[----:B------:R-:W-:Y:S03]  /*1cb20*/  HGMMA.64x32x16.F32.BF16 R200, R28, gdesc[UR20].tnspB, R200, gsb0 ;  /* 0x406000141cc87df0 */ /* 0x000fe600080018c8 */
[----:B------:R-:W-:Y:S02]  /*1cb30*/  WARPGROUP.DEPBAR.LE gsb0, 0x0 ;  /* 0x00008000000079c5 */ /* 0x000fe40000010000 */
[----:B------:R-:W-:-:S06]  /*1cb40*/  WARPGROUP.ARRIVE ;  /* 0x00000000000079c5 */ /* 0x000fcc0000000000 */
[----:B------:R-:W-:Y:S01]  /*1cb50*/  HGMMA.64x32x16.F32.BF16 R184, R28, gdesc[UR32].tnspB, R184, gsb0 ;  /* 0x406000201cb87df0 */ /* 0x000fe200080018b8 */
[----:B------:R-:W-:Y:S02]  /*1cb60*/  FSETP.GEU.AND P2, PT, R16, -126, PT ;  /* 0xc2fc00001000780b */ /* 0x000fe40003f4e000 */
[----:B------:R-:W-:Y:S02]  /*1cb70*/  FSETP.GEU.AND P4, PT, R21, -126, PT ;  /* 0xc2fc00001500780b */ /* 0x000fe40003f8e000 */
[----:B------:R-:W-:Y:S01]  /*1cb80*/  FSETP.GEU.AND P3, PT, R12, -126, PT ;  /* 0xc2fc00000c00780b */ /* 0x000fe20003f6e000 */
[----:B------:R-:W-:Y:S02]  /*1cb90*/  WARPGROUP.DEPBAR.LE gsb0, 0x0 ;  /* 0x00008000000079c5 */ /* 0x000fe40000010000 */
[----:B------:R-:W-:-:S06]  /*1cba0*/  WARPGROUP.ARRIVE ;  /* 0x00000000000079c5 */ /* 0x000fcc0000000000 */
[----:B------:R-:W-:Y:S01]  /*1cbb0*/  HGMMA.64x32x16.F32.BF16 R168, R28, gdesc[UR8].tnspB, R168, gsb0 ;  /* 0x406000081ca87df0 */ /* 0x000fe200080018a8 */
[----:B------:R-:W-:Y:S01]  /*1cbc0*/  @!P2 FMUL R16, R16, 0.5 ;  /* 0x3f0000001010a820 */ /* 0x000fe20000400000 */
[----:B------:R-:W-:Y:S02]  /*1cbd0*/  @!P4 FMUL R21, R21, 0.5 ;  /* 0x3f0000001515c820 */ /* 0x000fe40000400000 */
[----:B------:R-:W-:-:S03]  /*1cbe0*/  @!P3 FMUL R12, R12, 0.5 ;  /* 0x3f0000000c0cb820 */ /* 0x000fc60000400000 */
[----:B------:R-:W1:Y:S08]  /*1cbf0*/  MUFU.EX2 R16, R16 ;  /* 0x0000001000107308 */ /* 0x000e700000000800 */
[----:B------:R-:W2:Y:S08]  /*1cc00*/  MUFU.EX2 R37, R12 ;  /* 0x0000000c00257308 */ /* 0x000eb00000000800 */
[----:B------:R-:W3:Y:S01]  /*1cc10*/  MUFU.EX2 R21, R21 ;  /* 0x0000001500157308 */ /* 0x000ee20000000800 */
[----:B-1----:R-:W-:Y:S01]  /*1cc20*/  @!P2 FMUL R16, R16, R16 ;  /* 0x000000101010a220 */ /* 0x002fe20000400000 */
[----:B------:R-:W-:-:S02]  /*1cc30*/  FSETP.GEU.AND P6, PT, R22, -126, PT ;  /* 0xc2fc00001600780b */ /* 0x000fc40003fce000 */
[----:B------:R-:W-:Y:S01]  /*1cc40*/  FSETP.GEU.AND P2, PT, R5, -126, PT ;  /* 0xc2fc00000500780b */ /* 0x000fe20003f4e000 */
[----:B------:R-:W-:Y:S02]  /*1cc50*/  WARPGROUP.DEPBAR.LE gsb0, 0x0 ;  /* 0x00008000000079c5 */ /* 0x000fe40000010000 */
[----:B------:R-:W-:-:S06]  /*1cc60*/  WARPGROUP.ARRIVE ;  /* 0x00000000000079c5 */ /* 0x000fcc0000000000 */
[----:B------:R-:W-:Y:S01]  /*1cc70*/  HGMMA.64x32x16.F32.BF16 R152, R28, gdesc[UR12].tnspB, R152, gsb0 ;  /* 0x4060000c1c987df0 */ /* 0x000fe20008001898 */
[----:B--2---:R-:W-:Y:S01]  /*1cc80*/  @!P3 FMUL R37, R37, R37 ;  /* 0x000000252525b220 */ /* 0x004fe20000400000 */
[----:B---3--:R-:W-:Y:S01]  /*1cc90*/  @!P4 FMUL R21, R21, R21 ;  /* 0x000000151515c220 */ /* 0x008fe20000400000 */
[----:B------:R-:W-:Y:S02]  /*1cca0*/  FSETP.GEU.AND P3, PT, R14, -126, PT ;  /* 0xc2fc00000e00780b */ /* 0x000fe40003f6e000 */
[----:B------:R-:W-:Y:S02]  /*1ccb0*/  FSETP.GEU.AND P4, PT, R15, -126, PT ;  /* 0xc2fc00000f00780b */ /* 0x000fe40003f8e000 */
[----:B------:R-:W-:Y:S01]  /*1ccc0*/  FSETP.GEU.AND P5, PT, R23, -126, PT ;  /* 0xc2fc00001700780b */ /* 0x000fe20003fae000 */
[----:B------:R-:W-:Y:S01]  /*1ccd0*/  @!P6 FMUL R22, R22, 0.5 ;  /* 0x3f0000001616e820 */ /* 0x000fe20000400000 */
[----:B------:R-:W-:-:S07]  /*1cce0*/  @!P2 FMUL R5, R5, 0.5 ;  /* 0x3f0000000505a820 */ /* 0x000fce0000400000 */
        /* <DEDUP_REMOVED lines=9> */
[----:B------:R-:W-:Y:S02]  /*1cd80*/  VIADD R30, R58, 0x1380 ;  /* 0x000013803a1e7836 */ /* 0x000fe40000000000 */
[----:B-1----:R-:W-:Y:S01]  /*1cd90*/  @!P5 FMUL R8, R8, R8 ;  /* 0x000000080808d220 */ /* 0x002fe20000400000 */
[----:B------:R-:W-:Y:S02]  /*1cda0*/  IMAD.MOV.U32 R29, RZ, RZ, -0x7fffffe0 ;  /* 0x80000020ff1d7424 */ /* 0x000fe400078e00ff */
[----:B------:R-:W-:Y:S01]  /*1cdb0*/  @!P6 FMUL R22, R22, R22 ;  /* 0x000000161616e220 */ /* 0x000fe20000400000 */
[----:B--2---:R-:W-:Y:S01]  /*1cdc0*/  @!P2 FMUL R5, R5, R5 ;  /* 0x000000050505a220 */ /* 0x004fe20000400000 */
[----:B------:R-:W-:Y:S01]  /*1cdd0*/  IADD3 R28, R58, 0xf80, RZ ;  /* 0x00000f803a1c7810 */ /* 0x000fe20007ffe0ff */
[----:B---3--:R-:W-:Y:S01]  /*1cde0*/  @!P3 FMUL R14, R14, R14 ;  /* 0x0000000e0e0eb220 */ /* 0x008fe20000400000 */
[----:B------:R-:W-:Y:S02]  /*1cdf0*/  MOV R31, 0x80000020 ;  /* 0x80000020001f7802 */ /* 0x000fe40000000f00 */
[----:B------:R-:W-:Y:S01]  /*1ce00*/  R2UR UR14, R28 ;  /* 0x000000001c0e72ca */ /* 0x000fe200000e0000 */
[----:B----4-:R-:W-:Y:S01]  /*1ce10*/  @!P4 FMUL R15, R15, R15 ;  /* 0x0000000f0f0fc220 */ /* 0x010fe20000400000 */
[----:B------:R-:W-:-:S02]  /*1ce20*/  R2UR UR15, R29 ;  /* 0x000000001d0f72ca */ /* 0x000fc400000e0000 */
[----:B------:R-:W-:Y:S02]  /*1ce30*/  R2UR UR22, R30 ;  /* 0x000000001e1672ca */ /* 0x000fe400000e0000 */
[----:B------:R-:W-:Y:S02]  /*1ce40*/  R2UR UR23, R31 ;  /* 0x000000001f1772ca */ /* 0x000fe400000e0000 */
[----:B------:R-:W-:Y:S02]  /*1ce50*/  F2FP.BF16.F32.PACK_AB R29, R37, R16 ;  /* 0x00000010251d723e */ /* 0x000fe400000010ff */
[----:B------:R-:W-:Y:S02]  /*1ce60*/  F2FP.BF16.F32.PACK_AB R31, R8, R21 ;  /* 0x00000015081f723e */ /* 0x000fe400000010ff */
[----:B------:R-:W-:Y:S02]  /*1ce70*/  F2FP.BF16.F32.PACK_AB R28, R5, R22 ;  /* 0x00000016051c723e */ /* 0x000fe400000010ff */
[----:B------:R-:W-:-:S04]  /*1ce80*/  F2FP.BF16.F32.PACK_AB R30, R15, R14 ;  /* 0x0000000e0f1e723e */ /* 0x000fc800000010ff */
[----:B------:R-:W-:-:S06]  /*1ce90*/  WARPGROUP.ARRIVE ;  /* 0x00000000000079c5 */ /* 0x000fcc0000000000 */
        /* <DEDUP_REMOVED lines=18> */
[----:B------:R-:W-:Y:S01]  /*1cfc0*/  IMAD.MOV.U32 R43, RZ, RZ, -0x7fffffe0 ;  /* 0x80000020ff2b7424 */ /* 0x000fe200078e00ff */
[----:B------:R-:W-:Y:S01]  /*1cfd0*/  IADD3 R42, R58, 0x1780, RZ ;  /* 0x000017803a2a7810 */ /* 0x000fe20007ffe0ff */
[----:B------:R-:W-:Y:S02]  /*1cfe0*/  WARPGROUP.DEPBAR.LE gsb0, 0x0 ;  /* 0x00008000000079c5 */ /* 0x000fe40000010000 */
[----:B------:R-:W-:-:S06]  /*1cff0*/  WARPGROUP.ARRIVE ;  /* 0x00000000000079c5 */ /* 0x000fcc0000000000 */
[----:B------:R-:W-:Y:S01]  /*1d000*/  HGMMA.64x32x16.F32.BF16 R184, R28, gdesc[UR20].tnspB, R184, gsb0 ;  /* 0x406000141cb87df0 */ /* 0x000fe200080018b8 */
[----:B------:R-:W-:Y:S02]  /*1d010*/  R2UR UR26, R42 ;  /* 0x000000002a1a72ca */ /* 0x000fe400000e0000 */
[----:B------:R-:W-:Y:S02]  /*1d020*/  R2UR UR27, R43 ;  /* 0x000000002b1b72ca */ /* 0x000fe400000e0000 */
[----:B------:R-:W-:Y:S02]  /*1d030*/  FSETP.GEU.AND P5, PT, R18, -126, PT ;  /* 0xc2fc00001200780b */ /* 0x000fe40003fae000 */
[----:B------:R-:W-:Y:S02]  /*1d040*/  FSETP.GEU.AND P6, PT, R26, -126, PT ;  /* 0xc2fc00001a00780b */ /* 0x000fe40003fce000 */
[----:B------:R-:W-:Y:S01]  /*1d050*/  FSETP.GEU.AND P2, PT, R25, -126, PT ;  /* 0xc2fc00001900780b */ /* 0x000fe20003f4e000 */
[----:B------:R-:W-:-:S02]  /*1d060*/  WARPGROUP.DEPBAR.LE gsb0, 0x0 ;  /* 0x00008000000079c5 */ /* 0x000fc40000010000 */
[----:B------:R-:W-:-:S06]  /*1d070*/  WARPGROUP.ARRIVE ;  /* 0x00000000000079c5 */ /* 0x000fcc0000000000 */
[----:B------:R-:W-:Y:S01]  /*1d080*/  HGMMA.64x32x16.F32.BF16 R168, R28, gdesc[UR24].tnspB, R168, gsb0 ;  /* 0x406000181ca87df0 */ /* 0x000fe200080018a8 */
[----:B------:R-:W-:Y:S01]  /*1d090*/  @!P5 FMUL R18, R18, 0.5 ;  /* 0x3f0000001212d820 */ /* 0x000fe20000400000 */
[----:B------:R-:W-:Y:S01]  /*1d0a0*/  IMAD.MOV.U32 R43, RZ, RZ, -0x7fffffe0 ;  /* 0x80000020ff2b7424 */ /* 0x000fe200078e00ff */
[----:B------:R-:W-:Y:S01]  /*1d0b0*/  IADD3 R42, R58, 0x1b80, RZ ;  /* 0x00001b803a2a7810 */ /* 0x000fe20007ffe0ff */
[----:B------:R-:W-:Y:S01]  /*1d0c0*/  @!P6 FMUL R26, R26, 0.5 ;  /* 0x3f0000001a1ae820 */ /* 0x000fe20000400000 */
[----:B------:R-:W-:Y:S02]  /*1d0d0*/  @!P2 FMUL R25, R25, 0.5 ;  /* 0x3f0000001919a820 */ /* 0x000fe40000400000 */
[----:B------:R-:W-:Y:S01]  /*1d0e0*/  R2UR UR18, R42 ;  /* 0x000000002a1272ca */ /* 0x000fe200000e0000 */
[----:B------:R-:W1:Y:S01]  /*1d0f0*/  MUFU.EX2 R18, R18 ;  /* 0x0000001200127308 */ /* 0x000e620000000800 */
[----:B------:R-:W-:-:S07]  /*1d100*/  R2UR UR19, R43 ;  /* 0x000000002b1372ca */ /* 0x000fce00000e0000 */
        /* <DEDUP_REMOVED lines=8> */
[----:B------:R-:W-:Y:S02]  /*1d190*/  WARPGROUP.DEPBAR.LE gsb0, 0x0 ;  /* 0x00008000000079c5 */ /* 0x000fe40000010000 */
[----:B------:R-:W-:-:S06]  /*1d1a0*/  WARPGROUP.ARRIVE ;  /* 0x00000000000079c5 */ /* 0x000fcc0000000000 */
[----:B------:R-:W-:Y:S01]  /*1d1b0*/  HGMMA.64x32x16.F32.BF16 R152, R28, gdesc[UR16].tnspB, R152, gsb0 ;  /* 0x406000101c987df0 */ /* 0x000fe20008001898 */
[----:B---3--:R-:W-:Y:S01]  /*1d1c0*/  @!P2 FMUL R44, R44, R44 ;  /* 0x0000002c2c2ca220 */ /* 0x008fe20000400000 */
[----:B------:R-:W-:Y:S01]  /*1d1d0*/  FSETP.GEU.AND P2, PT, R0, -126, PT ;  /* 0xc2fc00000000780b */ /* 0x000fe20003f4e000 */
[----:B------:R-:W-:Y:S01]  /*1d1e0*/  @!P3 FMUL R19, R19, 0.5 ;  /* 0x3f0000001313b820 */ /* 0x000fe20000400000 */
[----:B------:R-:W-:Y:S01]  /*1d1f0*/  @!P5 FMUL R32, R32, 0.5 ;  /* 0x3f0000002020d820 */ /* 0x000fe20000400000 */
[----:B------:R-:W-:Y:S01]  /*1d200*/  FADD R27, R27, R39 ;  /* 0x000000271b1b7221 */ /* 0x000fe20000000000 */
[----:B------:R-:W-:Y:S01]  /*1d210*/  @!P4 FMUL R34, R34, 0.5 ;  /* 0x3f0000002222c820 */ /* 0x000fe20000400000 */
[----:B------:R-:W-:Y:S01]  /*1d220*/  @!P6 FMUL R24, R24, 0.5 ;  /* 0x3f0000001818e820 */ /* 0x000fe20000400000 */
[----:B------:R-:W1:Y:S01]  /*1d230*/  MUFU.EX2 R23, R19 ;  /* 0x0000001300177308 */ /* 0x000e620000000800 */
[----:B------:R-:W-:-:S06]  /*1d240*/  FADD R27, R27, R10 ;  /* 0x0000000a1b1b7221 */ /* 0x000fcc0000000000 */
[----:B------:R-:W-:Y:S01]  /*1d250*/  @!P2 FMUL R0, R0, 0.5 ;  /* 0x3f0000000000a820 */ /* 0x000fe20000400000 */
[----:B------:R-:W2:Y:S01]  /*1d260*/  MUFU.EX2 R9, R34 ;  /* 0x0000002200097308 */ /* 0x000ea20000000800 */
[----:B------:R-:W-:Y:S01]  /*1d270*/  FADD R88, R27, R88 ;  /* 0x000000581b587221 */ /* 0x000fe20000000000 */
[----:B------:R-:W-:-:S06]  /*1d280*/  IADD3 R26, R58, 0x3c0, RZ ;  /* 0x000003c03a1a7810 */ /* 0x000fcc0007ffe0ff */
[----:B------:R-:W3:Y:S01]  /*1d290*/  MUFU.EX2 R32, R32 ;  /* 0x0000002000207308 */ /* 0x000ee20000000800 */
[----:B------:R-:W-:-:S07]  /*1d2a0*/  MOV R27, 0x80000020 ;  /* 0x80000020001b7802 */ /* 0x000fce0000000f00 */
[----:B------:R4:W3:Y:S08]  /*1d2b0*/  MUFU.EX2 R10, R24 ;  /* 0x00000018000a7308 */ /* 0x0008f00000000800 */
[----:B------:R-:W3:Y:S01]  /*1d2c0*/  MUFU.EX2 R19, R0 ;  /* 0x0000000000137308 */ /* 0x000ee20000000800 */
[----:B------:R-:W-:Y:S01]  /*1d2d0*/  R2UR UR6, R26 ;  /* 0x000000001a0672ca */ /* 0x000fe200000e0000 */
[----:B------:R-:W-:Y:S01]  /*1d2e0*/  VIADD R26, R58, 0xbc0 ;  /* 0x00000bc03a1a7836 */ /* 0x000fe20000000000 */
[----:B------:R-:W-:-:S02]  /*1d2f0*/  R2UR UR7, R27 ;  /* 0x000000001b0772ca */ /* 0x000fc400000e0000 */
[----:B------:R-:W-:Y:S01]  /*1d300*/  MOV R27, 0x80000020 ;  /* 0x80000020001b7802 */ /* 0x000fe20000000f00 */
[----:B----4-:R-:W-:Y:S01]  /*1d310*/  VIADD R24, R58, 0x13c0 ;  /* 0x000013c03a187836 */ /* 0x010fe20000000000 */
[----:B------:R-:W-:Y:S01]  /*1d320*/  R2UR UR14, R26 ;  /* 0x000000001a0e72ca */ /* 0x000fe200000e0000 */
[----:B------:R-:W-:Y:S01]  /*1d330*/  IMAD.MOV.U32 R25, RZ, RZ, -0x7fffffe0 ;  /* 0x80000020ff197424 */ /* 0x000fe200078e00ff */
[----:B------:R-:W-:Y:S01]  /*1d340*/  R2UR UR15, R27 ;  /* 0x000000001b0f72ca */ /* 0x000fe200000e0000 */
[----:B-1----:R-:W-:Y:S01]  /*1d350*/  @!P3 FMUL R23, R23, R23 ;  /* 0x000000171717b220 */ /* 0x002fe20000400000 */
[----:B------:R-:W-:Y:S01]  /*1d360*/  IADD3 R26, R58, 0x17c0, RZ ;  /* 0x000017c03a1a7810 */ /* 0x000fe20007ffe0ff */
[----:B--2---:R-:W-:Y:S01]  /*1d370*/  @!P4 FMUL R9, R9, R9 ;  /* 0x000000090909c220 */ /* 0x004fe20000400000 */
[----:B------:R-:W-:Y:S01]  /*1d380*/  MOV R27, 0x80000020 ;  /* 0x80000020001b7802 */ /* 0x000fe20000000f00 */
[----:B---3--:R-:W-:Y:S01]  /*1d390*/  @!P5 FMUL R32, R32, R32 ;  /* 0x000000202020d220 */ /* 0x008fe20000400000 */
[----:B------:R-:W-:Y:S01]  /*1d3a0*/  @!P6 FMUL R10, R10, R10 ;  /* 0x0000000a0a0ae220 */ /* 0x000fe20000400000 */
[----:B------:R-:W-:Y:S01]  /*1d3b0*/  @!P2 FMUL R19, R19, R19 ;  /* 0x000000131313a220 */ /* 0x000fe20000400000 */
[----:B------:R-:W-:-:S02]  /*1d3c0*/  R2UR UR22, R24 ;  /* 0x00000000181672ca */ /* 0x000fc400000e0000 */
[----:B------:R-:W-:Y:S02]  /*1d3d0*/  R2UR UR23, R25 ;  /* 0x00000000191772ca */ /* 0x000fe400000e0000 */
[----:B------:R-:W-:Y:S02]  /*1d3e0*/  R2UR UR26, R26 ;  /* 0x000000001a1a72ca */ /* 0x000fe400000e0000 */
[----:B------:R-:W-:Y:S02]  /*1d3f0*/  R2UR UR27, R27 ;  /* 0x000000001b1b72ca */ /* 0x000fe400000e0000 */
[----:B------:R-:W-:Y:S02]  /*1d400*/  F2FP.BF16.F32.PACK_AB R25, R12, R18 ;  /* 0x000000120c19723e */ /* 0x000fe400000010ff */
[----:B------:R-:W-:Y:S02]  /*1d410*/  F2FP.BF16.F32.PACK_AB R27, R23, R44 ;  /* 0x0000002c171b723e */ /* 0x000fe400000010ff */
[----:B------:R-:W-:-:S02]  /*1d420*/  F2FP.BF16.F32.PACK_AB R24, R32, R9 ;  /* 0x000000092018723e */ /* 0x000fc400000010ff */
[----:B------:R-:W-:Y:S01]  /*1d430*/  F2FP.BF16.F32.PACK_AB R26, R10, R19 ;  /* 0x000000130a1a723e */ /* 0x000fe200000010ff */
[----:B------:R-:W-:-:S03]  /*1d440*/  WARPGROUP.DEPBAR.LE gsb0, 0x0 ;  /* 0x00008000000079c5 */ /* 0x000fc60000010000 */
        /* <DEDUP_REMOVED lines=28> */
[----:B------:R-:W-:Y:S01]  /*1d610*/  R2UR UR31, R59 ;  /* 0x000000003b1f72ca */ /* 0x000fe200000e0000 */
[----:B------:R-:W-:Y:S01]  /*1d620*/  FADD R87, R88, R87 ;  /* 0x0000005758577221 */ /* 0x000fe20000000000 */
[----:B------:R1:W-:Y:S03]  /*1d630*/  STL.64 [R1], R132 ;  /* 0x0000008401007387 */ /* 0x0003e60000100a00 */
[----:B------:R-:W-:-:S04]  /*1d640*/  FADD R86, R87, R86 ;  /* 0x0000005657567221 */ /* 0x000fc80000000000 */
[----:B------:R-:W-:Y:S01]  /*1d650*/  FADD R85, R86, R85 ;  /* 0x0000005556557221 */ /* 0x000fe20000000000 */
[----:B-1----:R-:W1:Y:S03]  /*1d660*/  S2R R132, SR_CgaCtaId ;  /* 0x0000000000847919 */ /* 0x002e660000008800 */
[----:B------:R-:W-:Y:S01]  /*1d670*/  FADD R96, R85, R96 ;  /* 0x0000006055607221 */ /* 0x000fe20000000000 */
[----:B------:R-:W-:-:S03]  /*1d680*/  FADD R36, R36, R47 ;  /* 0x0000002f24247221 */ /* 0x000fc60000000000 */
[----:B------:R-:W-:Y:S01]  /*1d690*/  FADD R11, R96, R11 ;  /* 0x0000000b600b7221 */ /* 0x000fe20000000000 */
[----:B------:R-:W-:-:S03]  /*1d6a0*/  FADD R17, R36, R17 ;  /* 0x0000001124117221 */ /* 0x000fc60000000000 */
[----:B------:R-:W-:Y:S01]  /*1d6b0*/  FADD R92, R11, R92 ;  /* 0x0000005c0b5c7221 */ /* 0x000fe20000000000 */
[----:B------:R-:W-:Y:S02]  /*1d6c0*/  WARPGROUP.DEPBAR.LE gsb0, 0x0 ;  /* 0x00008000000079c5 */ /* 0x000fe40000010000 */
[----:B------:R-:W-:-:S06]  /*1d6d0*/  WARPGROUP.ARRIVE ;  /* 0x00000000000079c5 */ /* 0x000fcc0000000000 */
[----:B------:R-:W-:Y:S01]  /*1d6e0*/  HGMMA.64x32x16.F32.BF16 R152, R24, gdesc[UR28].tnspB, R152, gsb0 ;  /* 0x4060001c18987df0 */ /* 0x000fe20008001898 */
[----:B------:R-:W-:Y:S01]  /*1d6f0*/  FADD R35, R92, R35 ;  /* 0x000000235c237221 */ /* 0x000fe20000000000 */
[----:B------:R-:W-:-:S03]  /*1d700*/  FADD R17, R17, R20 ;  /* 0x0000001411117221 */ /* 0x000fc60000000000 */
[----:B------:R-:W-:Y:S01]  /*1d710*/  FADD R22, R35, R22 ;  /* 0x0000001623167221 */ /* 0x000fe20000000000 */
[----:B------:R-:W-:Y:S01]  /*1d720*/  FADD R80, R17, R80 ;  /* 0x0000005011507221 */ /* 0x000fe20000000000 */
[----:B------:R-:W-:Y:S02]  /*1d730*/  IADD3 R0, R129, 0x1, RZ ;  /* 0x0000000181007810 */ /* 0x000fe40007ffe0ff */
[----:B------:R-:W-:Y:S01]  /*1d740*/  FADD R5, R22, R5 ;  /* 0x0000000516057221 */ /* 0x000fe20000000000 */
[----:B------:R-:W-:Y:S01]  /*1d750*/  FADD R80, R80, R33 ;  /* 0x0000002150507221 */ /* 0x000fe20000000000 */
[----:B------:R-:W-:Y:S02]  /*1d760*/  MOV R129, 0x400 ;  /* 0x0000040000817802 */ /* 0x000fe40000000f00 */
[----:B------:R-:W-:Y:S01]  /*1d770*/  FADD R14, R5, R14 ;  /* 0x0000000e050e7221 */ /* 0x000fe20000000000 */
[----:B------:R-:W-:Y:S01]  /*1d780*/  FADD R7, R80, R7 ;  /* 0x0000000750077221 */ /* 0x000fe20000000000 */
[----:B-1----:R-:W-:-:S02]  /*1d790*/  LEA R129, R132, R129, 0x18 ;  /* 0x0000008184817211 */ /* 0x002fc400078ec0ff */
[----:B------:R-:W-:Y:S01]  /*1d7a0*/  ISETP.NE.AND P2, PT, R0, 0x4, PT ;  /* 0x000000040000780c */ /* 0x000fe20003f45270 */
[----:B------:R-:W-:Y:S01]  /*1d7b0*/  FADD R14, R14, R15 ;  /* 0x0000000f0e0e7221 */ /* 0x000fe20000000000 */
[----:B------:R-:W-:Y:S01]  /*1d7c0*/  FADD R38, R7, R38 ;  /* 0x0000002607267221 */ /* 0x000fe20000000000 */
[----:B------:R-:W-:Y:S01]  /*1d7d0*/  VIADD R129, R129, 0x77020 ;  /* 0x0007702081817836 */ /* 0x000fe20000000000 */
[----:B------:R-:W-:Y:S01]  /*1d7e0*/  SEL R7, R0, RZ, P2 ;  /* 0x000000ff00077207 */ /* 0x000fe20001000000 */
[----:B------:R-:W-:Y:S01]  /*1d7f0*/  FADD R14, R14, R9 ;  /* 0x000000090e0e7221 */ /* 0x000fe20000000000 */
[----:B------:R-:W-:Y:S02]  /*1d800*/  FADD R13, R38, R13 ;  /* 0x0000000d260d7221 */ /* 0x000fe40000000000 */
[----:B------:R-:W-:Y:S01]  /*1d810*/  LEA R0, R7, R129, 0x3 ;  /* 0x0000008107007211 */ /* 0x000fe200078e18ff */
[----:B------:R-:W-:Y:S01]  /*1d820*/  FADD R14, R14, R32 ;  /* 0x000000200e0e7221 */ /* 0x000fe20000000000 */
[----:B------:R-:W-:-:S02]  /*1d830*/  FADD R13, R13, R40 ;  /* 0x000000280d0d7221 */ /* 0x000fc40000000000 */
[----:B------:R-:W-:Y:S01]  /*1d840*/  PRMT R0, RZ, 0x654, R0 ;  /* 0x00000654ff007816 */ /* 0x000fe20000000000 */
[----:B------:R-:W-:Y:S01]  /*1d850*/  FADD R14, R14, R19 ;  /* 0x000000130e0e7221 */ /* 0x000fe20000000000 */
[----:B------:R-:W-:Y:S01]  /*1d860*/  FADD R16, R13, R16 ;  /* 0x000000100d107221 */ /* 0x000fe20000000000 */
[----:B------:R1:W-:Y:S04]  /*1d870*/  STL.64 [R1+0x8], R134 ;  /* 0x0000088601007387 */ /* 0x0003e80000100a00 */
[----:B------:R1:W-:Y:S01]  /*1d880*/  STL.64 [R1+0x10], R136 ;  /* 0x0000108801007387 */ /* 0x0003e20000100a00 */
[----:B------:R-:W-:-:S03]  /*1d890*/  FADD R16, R16, R37 ;  /* 0x0000002510107221 */ /* 0x000fc60000000000 */
[----:B------:R1:W-:Y:S04]  /*1d8a0*/  STL.64 [R1+0x18], R138 ;  /* 0x0000188a01007387 */ /* 0x0003e80000100a00 */
[----:B------:R1:W-:Y:S01]  /*1d8b0*/  STL.64 [R1+0x20], R140 ;  /* 0x0000208c01007387 */ /* 0x0003e20000100a00 */
[----:B------:R-:W-:Y:S02]  /*1d8c0*/  WARPGROUP.DEPBAR.LE gsb0, 0x0 ;  /* 0x00008000000079c5 */ /* 0x000fe40000010000 */
[----:B------:R2:W-:Y:S01]  /*1d8d0*/  SYNCS.ARRIVE.TRANS64.RED.A1T0 RZ, [R0+URZ], RZ ;  /* 0x000000ff00ff79a7 */ /* 0x0005e2000810043f */
[----:B------:R1:W-:Y:S01]  /*1d8e0*/  STL.64 [R1+0x28], R142 ;  /* 0x0000288e01007387 */ /* 0x0003e20000100a00 */
[----:B------:R-:W-:-:S03]  /*1d8f0*/  FADD R21, R16, R21 ;  /* 0x0000001510157221 */ /* 0x000fc60000000000 */
[----:B------:R1:W-:Y:S01]  /*1d900*/  STL.64 [R1+0x30], R144 ;  /* 0x0000309001007387 */ /* 0x0003e20000100a00 */
[----:B--2---:R-:W-:-:S03]  /*1d910*/  FADD R0, R14, R10 ;  /* 0x0000000a0e007221 */ /* 0x004fc60000000000 */
[----:B------:R1:W-:Y:S04]  /*1d920*/  STL.64 [R1+0x38], R146 ;  /* 0x0000389201007387 */ /* 0x0003e80000100a00 */
[----:B------:R1:W-:Y:S01]  /*1d930*/  STL [R1+0xd4], R0 ;  /* 0x0000d40001007387 */ /* 0x0003e20000100800 */
[----:B------:R-:W-:-:S04]  /*1d940*/  FADD R21, R21, R8 ;  /* 0x0000000815157221 */ /* 0x000fc80000000000 */
[----:B------:R-:W-:-:S04]  /*1d950*/  FADD R21, R21, R18 ;  /* 0x0000001215157221 */ /* 0x000fc80000000000 */
[----:B------:R-:W-:-:S04]  /*1d960*/  FADD R21, R21, R12 ;  /* 0x0000000c15157221 */ /* 0x000fc80000000000 */
[----:B------:R-:W-:-:S04]  /*1d970*/  FADD R21, R21, R44 ;  /* 0x0000002c15157221 */ /* 0x000fc80000000000 */
[----:B------:R-:W-:Y:S01]  /*1d980*/  FADD R16, R21, R23 ;  /* 0x0000001715107221 */ /* 0x000fe20000000000 */
[----:B-1----:R-:W-:Y:S06]  /*1d990*/  @P1 BRA `(.L_x_45) ;  /* 0x0000000400401947 */ /* 0x002fec0003800000 */
[----:B------:R-:W-:Y:S01]  /*1d9a0*/  ISETP.LT.OR P1, PT, R248, 0x1, !P0 ;  /* 0x00000001f800780c */ /* 0x000fe20004721670 */
[----:B------:R-:W-:-:S12]  /*1d9b0*/  BSSY B0, `(.L_x_46) ;  /* 0x000004d000007945 */ /* 0x000fd80003800000 */
[----:B------:R-:W-:Y:S05]  /*1d9c0*/  @P1 BRA `(.L_x_47) ;  /* 0x00000004002c1947 */ /* 0x000fea0003800000 */
[----:B------:R-:W1:Y:S01]  /*1d9d0*/  S2R R24, SR_CgaCtaId ;  /* 0x0000000000187919 */ /* 0x000e620000008800 */
[----:B------:R-:W-:Y:S02]  /*1d9e0*/  MOV R20, 0x400 ;  /* 0x0000040000147802 */ /* 0x000fe40000000f00 */
[----:B------:R-:W-:Y:S01]  /*1d9f0*/  SHF.L.U32 R5, R249, 0x1f, RZ ;  /* 0x0000001ff9057819 */ /* 0x000fe200000006ff */
[----:B------:R-:W2:Y:S01]  /*1da00*/  S2R R129, SR_TID.X ;  /* 0x0000000000817919 */ /* 0x000ea20000002100 */
[----:B-1----:R-:W-:-:S04]  /*1da10*/  LEA R20, R24, R20, 0x18 ;  /* 0x0000001418147211 */ /* 0x002fc800078ec0ff */
[----:B------:R-:W-:Y:S02]  /*1da20*/  LEA R0, R3, R20, 0x3 ;  /* 0x0000001403007211 */ /* 0x000fe400078e18ff */
[----:B--2---:R-:W-:Y:S02]  /*1da30*/  SHF.R.S32.HI R17, RZ, 0x1f, R129 ;  /* 0x0000001fff117819 */ /* 0x004fe40000011481 */
[----:B------:R-:W1:Y:S02]  /*1da40*/  SYNCS.PHASECHK.TRANS64.TRYWAIT P1, [R0+URZ+0x77020], R5 ;  /* 0x07702005000075a7 */ /* 0x000e64000802017f */
[----:B------:R-:W-:-:S04]  /*1da50*/  LEA.HI R17, R17, R129, RZ, 0x7 ;  /* 0x0000008111117211 */ /* 0x000fc800078f38ff */
[----:B------:R-:W-:-:S05]  /*1da60*/  LOP3.LUT R17, R17, 0xffffff80, RZ, 0xc0, !PT ;  /* 0xffffff8011117812 */ /* 0x000fca00078ec0ff */
[----:B------:R-:W-:-:S05]  /*1da70*/  IMAD.IADD R17, R129, 0x1, -R17 ;  /* 0x0000000181117824 */ /* 0x000fca00078e0a11 */
[----:B------:R-:W-:Y:S01]  /*1da80*/  ISETP.NE.AND P2, PT, R17, RZ, PT ;  /* 0x000000ff1100720c */ /* 0x000fe20003f45270 */
[----:B-1----:R-:W-:-:S12]  /*1da90*/  @!P1 BRA `(.L_x_48) ;  /* 0x0000003000cc9947 */ /* 0x002fd80003800000 */
.L_x_97:
        /* <DEDUP_REMOVED lines=8> */
.L_x_49:
[----:B------:R-:W2:Y:S01]  /*1db20*/  S2R R8, SR_CgaCtaId ;  /* 0x0000000000087919 */ /* 0x000ea20000008800 */
[----:B-1----:R-:W-:Y:S01]  /*1db30*/  MOV R5, 0x400 ;  /* 0x0000040000057802 */ /* 0x002fe20000000f00 */
[----:B------:R-:W-:Y:S01]  /*1db40*/  ULDC.64 UR4, c[0x0][0x198] ;  /* 0x0000660000047ab9 */ /* 0x000fe20000000a00 */
[----:B------:R-:W-:Y:S01]  /*1db50*/  R2UR UR33, R0 ;  /* 0x00000000002172ca */ /* 0x000fe200000e0000 */
[----:B------:R-:W-:Y:S01]  /*1db60*/  UIADD3 UR4, UP0, UR4, 0x2f0, URZ ;  /* 0x000002f004047890 */ /* 0x000fe2000ff1e03f */
[C---:B------:R-:W-:Y:S01]  /*1db70*/  R2UR UR35, R250.reuse ;  /* 0x00000000fa2372ca */ /* 0x040fe200000e0000 */
[----:B------:R-:W-:Y:S01]  /*1db80*/  UMOV UR14, 0x0 ;  /* 0x00000000000e7882 */ /* 0x000fe20000000000 */
[----:B------:R-:W-:Y:S01]  /*1db90*/  UMOV UR15, 0x10000000 ;  /* 0x10000000000f7882 */ /* 0x000fe20000000000 */
[----:B------:R-:W-:Y:S01]  /*1dba0*/  UIADD3.X UR5, URZ, UR5, URZ, UP0, !UPT ;  /* 0x000000053f057290 */ /* 0x000fe200087fe43f */
[----:B------:R-:W-:Y:S01]  /*1dbb0*/  VIADD R250, R250, 0x1 ;  /* 0x00000001fafa7836 */ /* 0x000fe20000000000 */
[----:B------:R-:W-:Y:S01]  /*1dbc0*/  UMOV UR34, URZ ;  /* 0x0000003f00227c82 */ /* 0x000fe20008000000 */
[----:B------:R-:W-:Y:S01]  /*1dbd0*/  UMOV UR26, 0x20 ;  /* 0x00000020001a7882 */ /* 0x000fe20000000000 */
[----:B------:R-:W-:Y:S01]  /*1dbe0*/  UMOV UR28, UR36 ;  /* 0x00000024001c7c82 */ /* 0x000fe20008000000 */
[----:B------:R-:W-:Y:S01]  /*1dbf0*/  UMOV UR29, UR37 ;  /* 0x00000025001d7c82 */ /* 0x000fe20008000000 */
[----:B------:R-:W-:Y:S01]  /*1dc00*/  UMOV UR18, 0x40 ;  /* 0x0000004000127882 */ /* 0x000fe20000000000 */
[----:B------:R-:W-:Y:S01]  /*1dc10*/  UMOV UR20, UR36 ;  /* 0x0000002400147c82 */ /* 0x000fe20008000000 */
[----:B------:R-:W-:-:S02]  /*1dc20*/  UIADD3 UR33, UR33, 0x77000, URZ ;  /* 0x0007700021217890 */ /* 0x000fc4000fffe03f */
        /* <DEDUP_REMOVED lines=37> */
.L_x_47:
[----:B------:R-:W-:Y:S05]  /*1de80*/  BSYNC B0 ;  /* 0x0000000000007941 */ /* 0x000fea0003800000 */
.L_x_46:
[----:B------:R-:W-:-:S07]  /*1de90*/  IADD3 R248, R248, -0x1, RZ ;  /* 0xfffffffff8f87810 */ /* 0x000fce0007ffe0ff */
.L_x_45:
[----:B------:R-:W2:Y:S04]  /*1dea0*/  LDL.LU R0, [R1+0xd8] ;  /* 0x0000d80001007983 */ /* 0x000ea80000300800 */
[----:B------:R-:W3:Y:S04]  /*1deb0*/  LDL.LU R10, [R1+0xec] ;  /* 0x0000ec00010a7983 */ /* 0x000ee80000300800 */
[----:B------:R-:W4:Y:S01]  /*1dec0*/  LDL.LU R8, [R1+0xe8] ;  /* 0x0000e80001087983 */ /* 0x000f220000300800 */
[----:B------:R-:W-:Y:S02]  /*1ded0*/  IADD3 R9, R7, 0x1, RZ ;  /* 0x0000000107097810 */ /* 0x000fe40007ffe0ff */
[----:B------:R-:W-:-:S02]  /*1dee0*/  IADD3 R2, R2, 0x100, RZ ;  /* 0x0000010002027810 */ /* 0x000fc40007ffe0ff */
[C---:B------:R-:W-:Y:S02]  /*1def0*/  ISETP.NE.AND P2, PT, R9.reuse, 0x4, PT ;  /* 0x000000040900780c */ /* 0x040fe40003f45270 */
[----:B------:R-:W-:Y:S02]  /*1df00*/  MOV R7, R4 ;  /* 0x0000000400077202 */ /* 0x000fe40000000f00 */
[----:B------:R-:W-:Y:S01]  /*1df10*/  SEL R9, R9, RZ, P2 ;  /* 0x000000ff09097207 */ /* 0x000fe20001000000 */
[----:B--2---:R-:W-:-:S05]  /*1df20*/  VIADD R0, R0, 0x1 ;  /* 0x0000000100007836 */ /* 0x004fca0000000000 */
[----:B------:R-:W-:Y:S02]  /*1df30*/  ISETP.NE.AND P1, PT, R0, 0x4, PT ;  /* 0x000000040000780c */ /* 0x000fe40003f25270 */
[----:B----4-:R-:W-:Y:S02]  /*1df40*/  ISETP.GT.AND P3, PT, R8, 0x1, PT ;  /* 0x000000010800780c */ /* 0x010fe40003f64270 */
[----:B------:R-:W-:Y:S02]  /*1df50*/  SEL R5, RZ, 0x1, P1 ;  /* 0x00000001ff057807 */ /* 0x000fe40000800000 */
[----:B------:R-:W-:Y:S02]  /*1df60*/  SEL R0, R0, RZ, P1 ;  /* 0x000000ff00007207 */ /* 0x000fe40000800000 */
[----:B---3--:R-:W-:Y:S01]  /*1df70*/  LOP3.LUT R5, R10, R5, RZ, 0x3c, !PT ;  /* 0x000000050a057212 */ /* 0x008fe200078e3cff */
[----:B------:R-:W-:Y:S02]  /*1df80*/  VIADD R10, R8, 0xffffffff ;  /* 0xffffffff080a7836 */ /* 0x000fe40000000000 */
[----:B------:R-:W-:-:S03]  /*1df90*/  IMAD.MOV.U32 R8, RZ, RZ, R6 ;  /* 0x000000ffff087224 */ /* 0x000fc600078e0006 */
[----:B------:R2:W-:Y:S04]  /*1dfa0*/  STL [R1+0xe8], R10 ;  /* 0x0000e80a01007387 */ /* 0x0005e80000100800 */
[----:B------:R2:W-:Y:S01]  /*1dfb0*/  STL [R1+0xdc], R9 ;  /* 0x0000dc0901007387 */ /* 0x0005e20000100800 */
[----:B------:R-:W-:Y:S05]  /*1dfc0*/  @P3 BRA `(.L_x_50) ;  /* 0xffffff5800683947 */ /* 0x000fea000383ffff */
.L_x_37:
[----:B--2---:R-:W2:Y:S01]  /*1dfd0*/  LDL.LU R9, [R1+0xd4] ;  /* 0x0000d40001097983 */ /* 0x004ea20000300800 */
[----:B------:R-:W-:Y:S05]  /*1dfe0*/  WARPSYNC.ALL ;  /* 0x0000000000007948 */ /* 0x000fea0003800000 */
[----:B------:R-:W3:Y:S01]  /*1dff0*/  SHFL.BFLY PT, R3, R16, 0x1, 0x1f ;  /* 0x0c201f0010037f89 */ /* 0x000ee200000e0000 */
[----:B------:R-:W-:Y:S01]  /*1e000*/  BSSY B0, `(.L_x_51) ;  /* 0x0000024000007945 */ /* 0x000fe20003800000 */
[----:B------:R-:W-:Y:S01]  /*1e010*/  MOV R10, 0x3f800000 ;  /* 0x3f800000000a7802 */ /* 0x000fe20000000f00 */
[----:B------:R-:W-:Y:S01]  /*1e020*/  IMAD.MOV.U32 R2, RZ, RZ, 0x3f800000 ;  /* 0x3f800000ff027424 */ /* 0x000fe200078e00ff */
[----:B------:R-:W-:Y:S01]  /*1e030*/  MOV R7, 0x7f800000 ;  /* 0x7f80000000077802 */ /* 0x000fe20000000f00 */
[----:B---3--:R-:W-:-:S05]  /*1e040*/  FADD R17, R3, R16 ;  /* 0x0000001003117221 */ /* 0x008fca0000000000 */
[----:B------:R-:W3:Y:S02]  /*1e050*/  SHFL.BFLY PT, R18, R17, 0x2, 0x1f ;  /* 0x0c401f0011127f89 */ /* 0x000ee400000e0000 */
[----:B---3--:R-:W-:Y:S02]  /*1e060*/  FADD R8, R17, R18 ;  /* 0x0000001211087221 */ /* 0x008fe40000000000 */
[----:B--2---:R-:W2:Y:S02]  /*1e070*/  SHFL.BFLY PT, R0, R9, 0x1, 0x1f ;  /* 0x0c201f0009007f89 */ /* 0x004ea400000e0000 */
[----:B--2---:R-:W-:-:S05]  /*1e080*/  FADD R0, R0, R9 ;  /* 0x0000000900007221 */ /* 0x004fca0000000000 */
[----:B------:R-:W2:Y:S02]  /*1e090*/  SHFL.BFLY PT, R5, R0, 0x2, 0x1f ;  /* 0x0c401f0000057f89 */ /* 0x000ea400000e0000 */
[C---:B--2---:R-:W-:Y:S01]  /*1e0a0*/  FSETP.NE.AND P0, PT, R0.reuse, -R5, PT ;  /* 0x800000050000720b */ /* 0x044fe20003f05000 */
[----:B------:R-:W-:Y:S01]  /*1e0b0*/  FADD R9, R0, R5 ;  /* 0x0000000500097221 */ /* 0x000fe20000000000 */
[----:B------:R-:W-:-:S11]  /*1e0c0*/  IMAD.MOV.U32 R5, RZ, RZ, 0x7f800000 ;  /* 0x7f800000ff057424 */ /* 0x000fd600078e00ff */
[----:B------:R-:W-:Y:S05]  /*1e0d0*/  @!P0 BRA `(.L_x_52) ;  /* 0x0000000000588947 */ /* 0x000fea0003800000 */
[----:B------:R-:W-:Y:S01]  /*1e0e0*/  VIADD R0, R9, 0x1800000 ;  /* 0x0180000009007836 */ /* 0x000fe20000000000 */
[----:B------:R-:W-:Y:S04]  /*1e0f0*/  BSSY B1, `(.L_x_53) ;  /* 0x000000d000017945 */ /* 0x000fe80003800000 */
[----:B------:R-:W-:-:S04]  /*1e100*/  LOP3.LUT R0, R0, 0x7f800000, RZ, 0xc0, !PT ;  /* 0x7f80000000007812 */ /* 0x000fc800078ec0ff */
[----:B------:R-:W-:-:S13]  /*1e110*/  ISETP.GT.U32.AND P0, PT, R0, 0x1ffffff, PT ;  /* 0x01ffffff0000780c */ /* 0x000fda0003f04070 */
[----:B------:R-:W-:Y:S05]  /*1e120*/  @P0 BRA `(.L_x_54) ;  /* 0x0000000000140947 */ /* 0x000fea0003800000 */
[----:B------:R-:W-:Y:S02]  /*1e130*/  MOV R2, R9 ;  /* 0x0000000900027202 */ /* 0x000fe40000000f00 */
[----:B------:R-:W-:-:S07]  /*1e140*/  MOV R15, 0x1e160 ;  /* 0x0001e160000f7802 */ /* 0x000fce0000000f00 */
[----:B-1----:R-:W-:Y:S05]  /*1e150*/  CALL.REL.NOINC `($__internal_0_$__cuda_sm20_rcp_rn_f32_slowpath) ;  /* 0x0000002c00307944 */ /* 0x002fea0003c00000 */
[----:B------:R-:W-:Y:S01]  /*1e160*/  IMAD.MOV.U32 R2, RZ, RZ, R0 ;  /* 0x000000ffff027224 */ /* 0x000fe200078e0000 */
[----:B------:R-:W-:Y:S06]  /*1e170*/  BRA `(.L_x_55) ;  /* 0x0000000000107947 */ /* 0x000fec0003800000 */
.L_x_54:
[----:B------:R-:W2:Y:S02]  /*1e180*/  MUFU.RCP R2, R9 ;  /* 0x0000000900027308 */ /* 0x000ea40000001000 */
[----:B--2---:R-:W-:-:S04]  /*1e190*/  FFMA R0, R9, R2, -1 ;  /* 0xbf80000009007423 */ /* 0x004fc80000000002 */
[----:B------:R-:W-:-:S04]  /*1e1a0*/  FADD.FTZ R3, -R0, -RZ ;  /* 0x800000ff00037221 */ /* 0x000fc80000010100 */
[----:B------:R-:W-:-:S07]  /*1e1b0*/  FFMA R2, R2, R3, R2 ;  /* 0x0000000302027223 */ /* 0x000fce0000000002 */
.L_x_55:
[----:B------:R-:W-:Y:S05]  /*1e1c0*/  BSYNC B1 ;  /* 0x0000000000017941 */ /* 0x000fea0003800000 */
.L_x_53:
[----:B------:R-:W-:Y:S01]  /*1e1d0*/  FSETP.GEU.AND P0, PT, |R9|, 1.175494350822287508e-38, PT ;  /* 0x008000000900780b */ /* 0x000fe20003f0e200 */
[----:B------:R-:W-:-:S12]  /*1e1e0*/  ULDC UR4, c[0x0][0x600] ;  /* 0x0001800000047ab9 */ /* 0x000fd80000000800 */
[----:B------:R-:W-:-:S04]  /*1e1f0*/  @!P0 FMUL R9, R9, 16777216 ;  /* 0x4b80000009098820 */ /* 0x000fc80000400000 */
[----:B------:R-:W2:Y:S02]  /*1e200*/  MUFU.LG2 R0, R9 ;  /* 0x0000000900007308 */ /* 0x000ea40000000c00 */
[----:B--2---:R-:W-:-:S04]  /*1e210*/  @!P0 FADD R0, R0, -24 ;  /* 0xc1c0000000008421 */ /* 0x004fc80000000000 */
[----:B------:R-:W-:-:S04]  /*1e220*/  FMUL R7, R0, 0.69314718246459960938 ;  /* 0x3f31721800077820 */ /* 0x000fc80000400000 */
[----:B------:R-:W-:-:S07]  /*1e230*/  FFMA R7, R6, UR4, R7 ;  /* 0x0000000406077c23 */ /* 0x000fce0008000007 */
.L_x_52:
[----:B------:R-:W-:Y:S05]  /*1e240*/  BSYNC B0 ;  /* 0x0000000000007941 */ /* 0x000fea0003800000 */
.L_x_51:
[----:B------:R-:W2:Y:S01]  /*1e250*/  LDL.LU R14, [R1] ;  /* 0x00000000010e7983 */ /* 0x000ea20000300800 */
[----:B------:R-:W-:-:S03]  /*1e260*/  ULDC UR4, c[0x0][0x608] ;  /* 0x0001820000047ab9 */ /* 0x000fc60000000800 */
[----:B------:R-:W3:Y:S04]  /*1e270*/  LDL.LU R13, [R1+0x4] ;  /* 0x00000400010d7983 */ /* 0x000ee80000300800 */
[----:B------:R-:W4:Y:S04]  /*1e280*/  LDL.LU R12, [R1+0x10] ;  /* 0x00001000010c7983 */ /* 0x000f280000300800 */
[----:B------:R-:W5:Y:S04]  /*1e290*/  LDL.LU R11, [R1+0x14] ;  /* 0x00001400010b7983 */ /* 0x000f680000300800 */
[----:B------:R-:W5:Y:S04]  /*1e2a0*/  LDL.LU R9, [R1+0x20] ;  /* 0x0000200001097983 */ /* 0x000f680000300800 */
[----:B------:R-:W5:Y:S04]  /*1e2b0*/  LDL.LU R6, [R1+0x24] ;  /* 0x0000240001067983 */ /* 0x000f680000300800 */
[----:B------:R-:W5:Y:S04]  /*1e2c0*/  LDL.LU R3, [R1+0x30] ;  /* 0x0000300001037983 */ /* 0x000f680000300800 */
[----:B------:R-:W5:Y:S01]  /*1e2d0*/  LDL.LU R0, [R1+0x34] ;  /* 0x0000340001007983 */ /* 0x000f620000300800 */
[----:B------:R-:W-:Y:S01]  /*1e2e0*/  FSETP.NE.AND P0, PT, R17, -R18, PT ;  /* 0x800000121100720b */ /* 0x000fe20003f05000 */
[----:B------:R-:W-:Y:S01]  /*1e2f0*/  FMUL R2, R2, UR4 ;  /* 0x0000000402027c20 */ /* 0x000fe20008400000 */
[----:B------:R-:W-:Y:S03]  /*1e300*/  BSSY B0, `(.L_x_56) ;  /* 0x0000050000007945 */ /* 0x000fe60003800000 */
        /* <DEDUP_REMOVED lines=48> */
[-C--:B--2---:R-:W-:Y:S01]  /*1e610*/  FMUL R16, R14, R2.reuse ;  /* 0x000000020e107220 */ /* 0x084fe20000400000 */
[-C--:B---3--:R-:W-:Y:S01]  /*1e620*/  FMUL R17, R13, R2.reuse ;  /* 0x000000020d117220 */ /* 0x088fe20000400000 */
[-C--:B----4-:R-:W-:Y:S01]  /*1e630*/  FMUL R18, R12, R2.reuse ;  /* 0x000000020c127220 */ /* 0x090fe20000400000 */
[-C--:B-----5:R-:W-:Y:S01]  /*1e640*/  FMUL R19, R11, R2.reuse ;  /* 0x000000020b137220 */ /* 0x0a0fe20000400000 */
[-C--:B------:R-:W-:Y:S01]  /*1e650*/  FMUL R22, R9, R2.reuse ;  /* 0x0000000209167220 */ /* 0x080fe20000400000 */
[-C--:B------:R-:W-:Y:S01]  /*1e660*/  FMUL R23, R6, R2.reuse ;  /* 0x0000000206177220 */ /* 0x080fe20000400000 */
[-C--:B------:R-:W-:Y:S01]  /*1e670*/  FMUL R24, R3, R2.reuse ;  /* 0x0000000203187220 */ /* 0x080fe20000400000 */
[----:B------:R-:W-:Y:S01]  /*1e680*/  FMUL R25, R0, R2 ;  /* 0x0000000200197220 */ /* 0x000fe20000400000 */
[----:B------:R-:W-:Y:S06]  /*1e690*/  @!P0 BRA `(.L_x_57) ;  /* 0x0000000000588947 */ /* 0x000fec0003800000 */
[----:B------:R-:W-:Y:S01]  /*1e6a0*/  IADD3 R0, R8, 0x1800000, RZ ;  /* 0x0180000008007810 */ /* 0x000fe20007ffe0ff */
[----:B------:R-:W-:Y:S03]  /*1e6b0*/  BSSY B1, `(.L_x_58) ;  /* 0x000000d000017945 */ /* 0x000fe60003800000 */
[----:B------:R-:W-:-:S04]  /*1e6c0*/  LOP3.LUT R0, R0, 0x7f800000, RZ, 0xc0, !PT ;  /* 0x7f80000000007812 */ /* 0x000fc800078ec0ff */
[----:B------:R-:W-:-:S13]  /*1e6d0*/  ISETP.GT.U32.AND P0, PT, R0, 0x1ffffff, PT ;  /* 0x01ffffff0000780c */ /* 0x000fda0003f04070 */
[----:B------:R-:W-:Y:S05]  /*1e6e0*/  @P0 BRA `(.L_x_59) ;  /* 0x0000000000140947 */ /* 0x000fea0003800000 */
[----:B------:R-:W-:Y:S01]  /*1e6f0*/  IMAD.MOV.U32 R2, RZ, RZ, R8 ;  /* 0x000000ffff027224 */ /* 0x000fe200078e0008 */
[----:B------:R-:W-:-:S07]  /*1e700*/  MOV R15, 0x1e720 ;  /* 0x0001e720000f7802 */ /* 0x000fce0000000f00 */
[----:B-1----:R-:W-:Y:S05]  /*1e710*/  CALL.REL.NOINC `($__internal_0_$__cuda_sm20_rcp_rn_f32_slowpath) ;  /* 0x0000002400c07944 */ /* 0x002fea0003c00000 */
[----:B------:R-:W-:Y:S01]  /*1e720*/  MOV R10, R0 ;  /* 0x00000000000a7202 */ /* 0x000fe20000000f00 */
[----:B------:R-:W-:Y:S06]  /*1e730*/  BRA `(.L_x_60) ;  /* 0x0000000000107947 */ /* 0x000fec0003800000 */
.L_x_59:
[----:B------:R-:W2:Y:S02]  /*1e740*/  MUFU.RCP R3, R8 ;  /* 0x0000000800037308 */ /* 0x000ea40000001000 */
[----:B--2---:R-:W-:-:S04]  /*1e750*/  FFMA R0, R8, R3, -1 ;  /* 0xbf80000008007423 */ /* 0x004fc80000000003 */
[----:B------:R-:W-:-:S04]  /*1e760*/  FADD.FTZ R0, -R0, -RZ ;  /* 0x800000ff00007221 */ /* 0x000fc80000010100 */
[----:B------:R-:W-:-:S07]  /*1e770*/  FFMA R10, R3, R0, R3 ;  /* 0x00000000030a7223 */ /* 0x000fce0000000003 */
.L_x_60:
[----:B------:R-:W-:Y:S05]  /*1e780*/  BSYNC B1 ;  /* 0x0000000000017941 */ /* 0x000fea0003800000 */
.L_x_58:
[----:B------:R-:W-:Y:S01]  /*1e790*/  FSETP.GEU.AND P0, PT, |R8|, 1.175494350822287508e-38, PT ;  /* 0x008000000800780b */ /* 0x000fe20003f0e200 */
[----:B------:R-:W-:-:S12]  /*1e7a0*/  ULDC UR4, c[0x0][0x600] ;  /* 0x0001800000047ab9 */ /* 0x000fd80000000800 */
[----:B------:R-:W-:-:S04]  /*1e7b0*/  @!P0 FMUL R8, R8, 16777216 ;  /* 0x4b80000008088820 */ /* 0x000fc80000400000 */
[----:B------:R-:W2:Y:S02]  /*1e7c0*/  MUFU.LG2 R0, R8 ;  /* 0x0000000800007308 */ /* 0x000ea40000000c00 */
[----:B--2---:R-:W-:-:S04]  /*1e7d0*/  @!P0 FADD R0, R0, -24 ;  /* 0xc1c0000000008421 */ /* 0x004fc80000000000 */
[----:B------:R-:W-:-:S04]  /*1e7e0*/  FMUL R5, R0, 0.69314718246459960938 ;  /* 0x3f31721800057820 */ /* 0x000fc80000400000 */
[----:B------:R-:W-:-:S07]  /*1e7f0*/  FFMA R5, R4, UR4, R5 ;  /* 0x0000000404057c23 */ /* 0x000fce0008000005 */
.L_x_57:
[----:B------:R-:W-:Y:S05]  /*1e800*/  BSYNC B0 ;  /* 0x0000000000007941 */ /* 0x000fea0003800000 */
.L_x_56:
[----:B------:R-:W2:Y:S01]  /*1e810*/  LDL.LU R11, [R1+0x8] ;  /* 0x00000800010b7983 */ /* 0x000ea20000300800 */
        /* <DEDUP_REMOVED lines=8> */
[----:B------:R-:W-:Y:S01]  /*1e8a0*/  FMUL R10, R10, UR4 ;  /* 0x000000040a0a7c20 */ /* 0x000fe20008400000 */
[----:B------:R-:W-:Y:S01]  /*1e8b0*/  ULDC.64 UR8, c[0x0][0x208] ;  /* 0x0000820000087ab9 */ /* 0x000fe20000000a00 */
[----:B------:R-:W-:Y:S01]  /*1e8c0*/  BSSY B0, `(.L_x_61) ;  /* 0x0000043000007945 */ /* 0x000fe20003800000 */
[----:B------:R-:W1:Y:S01]  /*1e8d0*/  S2R R33, SR_TID.X ;  /* 0x0000000000217919 */ /* 0x000e620000002100 */
        /* <DEDUP_REMOVED lines=31> */
[----:B-1----:R-:W-:Y:S01]  /*1ead0*/  LOP3.LUT P0, RZ, R33, 0x3, RZ, 0xc0, !PT ;  /* 0x0000000321ff7812 */ /* 0x002fe2000780c0ff */
[----:B------:R-:W-:Y:S01]  /*1eae0*/  FMUL R30, R199, R10 ;  /* 0x0000000ac71e7220 */ /* 0x000fe20000400000 */
[----:B------:R-:W-:-:S04]  /*1eaf0*/  LOP3.LUT R29, R33, 0x7f, RZ, 0xc0, !PT ;  /* 0x0000007f211d7812 */ /* 0x000fc800078ec0ff */
[----:B------:R-:W-:Y:S01]  /*1eb00*/  SHF.R.U32.HI R31, RZ, 0x5, R29 ;  /* 0x00000005ff1f7819 */ /* 0x000fe2000001161d */
        /* <DEDUP_REMOVED lines=8> */
[----:B------:R-:W-:Y:S06]  /*1eb90*/  @P0 BRA `(.L_x_62) ;  /* 0x0000000000540947 */ /* 0x000fec0003800000 */
[----:B------:R-:W1:Y:S01]  /*1eba0*/  S2UR UR4, SR_CTAID.X ;  /* 0x00000000000479c3 */ /* 0x000e620000002500 */
[----:B------:R-:W-:Y:S01]  /*1ebb0*/  SHF.R.U32.HI R0, RZ, 0x2, R33 ;  /* 0x00000002ff007819 */ /* 0x000fe20000011621 */
[----:B------:R-:W-:-:S03]  /*1ebc0*/  IMAD.SHL.U32 R3, R31, 0x10, RZ ;  /* 0x000000101f037824 */ /* 0x000fc600078e00ff */
[----:B------:R-:W-:-:S04]  /*1ebd0*/  LOP3.LUT R0, R0, 0x7, RZ, 0xc0, !PT ;  /* 0x0000000700007812 */ /* 0x000fc800078ec0ff */
[----:B------:R-:W-:Y:S01]  /*1ebe0*/  LOP3.LUT R0, R3, 0xfffffff0, R0, 0xe2, !PT ;  /* 0xfffffff003007812 */ /* 0x000fe200078ee200 */
[----:B-1----:R-:W-:-:S03]  /*1ebf0*/  USHF.L.U32 UR6, UR4, 0x6, URZ ;  /* 0x0000000604067899 */ /* 0x002fc6000800063f */
[----:B------:R-:W-:Y:S02]  /*1ec00*/  ULDC.64 UR4, c[0x0][0x688] ;  /* 0x0001a20000047ab9 */ /* 0x000fe40000000a00 */
[----:B------:R-:W-:Y:S02]  /*1ec10*/  UIMAD UR4, UR36, UR4, UR6 ;  /* 0x00000004240472a4 */ /* 0x000fe4000f8e0206 */
[----:B------:R-:W-:Y:S02]  /*1ec20*/  LOP3.LUT R2, R0, UR6, RZ, 0xfc, !PT ;  /* 0x0000000600027c12 */ /* 0x000fe4000f8efcff */
[----:B------:R-:W-:Y:S02]  /*1ec30*/  UIMAD UR4, UR37, UR5, UR4 ;  /* 0x00000005250472a4 */ /* 0x000fe4000f8e0204 */
[C---:B------:R-:W-:Y:S01]  /*1ec40*/  IADD3 R3, R2.reuse, 0x8, RZ ;  /* 0x0000000802037810 */ /* 0x040fe20007ffe0ff */
[----:B------:R-:W-:Y:S02]  /*1ec50*/  ULDC UR5, c[0x0][0x288] ;  /* 0x0000a20000057ab9 */ /* 0x000fe40000000800 */
[----:B------:R-:W-:-:S02]  /*1ec60*/  ISETP.GE.U32.AND P0, PT, R2, UR5, PT ;  /* 0x0000000502007c0c */ /* 0x000fc4000bf06070 */
[----:B------:R-:W-:Y:S02]  /*1ec70*/  IADD3 R0, P2, R0, UR4, RZ ;  /* 0x0000000400007c10 */ /* 0x000fe4000ff5e0ff */
[----:B------:R-:W-:Y:S01]  /*1ec80*/  ISETP.GE.U32.AND P1, PT, R3, UR5, PT ;  /* 0x0000000503007c0c */ /* 0x000fe2000bf26070 */
[----:B------:R-:W-:Y:S02]  /*1ec90*/  ULDC.64 UR4, c[0x0][0x680] ;  /* 0x0001a00000047ab9 */ /* 0x000fe40000000a00 */
[----:B------:R-:W-:Y:S01]  /*1eca0*/  IMAD.X R3, RZ, RZ, RZ, P2 ;  /* 0x000000ffff037224 */ /* 0x000fe200010e06ff */
[----:B------:R-:W-:-:S04]  /*1ecb0*/  LEA R2, P2, R0, UR4, 0x2 ;  /* 0x0000000400027c11 */ /* 0x000fc8000f8410ff */
[----:B------:R-:W-:-:S05]  /*1ecc0*/  LEA.HI.X R3, R0, UR5, R3, 0x2, P2 ;  /* 0x0000000500037c11 */ /* 0x000fca00090f1403 */
[----:B------:R1:W-:Y:S04]  /*1ecd0*/  @!P0 STG.E desc[UR8][R2.64], R7 ;  /* 0x0000000702008986 */ /* 0x0003e8000c101908 */
[----:B------:R1:W-:Y:S02]  /*1ece0*/  @!P1 STG.E desc[UR8][R2.64+0x20], R5 ;  /* 0x0000200502009986 */ /* 0x0003e4000c101908 */
.L_x_62:
[----:B------:R-:W-:Y:S05]  /*1ecf0*/  BSYNC B0 ;  /* 0x0000000000007941 */ /* 0x000fea0003800000 */
.L_x_61:
[----:B------:R-:W-:Y:S01]  /*1ed00*/  ULDC.64 UR4, c[0x0][0x730] ;  /* 0x0001cc0000047ab9 */ /* 0x000fe20000000a00 */
[-C--:B------:R-:W-:Y:S01]  /*1ed10*/  FMUL R170, R170, R10.reuse ;  /* 0x0000000aaaaa7220 */ /* 0x080fe20000400000 */
[----:B------:R-:W-:Y:S01]  /*1ed20*/  ISETP.NE.U32.AND P0, PT, RZ, UR4, PT ;  /* 0x00000004ff007c0c */ /* 0x000fe2000bf05070 */
[-C--:B------:R-:W-:Y:S01]  /*1ed30*/  FMUL R44, R171, R10.reuse ;  /* 0x0000000aab2c7220 */ /* 0x080fe20000400000 */
[-C--:B------:R-:W-:Y:S01]  /*1ed40*/  FMUL R174, R174, R10.reuse ;  /* 0x0000000aaeae7220 */ /* 0x080fe20000400000 */
[-C--:B------:R-:W-:Y:S01]  /*1ed50*/  FMUL R42, R175, R10.reuse ;  /* 0x0000000aaf2a7220 */ /* 0x080fe20000400000 */
[----:B------:R-:W-:Y:S01]  /*1ed60*/  ISETP.NE.AND.EX P0, PT, RZ, UR5, PT, P0 ;  /* 0x00000005ff007c0c */ /* 0x000fe2000bf05300 */
        /* <DEDUP_REMOVED lines=12> */
[----:B------:R-:W-:Y:S06]  /*1ee30*/  @P0 BRA `(.L_x_63) ;  /* 0x0000000000200947 */ /* 0x000fec0003800000 */
[----:B------:R-:W-:Y:S02]  /*1ee40*/  ULDC.64 UR4, c[0x0][0x728] ;  /* 0x0001ca0000047ab9 */ /* 0x000fe40000000a00 */
[----:B------:R-:W-:-:S04]  /*1ee50*/  ISETP.NE.U32.AND P0, PT, RZ, UR4, PT ;  /* 0x00000004ff007c0c */ /* 0x000fc8000bf05070 */
[----:B------:R-:W-:-:S13]  /*1ee60*/  ISETP.NE.AND.EX P0, PT, RZ, UR5, PT, P0 ;  /* 0x00000005ff007c0c */ /* 0x000fda000bf05300 */
[----:B------:R-:W-:Y:S05]  /*1ee70*/  @!P0 BRA `(.L_x_64) ;  /* 0x00000000000c8947 */ /* 0x000fea0003800000 */
[----:B-1----:R-:W1:Y:S02]  /*1ee80*/  LDC.64 R2, c[0x0][0x728] ;  /* 0x0001ca00ff027b82 */ /* 0x002e640000000a00 */
[----:B-1----:R3:W5:Y:S01]  /*1ee90*/  LDG.E R27, desc[UR8][R2.64] ;  /* 0x00000008021b7981 */ /* 0x002762000c1e1900 */
[----:B------:R-:W-:Y:S05]  /*1eea0*/  BRA `(.L_x_63) ;  /* 0x0000000000047947 */ /* 0x000fea0003800000 */
.L_x_64:
[----:B------:R-:W2:Y:S02]  /*1eeb0*/  LDC R27, c[0x0][0x720] ;  /* 0x0001c800ff1b7b82 */ /* 0x000ea40000000800 */
.L_x_63:
[----:B------:R-:W-:-:S04]  /*1eec0*/  MOV R0, RZ ;  /* 0x000000ff00007202 */ /* 0x000fc80000000f00 */
[----:B------:R-:W-:-:S13]  /*1eed0*/  LOP3.LUT P0, RZ, R0, 0x1bf, RZ, 0xc0, !PT ;  /* 0x000001bf00ff7812 */ /* 0x000fda000780c0ff */
[----:B------:R-:W-:Y:S05]  /*1eee0*/  @!P0 BRA `(.L_x_65) ;  /* 0x0000000000408947 */ /* 0x000fea0003800000 */
[----:B-1-3--:R-:W-:Y:S01]  /*1eef0*/  MOV R2, 0x0 ;  /* 0x0000000000027802 */ /* 0x00afe20000000f00 */
[----:B------:R-:W-:Y:S01]  /*1ef00*/  ULDC.64 UR4, c[0x4][0x70] ;  /* 0x01001c0000047ab9 */ /* 0x000fe20000000a00 */
[----:B------:R-:W-:Y:S01]  /*1ef10*/  ULDC.64 UR6, c[0x4][0x8] ;  /* 0x0100020000067ab9 */ /* 0x000fe20000000a00 */
[----:B------:R-:W-:Y:S01]  /*1ef20*/  MOV R4, UR4 ;  /* 0x0000000400047c02 */ /* 0x000fe20008000f00 */
[----:B------:R-:W-:Y:S01]  /*1ef30*/  IMAD.U32 R5, RZ, RZ, UR5 ;  /* 0x00000005ff057e24 */ /* 0x000fe2000f8e00ff */
[----:B------:R-:W-:Y:S01]  /*1ef40*/  ULDC.64 UR4, c[0x4][0x78] ;  /* 0x01001e0000047ab9 */ /* 0x000fe20000000a00 */
[----:B------:R-:W1:Y:S01]  /*1ef50*/  LDC.64 R2, c[0x4][R2] ;  /* 0x0100000002027b82 */ /* 0x000e620000000a00 */
[----:B------:R-:W-:Y:S01]  /*1ef60*/  MOV R6, UR4 ;  /* 0x0000000400067c02 */ /* 0x000fe20008000f00 */
[----:B------:R-:W-:Y:S01]  /*1ef70*/  IMAD.U32 R7, RZ, RZ, UR5 ;  /* 0x00000005ff077e24 */ /* 0x000fe2000f8e00ff */
[----:B------:R-:W-:Y:S01]  /*1ef80*/  MOV R10, UR6 ;  /* 0x00000006000a7c02 */ /* 0x000fe20008000f00 */
[----:B------:R-:W-:Y:S01]  /*1ef90*/  IMAD.MOV.U32 R8, RZ, RZ, 0x70 ;  /* 0x00000070ff087424 */ /* 0x000fe200078e00ff */
[----:B------:R-:W-:-:S02]  /*1efa0*/  MOV R11, UR7 ;  /* 0x00000007000b7c02 */ /* 0x000fc40008000f00 */
[----:B------:R-:W-:Y:S02]  /*1efb0*/  MOV R12, 0x1 ;  /* 0x00000001000c7802 */ /* 0x000fe40000000f00 */
[----:B------:R-:W-:-:S07]  /*1efc0*/  MOV R13, RZ ;  /* 0x000000ff000d7202 */ /* 0x000fce0000000f00 */
[----:B------:R-:W-:-:S07]  /*1efd0*/  LEPC R20, `(.L_x_65) ;  /* 0x000000001014794e */ /* 0x000fce0000000000 */
[----:B-12--5:R-:W-:Y:S05]  /*1efe0*/  CALL.ABS.NOINC R2 ;  /* 0x0000000002007343 */ /* 0x026fea0003c00000 */
.L_x_65:
[----:B------:R-:W4:Y:S01]  /*1eff0*/  S2R R69, SR_CgaCtaId ;  /* 0x0000000000457919 */ /* 0x000f220000008800 */
[----:B------:R-:W-:-:S04]  /*1f000*/  MOV R67, 0x400 ;  /* 0x0000040000437802 */ /* 0x000fc80000000f00 */
[----:B----4-:R-:W-:-:S04]  /*1f010*/  LEA R67, R69, R67, 0x18 ;  /* 0x0000004345437211 */ /* 0x010fc800078ec0ff */
[----:B------:R-:W-:-:S13]  /*1f020*/  LOP3.LUT P0, RZ, R67, 0x1bf, RZ, 0xc0, !PT ;  /* 0x000001bf43ff7812 */ /* 0x000fda000780c0ff */
[----:B------:R-:W-:Y:S05]  /*1f030*/  @!P0 BRA `(.L_x_66) ;  /* 0x0000000000408947 */ /* 0x000fea0003800000 */
[----:B-1-3--:R-:W-:Y:S01]  /*1f040*/  MOV R2, 0x0 ;  /* 0x0000000000027802 */ /* 0x00afe20000000f00 */
[----:B------:R-:W-:Y:S01]  /*1f050*/  ULDC.64 UR4, c[0x4][0x70] ;  /* 0x01001c0000047ab9 */ /* 0x000fe20000000a00 */
[----:B------:R-:W-:Y:S01]  /*1f060*/  ULDC.64 UR6, c[0x4][0x78] ;  /* 0x01001e0000067ab9 */ /* 0x000fe20000000a00 */
[----:B------:R-:W-:Y:S01]  /*1f070*/  IMAD.U32 R4, RZ, RZ, UR4 ;  /* 0x00000004ff047e24 */ /* 0x000fe2000f8e00ff */
[----:B------:R-:W-:Y:S01]  /*1f080*/  MOV R5, UR5 ;  /* 0x0000000500057c02 */ /* 0x000fe20008000f00 */
        /* <DEDUP_REMOVED lines=11> */
.L_x_66:
[----:B------:R-:W-:Y:S01]  /*1f140*/  ULDC.64 UR4, c[0x0][0x730] ;  /* 0x0001cc0000047ab9 */ /* 0x000fe20000000a00 */
[----:B------:R-:W-:Y:S01]  /*1f150*/  IMAD.SHL.U32 R0, R33, 0x20, RZ ;  /* 0x0000002021007824 */ /* 0x000fe200078e00ff */
[----:B------:R-:W-:Y:S01]  /*1f160*/  ISETP.NE.U32.AND P0, PT, RZ, UR4, PT ;  /* 0x00000004ff007c0c */ /* 0x000fe2000bf05070 */
[----:B------:R-:W-:Y:S01]  /*1f170*/  VIADD R29, R29, 0x1f ;  /* 0x0000001f1d1d7836 */ /* 0x000fe20000000000 */
[----:B-1-3--:R-:W-:Y:S02]  /*1f180*/  SHF.R.U32.HI R3, RZ, 0x1, R33 ;  /* 0x00000001ff037819 */ /* 0x00afe40000011621 */
[----:B------:R-:W-:Y:S02]  /*1f190*/  ISETP.NE.AND.EX P0, PT, RZ, UR5, PT, P0 ;  /* 0x00000005ff007c0c */ /* 0x000fe4000bf05300 */
[C---:B------:R-:W-:Y:S02]  /*1f1a0*/  LOP3.LUT R2, R0.reuse, 0xc0, RZ, 0xc0, !PT ;  /* 0x000000c000027812 */ /* 0x040fe400078ec0ff */
[----:B------:R-:W-:-:S02]  /*1f1b0*/  LOP3.LUT R4, R0, 0x20, RZ, 0xc0, !PT ;  /* 0x0000002000047812 */ /* 0x000fc400078ec0ff */
[----:B------:R-:W-:Y:S02]  /*1f1c0*/  LOP3.LUT R2, R2, 0x8, R3, 0xf8, !PT ;  /* 0x0000000802027812 */ /* 0x000fe400078ef803 */
[----:B------:R-:W-:Y:S02]  /*1f1d0*/  SHF.L.U32 R3, R33, 0x2, RZ ;  /* 0x0000000221037819 */ /* 0x000fe400000006ff */
[----:B------:R-:W-:Y:S02]  /*1f1e0*/  ISETP.GT.U32.AND P1, PT, R29, 0x3e, PT ;  /* 0x0000003e1d00780c */ /* 0x000fe40003f24070 */
[----:B------:R-:W-:Y:S01]  /*1f1f0*/  LEA R4, R31, R4, 0x9 ;  /* 0x000000041f047211 */ /* 0x000fe200078e48ff */
[----:B--2--5:R-:W1:Y:S01]  /*1f200*/  @P0 LDC R27, c[0x0][0x720] ;  /* 0x0001c800ff1b0b82 */ /* 0x024e620000000800 */
[----:B------:R-:W-:Y:S02]  /*1f210*/  LOP3.LUT R3, R2, 0x18, R3, 0x78, !PT ;  /* 0x0000001802037812 */ /* 0x000fe400078e7803 */
[----:B------:R-:W-:-:S02]  /*1f220*/  LOP3.LUT R0, R0, 0x100, RZ, 0xc0, !PT ;  /* 0x0000010000007812 */ /* 0x000fc400078ec0ff */
[----:B------:R-:W-:Y:S02]  /*1f230*/  LOP3.LUT P0, RZ, R33, 0x4, RZ, 0xc0, !PT ;  /* 0x0000000421ff7812 */ /* 0x000fe4000780c0ff */
[----:B------:R-:W-:-:S04]  /*1f240*/  IADD3 R0, R3, R4, R0 ;  /* 0x0000000403007210 */ /* 0x000fc80007ffe000 */
[----:B------:R-:W-:Y:S01]  /*1f250*/  LEA R3, R0, R67, 0x1 ;  /* 0x0000004300037211 */ /* 0x000fe200078e08ff */
[-C--:B-1----:R-:W-:Y:S01]  /*1f260*/  FMUL R5, R54, R27.reuse ;  /* 0x0000001b36057220 */ /* 0x082fe20000400000 */
        /* <DEDUP_REMOVED lines=15> */
[----:B------:R-:W-:Y:S01]  /*1f360*/  F2FP.BF16.F32.PACK_AB R5, R2, R5 ;  /* 0x000000050205723e */ /* 0x000fe200000010ff */
[-C--:B------:R-:W-:Y:S01]  /*1f370*/  FMUL R233, R233, R27.reuse ;  /* 0x0000001be9e97220 */ /* 0x080fe20000400000 */
[----:B------:R-:W-:Y:S01]  /*1f380*/  MOV R2, 0x10 ;  /* 0x0000001000027802 */ /* 0x000fe20000000f00 */
[-C--:B------:R-:W-:Y:S01]  /*1f390*/  FMUL R232, R232, R27.reuse ;  /* 0x0000001be8e87220 */ /* 0x080fe20000400000 */
[----:B------:R-:W-:Y:S01]  /*1f3a0*/  F2FP.BF16.F32.PACK_AB R4, R17, R4 ;  /* 0x000000041104723e */ /* 0x000fe200000010ff */
[----:B------:R-:W-:Y:S01]  /*1f3b0*/  FMUL R13, R70, R27 ;  /* 0x0000001b460d7220 */ /* 0x000fe20000400000 */
[----:B------:R-:W-:Y:S01]  /*1f3c0*/  F2FP.BF16.F32.PACK_AB R7, R8, R7 ;  /* 0x000000070807723e */ /* 0x000fe200000010ff */
[----:B------:R-:W-:Y:S01]  /*1f3d0*/  FMUL R14, R234, R27 ;  /* 0x0000001bea0e7220 */ /* 0x000fe20000400000 */
[----:B------:R-:W-:Y:S01]  /*1f3e0*/  F2FP.BF16.F32.PACK_AB R9, R10, R9 ;  /* 0x000000090a09723e */ /* 0x000fe200000010ff */
        /* <DEDUP_REMOVED lines=93> */
[----:B------:R-:W-:Y:S01]  /*1f9c0*/  VIADD R17, R3, 0x1000 ;  /* 0x0000100003117836 */ /* 0x000fe20000000000 */
[----:B------:R-:W-:-:S02]  /*1f9d0*/  F2FP.BF16.F32.PACK_AB R8, R23, R22 ;  /* 0x000000161708723e */ /* 0x000fc400000010ff */
[----:B------:R-:W-:Y:S02]  /*1f9e0*/  F2FP.BF16.F32.PACK_AB R10, R25, R24 ;  /* 0x00000018190a723e */ /* 0x000fe400000010ff */
[----:B------:R-:W-:Y:S02]  /*1f9f0*/  F2FP.BF16.F32.PACK_AB R11, R12, R11 ;  /* 0x0000000b0c0b723e */ /* 0x000fe400000010ff */
[----:B------:R-:W-:Y:S01]  /*1fa00*/  SEL R0, R2, 0xfffffff0, !P0 ;  /* 0xfffffff002007807 */ /* 0x000fe20004000000 */
[----:B------:R-:W-:Y:S06]  /*1fa10*/  @P1 BRA `(.L_x_67) ;  /* 0x0000000000041947 */ /* 0x000fec0003800000 */
[----:B------:R-:W-:-:S04]  /*1fa20*/  DEPBAR.LE SB0, 0x1 ;  /* 0x000080400000791a */ /* 0x000fc80000000000 */
.L_x_67:
[----:B------:R-:W-:Y:S05]  /*1fa30*/  WARPSYNC.ALL ;  /* 0x0000000000007948 */ /* 0x000fea0003800000 */
[----:B------:R-:W-:Y:S01]  /*1fa40*/  BAR.SYNC.DEFER_BLOCKING 0x1, 0x80 ;  /* 0x0042000000007b1d */ /* 0x000fe20000010000 */
[C---:B------:R-:W-:Y:S02]  /*1fa50*/  LEA R2, R0.reuse, R17, 0x1 ;  /* 0x0000001100027211 */ /* 0x040fe400078e08ff */
[----:B------:R-:W-:Y:S02]  /*1fa60*/  LEA R0, R0, R3, 0x1 ;  /* 0x0000000300007211 */ /* 0x000fe400078e08ff */
[----:B------:R-:W-:Y:S01]  /*1fa70*/  F2FP.BF16.F32.PACK_AB R13, R13, R14 ;  /* 0x0000000e0d0d723e */ /* 0x000fe200000010ff */
[----:B------:R-:W-:Y:S01]  /*1fa80*/  BSSY B0, `(.L_x_68) ;  /* 0x000001e000007945 */ /* 0x000fe20003800000 */
[----:B------:R-:W-:-:S02]  /*1fa90*/  F2FP.BF16.F32.PACK_AB R15, R15, R16 ;  /* 0x000000100f0f723e */ /* 0x000fc400000010ff */
[----:B------:R-:W-:Y:S02]  /*1faa0*/  F2FP.BF16.F32.PACK_AB R17, R18, R21 ;  /* 0x000000151211723e */ /* 0x000fe400000010ff */
[----:B------:R-:W-:Y:S02]  /*1fab0*/  F2FP.BF16.F32.PACK_AB R12, R233, R232 ;  /* 0x000000e8e90c723e */ /* 0x000fe400000010ff */
[----:B------:R-:W-:Y:S02]  /*1fac0*/  F2FP.BF16.F32.PACK_AB R14, R237, R236 ;  /* 0x000000eced0e723e */ /* 0x000fe400000010ff */
[----:B------:R-:W-:Y:S02]  /*1fad0*/  F2FP.BF16.F32.PACK_AB R16, R241, R240 ;  /* 0x000000f0f110723e */ /* 0x000fe400000010ff */
[----:B------:R-:W-:Y:S02]  /*1fae0*/  F2FP.BF16.F32.PACK_AB R18, R245, R244 ;  /* 0x000000f4f512723e */ /* 0x000fe400000010ff */
[----:B------:R-:W-:Y:S01]  /*1faf0*/  F2FP.BF16.F32.PACK_AB R19, R20, R29 ;  /* 0x0000001d1413723e */ /* 0x000fe200000010ff */
[----:B------:R1:W-:Y:S04]  /*1fb00*/  STSM.16.M88.4 [R3], R4 ;  /* 0x0000000403007844 */ /* 0x0003e80000000200 */
[----:B------:R1:W-:Y:S01]  /*1fb10*/  STSM.16.M88.4 [R0], R8 ;  /* 0x0000000800007844 */ /* 0x0003e20000000200 */
[----:B------:R-:W-:Y:S01]  /*1fb20*/  @!PT LDS RZ, [RZ] ;  /* 0x00000000fffff984 */ /* 0x000fe20000000800 */
[----:B------:R-:W-:Y:S01]  /*1fb30*/  @!PT LDS RZ, [RZ] ;  /* 0x00000000fffff984 */ /* 0x000fe20000000800 */
[----:B------:R-:W-:Y:S01]  /*1fb40*/  @!PT LDS RZ, [RZ] ;  /* 0x00000000fffff984 */ /* 0x000fe20000000800 */
[----:B------:R-:W-:Y:S01]  /*1fb50*/  @!PT LDS RZ, [RZ] ;  /* 0x00000000fffff984 */ /* 0x000fe20000000800 */
[----:B------:R2:W-:Y:S06]  /*1fb60*/  MEMBAR.ALL.CTA ;  /* 0x0000000000007992 */ /* 0x0005ec0000008000 */
[----:B--2---:R-:W2:Y:S02]  /*1fb70*/  FENCE.VIEW.ASYNC.S ;  /* 0x00000000000073c6 */ /* 0x004ea40000000000 */
[----:B--2---:R-:W-:Y:S06]  /*1fb80*/  BAR.SYNC.DEFER_BLOCKING 0x1, 0x80 ;  /* 0x0042000000007b1d */ /* 0x004fec0000010000 */
[----:B------:R-:W-:Y:S05]  /*1fb90*/  @P1 BRA `(.L_x_69) ;  /* 0x0000000000301947 */ /* 0x000fea0003800000 */
[----:B------:R-:W2:Y:S01]  /*1fba0*/  S2UR UR10, SR_CTAID.X ;  /* 0x00000000000a79c3 */ /* 0x000ea20000002500 */
[----:B------:R-:W-:Y:S01]  /*1fbb0*/  ULDC.64 UR4, c[0x0][0x198] ;  /* 0x0000660000047ab9 */ /* 0x000fe20000000a00 */
[----:B------:R-:W-:Y:S01]  /*1fbc0*/  R2UR UR8, R67 ;  /* 0x00000000430872ca */ /* 0x000fe200000e0000 */
[----:B------:R-:W-:Y:S01]  /*1fbd0*/  UIADD3 UR4, UP0, UR4, 0x670, URZ ;  /* 0x0000067004047890 */ /* 0x000fe2000ff1e03f */
[----:B------:R-:W-:Y:S01]  /*1fbe0*/  UMOV UR9, URZ ;  /* 0x0000003f00097c82 */ /* 0x000fe20008000000 */
[----:B------:R-:W-:Y:S02]  /*1fbf0*/  UMOV UR11, UR36 ;  /* 0x00000024000b7c82 */ /* 0x000fe40008000000 */
[----:B------:R-:W-:Y:S01]  /*1fc00*/  UIADD3.X UR5, URZ, UR5, URZ, UP0, !UPT ;  /* 0x000000053f057290 */ /* 0x000fe200087fe43f */
[----:B------:R-:W-:Y:S01]  /*1fc10*/  UMOV UR12, UR37 ;  /* 0x00000025000c7c82 */ /* 0x000fe20008000000 */
[----:B--2---:R-:W-:-:S09]  /*1fc20*/  USHF.L.U32 UR10, UR10, 0x6, URZ ;  /* 0x000000060a0a7899 */ /* 0x004fd2000800063f */
[----:B------:R2:W-:Y:S01]  /*1fc30*/  UTMASTG.4D [UR8], [UR4] ;  /* 0x00000008040073b5 */ /* 0x0005e20008018000 */
[----:B------:R0:W-:Y:S01]  /*1fc40*/  UTMACMDFLUSH ;  /* 0x00000000000079b7 */ /* 0x0001e20000000000 */
[----:B--2---:R-:W-:-:S04]  /*1fc50*/  DEPBAR.LE SB0, 0x1 ;  /* 0x000080400000791a */ /* 0x004fc80000000000 */
.L_x_69:
[----:B------:R-:W-:Y:S05]  /*1fc60*/  BSYNC B0 ;  /* 0x0000000000007941 */ /* 0x000fea0003800000 */
.L_x_68:
[----:B------:R-:W-:Y:S01]  /*1fc70*/  BAR.SYNC.DEFER_BLOCKING 0x1, 0x80 ;  /* 0x0042000000007b1d */ /* 0x000fe20000010000 */
[----:B-1----:R-:W-:Y:S02]  /*1fc80*/  F2FP.BF16.F32.PACK_AB R4, R217, R216 ;  /* 0x000000d8d904723e */ /* 0x002fe400000010ff */
[----:B------:R-:W-:Y:S02]  /*1fc90*/  F2FP.BF16.F32.PACK_AB R5, R31, R54 ;  /* 0x000000361f05723e */ /* 0x000fe400000010ff */
[----:B------:R-:W-:Y:S01]  /*1fca0*/  F2FP.BF16.F32.PACK_AB R6, R221, R220 ;  /* 0x000000dcdd06723e */ /* 0x000fe200000010ff */
[----:B------:R-:W-:Y:S01]  /*1fcb0*/  BSSY B0, `(.L_x_70) ;  /* 0x000001d000007945 */ /* 0x000fe20003800000 */
[----:B------:R-:W-:Y:S02]  /*1fcc0*/  F2FP.BF16.F32.PACK_AB R7, R33, R56 ;  /* 0x000000382107723e */ /* 0x000fe400000010ff */
[----:B------:R-:W-:Y:S02]  /*1fcd0*/  F2FP.BF16.F32.PACK_AB R8, R225, R224 ;  /* 0x000000e0e108723e */ /* 0x000fe400000010ff */
[----:B------:R-:W-:-:S02]  /*1fce0*/  F2FP.BF16.F32.PACK_AB R9, R35, R58 ;  /* 0x0000003a2309723e */ /* 0x000fc400000010ff */
[----:B------:R-:W-:Y:S02]  /*1fcf0*/  F2FP.BF16.F32.PACK_AB R10, R229, R228 ;  /* 0x000000e4e50a723e */ /* 0x000fe400000010ff */
[----:B------:R-:W-:Y:S01]  /*1fd00*/  F2FP.BF16.F32.PACK_AB R11, R37, R230 ;  /* 0x000000e6250b723e */ /* 0x000fe200000010ff */
[----:B------:R1:W-:Y:S04]  /*1fd10*/  STSM.16.M88.4 [R3+0x1000], R12 ;  /* 0x0010000c03007844 */ /* 0x0003e80000000200 */
[----:B------:R1:W-:Y:S01]  /*1fd20*/  STSM.16.M88.4 [R0+0x1000], R16 ;  /* 0x0010001000007844 */ /* 0x0003e20000000200 */
        /* <DEDUP_REMOVED lines=9> */
[----:B------:R-:W-:Y:S01]  /*1fdc0*/  R2UR UR8, R67 ;  /* 0x00000000430872ca */ /* 0x000fe200000e0000 */
[----:B------:R-:W-:Y:S01]  /*1fdd0*/  ULDC.64 UR4, c[0x0][0x198] ;  /* 0x0000660000047ab9 */ /* 0x000fe20000000a00 */
[----:B------:R-:W-:Y:S01]  /*1fde0*/  UMOV UR9, 0x20 ;  /* 0x0000002000097882 */ /* 0x000fe20000000000 */
[----:B------:R-:W-:Y:S01]  /*1fdf0*/  UIADD3 UR4, UP0, UR4, 0x670, URZ ;  /* 0x0000067004047890 */ /* 0x000fe2000ff1e03f */
[----:B------:R-:W-:Y:S01]  /*1fe00*/  UMOV UR11, UR36 ;  /* 0x00000024000b7c82 */ /* 0x000fe20008000000 */
[----:B------:R-:W-:Y:S02]  /*1fe10*/  UMOV UR12, UR37 ;  /* 0x00000025000c7c82 */ /* 0x000fe40008000000 */
[----:B------:R-:W-:-:S06]  /*1fe20*/  UIADD3.X UR5, URZ, UR5, URZ, UP0, !UPT ;  /* 0x000000053f057290 */ /* 0x000fcc00087fe43f */
[----:B------:R-:W-:Y:S02]  /*1fe30*/  UIADD3 UR8, UR8, 0x1000, URZ ;  /* 0x0000100008087890 */ /* 0x000fe4000fffe03f */
[----:B--2---:R-:W-:-:S09]  /*1fe40*/  USHF.L.U32 UR10, UR10, 0x6, URZ ;  /* 0x000000060a0a7899 */ /* 0x004fd2000800063f */
[----:B------:R2:W-:Y:S01]  /*1fe50*/  UTMASTG.4D [UR8], [UR4] ;  /* 0x00000008040073b5 */ /* 0x0005e20008018000 */
[----:B------:R0:W-:Y:S01]  /*1fe60*/  UTMACMDFLUSH ;  /* 0x00000000000079b7 */ /* 0x0001e20000000000 */
[----:B--2---:R-:W-:-:S04]  /*1fe70*/  DEPBAR.LE SB0, 0x1 ;  /* 0x000080400000791a */ /* 0x004fc80000000000 */
.L_x_71:
[----:B------:R-:W-:Y:S05]  /*1fe80*/  BSYNC B0 ;  /* 0x0000000000007941 */ /* 0x000fea0003800000 */
.L_x_70:
[----:B------:R-:W-:Y:S01]  /*1fe90*/  BAR.SYNC.DEFER_BLOCKING 0x1, 0x80 ;  /* 0x0042000000007b1d */ /* 0x000fe20000010000 */
[----:B------:R-:W-:Y:S02]  /*1fea0*/  F2FP.BF16.F32.PACK_AB R208, R209, R208 ;  /* 0x000000d0d1d0723e */ /* 0x000fe400000010ff */
[----:B-1----:R-:W-:Y:S02]  /*1feb0*/  F2FP.BF16.F32.PACK_AB R12, R201, R200 ;  /* 0x000000c8c90c723e */ /* 0x002fe400000010ff */
[----:B------:R-:W-:Y:S01]  /*1fec0*/  F2FP.BF16.F32.PACK_AB R13, R52, R39 ;  /* 0x00000027340d723e */ /* 0x000fe200000010ff */
[----:B------:R-:W-:Y:S01]  /*1fed0*/  BSSY B0, `(.L_x_72) ;  /* 0x000001c000007945 */ /* 0x000fe20003800000 */
[----:B------:R-:W-:Y:S02]  /*1fee0*/  F2FP.BF16.F32.PACK_AB R14, R205, R204 ;  /* 0x000000cccd0e723e */ /* 0x000fe400000010ff */
[----:B------:R-:W-:Y:S02]  /*1fef0*/  F2FP.BF16.F32.PACK_AB R15, R50, R41 ;  /* 0x00000029320f723e */ /* 0x000fe400000010ff */
[----:B------:R-:W-:-:S02]  /*1ff00*/  F2FP.BF16.F32.PACK_AB R209, R48, R43 ;  /* 0x0000002b30d1723e */ /* 0x000fc400000010ff */
        /* <DEDUP_REMOVED lines=16> */
[----:B------:R-:W-:Y:S01]  /*20010*/  UMOV UR9, 0x40 ;  /* 0x0000004000097882 */ /* 0x000fe20000000000 */
[----:B------:R-:W-:Y:S02]  /*20020*/  UMOV UR11, UR36 ;  /* 0x00000024000b7c82 */ /* 0x000fe40008000000 */
[----:B------:R-:W-:Y:S01]  /*20030*/  UIADD3.X UR5, URZ, UR5, URZ, UP0, !UPT ;  /* 0x000000053f057290 */ /* 0x000fe200087fe43f */
[----:B------:R-:W-:Y:S01]  /*20040*/  UMOV UR12, UR37 ;  /* 0x00000025000c7c82 */ /* 0x000fe20008000000 */
[----:B--2---:R-:W-:-:S09]  /*20050*/  USHF.L.U32 UR10, UR10, 0x6, URZ ;  /* 0x000000060a0a7899 */ /* 0x004fd2000800063f */
[----:B------:R2:W-:Y:S01]  /*20060*/  UTMASTG.4D [UR8], [UR4] ;  /* 0x00000008040073b5 */ /* 0x0005e20008018000 */
[----:B------:R0:W-:Y:S01]  /*20070*/  UTMACMDFLUSH ;  /* 0x00000000000079b7 */ /* 0x0001e20000000000 */
[----:B--2---:R-:W-:-:S04]  /*20080*/  DEPBAR.LE SB0, 0x1 ;  /* 0x000080400000791a */ /* 0x004fc80000000000 */
.L_x_73:
[----:B------:R-:W-:Y:S05]  /*20090*/  BSYNC B0 ;  /* 0x0000000000007941 */ /* 0x000fea0003800000 */
.L_x_72:
[----:B------:R-:W-:Y:S01]  /*200a0*/  BAR.SYNC.DEFER_BLOCKING 0x1, 0x80 ;  /* 0x0042000000007b1d */ /* 0x000fe20000010000 */
[----:B------:R-:W-:Y:S02]  /*200b0*/  F2FP.BF16.F32.PACK_AB R184, R185, R184 ;  /* 0x000000b8b9b8723e */ /* 0x000fe400000010ff */
        /* <DEDUP_REMOVED lines=9> */
[----:B------:R2:W-:Y:S01]  /*20150*/  STSM.16.M88.4 [R2], R208 ;  /* 0x000000d002007844 */ /* 0x0005e20000000200 */
[----:B------:R-:W-:Y:S01]  /*20160*/  @!PT LDS RZ, [RZ] ;  /* 0x00000000fffff984 */ /* 0x000fe20000000800 */
[----:B------:R-:W-:Y:S01]  /*20170*/  @!PT LDS RZ, [RZ] ;  /* 0x00000000fffff984 */ /* 0x000fe20000000800 */
[----:B------:R-:W-:Y:S01]  /*20180*/  @!PT LDS RZ, [RZ] ;  /* 0x00000000fffff984 */ /* 0x000fe20000000800 */
[----:B------:R-:W-:Y:S01]  /*20190*/  @!PT LDS RZ, [RZ] ;  /* 0x00000000fffff984 */ /* 0x000fe20000000800 */
[----:B------:R3:W-:Y:S06]  /*201a0*/  MEMBAR.ALL.CTA ;  /* 0x0000000000007992 */ /* 0x0007ec0000008000 */
[----:B---3--:R-:W3:Y:S02]  /*201b0*/  FENCE.VIEW.ASYNC.S ;  /* 0x00000000000073c6 */ /* 0x008ee40000000000 */
[----:B---3--:R-:W-:Y:S06]  /*201c0*/  BAR.SYNC.DEFER_BLOCKING 0x1, 0x80 ;  /* 0x0042000000007b1d */ /* 0x008fec0000010000 */
[----:B------:R-:W-:Y:S05]  /*201d0*/  @P1 BRA `(.L_x_75) ;  /* 0x0000000000341947 */ /* 0x000fea0003800000 */
[----:B------:R-:W3:Y:S01]  /*201e0*/  S2UR UR10, SR_CTAID.X ;  /* 0x00000000000a79c3 */ /* 0x000ee20000002500 */
        /* <DEDUP_REMOVED lines=8> */
[----:B---3--:R-:W-:-:S09]  /*20270*/  USHF.L.U32 UR10, UR10, 0x6, URZ ;  /* 0x000000060a0a7899 */ /* 0x008fd2000800063f */
[----:B------:R3:W-:Y:S01]  /*20280*/  UTMASTG.4D [UR8], [UR4] ;  /* 0x00000008040073b5 */ /* 0x0007e20008018000 */
[----:B------:R0:W-:Y:S01]  /*20290*/  UTMACMDFLUSH ;  /* 0x00000000000079b7 */ /* 0x0001e20000000000 */
[----:B---3--:R-:W-:-:S04]  /*202a0*/  DEPBAR.LE SB0, 0x1 ;  /* 0x000080400000791a */ /* 0x008fc80000000000 */
.L_x_75:
[----:B------:R-:W-:Y:S05]  /*202b0*/  BSYNC B0 ;  /* 0x0000000000007941 */ /* 0x000fea0003800000 */
.L_x_74:
        /* <DEDUP_REMOVED lines=17> */
[----:B----4-:R-:W4:Y:S02]  /*203d0*/  FENCE.VIEW.ASYNC.S ;  /* 0x00000000000073c6 */ /* 0x010f240000000000 */
[----:B----4-:R-:W-:Y:S06]  /*203e0*/  BAR.SYNC.DEFER_BLOCKING 0x1, 0x80 ;  /* 0x0042000000007b1d */ /* 0x010fec0000010000 */
[----:B------:R-:W-:Y:S05]  /*203f0*/  @P1 BRA `(.L_x_77) ;  /* 0x0000000000301947 */ /* 0x000fea0003800000 */
[----:B------:R-:W4:Y:S01]  /*20400*/  S2UR UR10, SR_CTAID.X ;  /* 0x00000000000a79c3 */ /* 0x000f220000002500 */
[----:B------:R-:W-:Y:S01]  /*20410*/  ULDC.64 UR4, c[0x0][0x198] ;  /* 0x0000660000047ab9 */ /* 0x000fe20000000a00 */
[----:B------:R-:W-:Y:S01]  /*20420*/  R2UR UR8, R67 ;  /* 0x00000000430872ca */ /* 0x000fe200000e0000 */
[----:B------:R-:W-:Y:S01]  /*20430*/  UIADD3 UR4, UP0, UR4, 0x670, URZ ;  /* 0x0000067004047890 */ /* 0x000fe2000ff1e03f */
[----:B------:R-:W-:Y:S01]  /*20440*/  UMOV UR9, 0x80 ;  /* 0x0000008000097882 */ /* 0x000fe20000000000 */
[----:B------:R-:W-:Y:S02]  /*20450*/  UMOV UR11, UR36 ;  /* 0x00000024000b7c82 */ /* 0x000fe40008000000 */
[----:B------:R-:W-:Y:S01]  /*20460*/  UIADD3.X UR5, URZ, UR5, URZ, UP0, !UPT ;  /* 0x000000053f057290 */ /* 0x000fe200087fe43f */
[----:B------:R-:W-:Y:S01]  /*20470*/  UMOV UR12, UR37 ;  /* 0x00000025000c7c82 */ /* 0x000fe20008000000 */
[----:B----4-:R-:W-:-:S09]  /*20480*/  USHF.L.U32 UR10, UR10, 0x6, URZ ;  /* 0x000000060a0a7899 */ /* 0x010fd2000800063f */
[----:B------:R4:W-:Y:S01]  /*20490*/  UTMASTG.4D [UR8], [UR4] ;  /* 0x00000008040073b5 */ /* 0x0009e20008018000 */
[----:B------:R0:W-:Y:S01]  /*204a0*/  UTMACMDFLUSH ;  /* 0x00000000000079b7 */ /* 0x0001e20000000000 */
[----:B----4-:R-:W-:-:S04]  /*204b0*/  DEPBAR.LE SB0, 0x1 ;  /* 0x000080400000791a */ /* 0x010fc80000000000 */
.L_x_77:
[----:B------:R-:W-:Y:S05]  /*204c0*/  BSYNC B0 ;  /* 0x0000000000007941 */ /* 0x000fea0003800000 */
.L_x_76:
        /* <DEDUP_REMOVED lines=17> */
[----:B-----5:R-:W5:Y:S02]  /*205e0*/  FENCE.VIEW.ASYNC.S ;  /* 0x00000000000073c6 */ /* 0x020f640000000000 */
[----:B-----5:R-:W-:Y:S06]  /*205f0*/  BAR.SYNC.DEFER_BLOCKING 0x1, 0x80 ;  /* 0x0042000000007b1d */ /* 0x020fec0000010000 */
[----:B------:R-:W-:Y:S05]  /*20600*/  @P1 BRA `(.L_x_79) ;  /* 0x0000000000341947 */ /* 0x000fea0003800000 */
[----:B------:R-:W5:Y:S01]  /*20610*/  S2UR UR10, SR_CTAID.X ;  /* 0x00000000000a79c3 */ /* 0x000f620000002500 */
        /* <DEDUP_REMOVED lines=8> */
[----:B-----5:R-:W-:-:S09]  /*206a0*/  USHF.L.U32 UR10, UR10, 0x6, URZ ;  /* 0x000000060a0a7899 */ /* 0x020fd2000800063f */
[----:B------:R1:W-:Y:S01]  /*206b0*/  UTMASTG.4D [UR8], [UR4] ;  /* 0x00000008040073b5 */ /* 0x0003e20008018000 */
[----:B------:R0:W-:Y:S01]  /*206c0*/  UTMACMDFLUSH ;  /* 0x00000000000079b7 */ /* 0x0001e20000000000 */
[----:B-1----:R-:W-:-:S04]  /*206d0*/  DEPBAR.LE SB0, 0x1 ;  /* 0x000080400000791a */ /* 0x002fc80000000000 */
.L_x_79:
[----:B------:R-:W-:Y:S05]  /*206e0*/  BSYNC B0 ;  /* 0x0000000000007941 */ /* 0x000fea0003800000 */
.L_x_78:
[----:B------:R-:W-:Y:S06]  /*206f0*/  BAR.SYNC.DEFER_BLOCKING 0x1, 0x80 ;  /* 0x0042000000007b1d */ /* 0x000fec0000010000 */
[----:B------:R-:W-:Y:S01]  /*20700*/  BSSY B0, `(.L_x_80) ;  /* 0x0000016000007945 */ /* 0x000fe20003800000 */
[----:B------:R1:W-:Y:S04]  /*20710*/  STSM.16.M88.4 [R3], R152 ;  /* 0x0000009803007844 */ /* 0x0003e80000000200 */
        /* <DEDUP_REMOVED lines=10> */
[----:B------:R-:W-:Y:S01]  /*207c0*/  ULDC.64 UR4, c[0x0][0x198] ;  /* 0x0000660000047ab9 */ /* 0x000fe20000000a00 */
[----:B------:R-:W-:Y:S01]  /*207d0*/  R2UR UR8, R67 ;  /* 0x00000000430872ca */ /* 0x000fe200000e0000 */
[----:B------:R-:W-:Y:S01]  /*207e0*/  UIADD3 UR4, UP0, UR4, 0x670, URZ ;  /* 0x0000067004047890 */ /* 0x000fe2000ff1e03f */
[----:B------:R-:W-:Y:S01]  /*207f0*/  UMOV UR9, 0xc0 ;  /* 0x000000c000097882 */ /* 0x000fe20000000000 */
[----:B------:R-:W-:Y:S02]  /*20800*/  UMOV UR11, UR36 ;  /* 0x00000024000b7c82 */ /* 0x000fe40008000000 */
[----:B------:R-:W-:Y:S01]  /*20810*/  UIADD3.X UR5, URZ, UR5, URZ, UP0, !UPT ;  /* 0x000000053f057290 */ /* 0x000fe200087fe43f */
[----:B------:R-:W-:Y:S01]  /*20820*/  UMOV UR12, UR37 ;  /* 0x00000025000c7c82 */ /* 0x000fe20008000000 */
[----:B-----5:R-:W-:-:S09]  /*20830*/  USHF.L.U32 UR10, UR10, 0x6, URZ ;  /* 0x000000060a0a7899 */ /* 0x020fd2000800063f */
[----:B------:R1:W-:Y:S02]  /*20840*/  UTMASTG.4D [UR8], [UR4] ;  /* 0x00000008040073b5 */ /* 0x0003e40008018000 */
[----:B-1----:R0:W-:Y:S02]  /*20850*/  UTMACMDFLUSH ;  /* 0x00000000000079b7 */ /* 0x0021e40000000000 */
.L_x_81:
[----:B------:R-:W-:Y:S05]  /*20860*/  BSYNC B0 ;  /* 0x0000000000007941 */ /* 0x000fea0003800000 */
.L_x_80:
[----:B------:R-:W-:-:S04]  /*20870*/  DEPBAR.LE SB0, 0x0 ;  /* 0x000080000000791a */ /* 0x000fc80000000000 */
[----:B------:R-:W-:Y:S05]  /*20880*/  EXIT ;  /* 0x000000000000794d */ /* 0x000fea0003800000 */
.L_x_7:
[----:B-1----:R1:W2:Y:S02]  /*20890*/  SYNCS.PHASECHK.TRANS64.TRYWAIT P2, [R3+URZ+0x77048], R0 ;  /* 0x07704800030075a7 */ /* 0x0022a4000804017f */
[----:B--2---:R-:W-:Y:S05]  /*208a0*/  @!P2 NANOSLEEP.SYNCS 0x989680 ;  /* 0x009896800000a95d */ /* 0x004fea0003900000 */
[----:B------:R-:W2:Y:S02]  /*208b0*/  @!P2 SYNCS.PHASECHK.TRANS64 P2, [R3+URZ+0x77048], R0 ;  /* 0x077048000300a5a7 */ /* 0x000ea4000804007f */
[----:B--2---:R-:W-:Y:S05]  /*208c0*/  @!P2 BRA `(.L_x_7) ;  /* 0xfffffffc00f0a947 */ /* 0x004fea000383ffff */
[----:B------:R-:W-:Y:S05]  /*208d0*/  BRA `(.L_x_82) ;  /* 0xfffffdfc00947947 */ /* 0x000fea000383ffff */
.L_x_12:
[----:B-1----:R1:W2:Y:S02]  /*208e0*/  SYNCS.PHASECHK.TRANS64.TRYWAIT P1, [R5+URZ+0x77020], R0 ;  /* 0x07702000050075a7 */ /* 0x0022a4000802017f */
[----:B--2---:R-:W-:Y:S05]  /*208f0*/  @!P1 NANOSLEEP.SYNCS 0x989680 ;  /* 0x009896800000995d */ /* 0x004fea0003900000 */
[----:B------:R-:W2:Y:S02]  /*20900*/  @!P1 SYNCS.PHASECHK.TRANS64 P1, [R5+URZ+0x77020], R0 ;  /* 0x07702000050095a7 */ /* 0x000ea4000802007f */
[----:B--2---:R-:W-:Y:S05]  /*20910*/  @!P1 BRA `(.L_x_12) ;  /* 0xfffffffc00f09947 */ /* 0x004fea000383ffff */
[----:B------:R-:W-:Y:S05]  /*20920*/  BRA `(.L_x_83) ;  /* 0xfffffe0000e07947 */ /* 0x000fea000383ffff */
.L_x_14:
[----:B-1----:R1:W2:Y:S02]  /*20930*/  SYNCS.PHASECHK.TRANS64.TRYWAIT P1, [R0+URZ+0x77020], R5 ;  /* 0x07702005000075a7 */ /* 0x0022a4000802017f */
[----:B--2---:R-:W-:Y:S05]  /*20940*/  @!P1 NANOSLEEP.SYNCS 0x989680 ;  /* 0x009896800000995d */ /* 0x004fea0003900000 */
[----:B------:R-:W2:Y:S02]  /*20950*/  @!P1 SYNCS.PHASECHK.TRANS64 P1, [R0+URZ+0x77020], R5 ;  /* 0x07702005000095a7 */ /* 0x000ea4000802007f */
[----:B--2---:R-:W-:Y:S05]  /*20960*/  @!P1 BRA `(.L_x_14) ;  /* 0xfffffffc00f09947 */ /* 0x004fea000383ffff */
[----:B------:R-:W-:Y:S05]  /*20970*/  BRA `(.L_x_84) ;  /* 0xfffffe0400bc7947 */ /* 0x000fea000383ffff */
.L_x_17:
[----:B-1----:R1:W2:Y:S02]  /*20980*/  SYNCS.PHASECHK.TRANS64.TRYWAIT P1, [R2+URZ+0x77020], R5 ;  /* 0x07702005020075a7 */ /* 0x0022a4000802017f */
[----:B--2---:R-:W-:Y:S05]  /*20990*/  @!P1 NANOSLEEP.SYNCS 0x989680 ;  /* 0x009896800000995d */ /* 0x004fea0003900000 */
[----:B------:R-:W2:Y:S02]  /*209a0*/  @!P1 SYNCS.PHASECHK.TRANS64 P1, [R2+URZ+0x77020], R5 ;  /* 0x07702005020095a7 */ /* 0x000ea4000802007f */
[----:B--2---:R-:W-:Y:S05]  /*209b0*/  @!P1 BRA `(.L_x_17) ;  /* 0xfffffffc00f09947 */ /* 0x004fea000383ffff */
[----:B------:R-:W-:Y:S05]  /*209c0*/  BRA `(.L_x_85) ;  /* 0xfffffe0800dc7947 */ /* 0x000fea000383ffff */
.L_x_19:
[----:B-1----:R1:W2:Y:S02]  /*209d0*/  SYNCS.PHASECHK.TRANS64.TRYWAIT P1, [R5+URZ+0x77020], R0 ;  /* 0x07702000050075a7 */ /* 0x0022a4000802017f */
[----:B--2---:R-:W-:Y:S05]  /*209e0*/  @!P1 NANOSLEEP.SYNCS 0x989680 ;  /* 0x009896800000995d */ /* 0x004fea0003900000 */
[----:B------:R-:W2:Y:S02]  /*209f0*/  @!P1 SYNCS.PHASECHK.TRANS64 P1, [R5+URZ+0x77020], R0 ;  /* 0x07702000050095a7 */ /* 0x000ea4000802007f */
[----:B--2---:R-:W-:Y:S05]  /*20a00*/  @!P1 BRA `(.L_x_19) ;  /* 0xfffffffc00f09947 */ /* 0x004fea000383ffff */
[----:B------:R-:W-:Y:S05]  /*20a10*/  BRA `(.L_x_86) ;  /* 0xfffffe0c00e87947 */ /* 0x000fea000383ffff */
.L_x_21:
[----:B-1----:R-:W1:Y:S01]  /*20a20*/  S2R R2, SR_CgaCtaId ;  /* 0x0000000000027919 */ /* 0x002e620000008800 */
[----:B------:R-:W-:-:S04]  /*20a30*/  MOV R0, 0x400 ;  /* 0x0000040000007802 */ /* 0x000fc80000000f00 */
[----:B-1----:R-:W-:-:S04]  /*20a40*/  LEA R0, R2, R0, 0x18 ;  /* 0x0000000002007211 */ /* 0x002fc800078ec0ff */
[----:B------:R1:W2:Y:S03]  /*20a50*/  SYNCS.PHASECHK.TRANS64.TRYWAIT P1, [R0+URZ+0x77040], R16 ;  /* 0x07704010000075a7 */ /* 0x0002a6000802017f */
[----:B--2---:R-:W-:Y:S05]  /*20a60*/  @!P1 NANOSLEEP.SYNCS 0x989680 ;  /* 0x009896800000995d */ /* 0x004fea0003900000 */
[----:B------:R-:W2:Y:S02]  /*20a70*/  @!P1 SYNCS.PHASECHK.TRANS64 P1, [R0+URZ+0x77040], R16 ;  /* 0x07704010000095a7 */ /* 0x000ea4000802007f */
[----:B--2---:R-:W-:Y:S05]  /*20a80*/  @!P1 BRA `(.L_x_21) ;  /* 0xfffffffc00e49947 */ /* 0x004fea000383ffff */
[----:B------:R-:W-:Y:S05]  /*20a90*/  BRA `(.L_x_87) ;  /* 0xfffffe1000ec7947 */ /* 0x000fea000383ffff */
.L_x_22:
        /* <DEDUP_REMOVED lines=8> */
.L_x_23:
        /* <DEDUP_REMOVED lines=8> */
.L_x_25:
[----:B-1----:R1:W2:Y:S02]  /*20ba0*/  SYNCS.PHASECHK.TRANS64.TRYWAIT P2, [R9+URZ+0x77000], R4 ;  /* 0x07700004090075a7 */ /* 0x0022a4000804017f */
[----:B--2---:R-:W-:Y:S05]  /*20bb0*/  @!P2 NANOSLEEP.SYNCS 0x989680 ;  /* 0x009896800000a95d */ /* 0x004fea0003900000 */
[----:B------:R-:W2:Y:S02]  /*20bc0*/  @!P2 SYNCS.PHASECHK.TRANS64 P2, [R9+URZ+0x77000], R4 ;  /* 0x077000040900a5a7 */ /* 0x000ea4000804007f */
[----:B--2---:R-:W-:Y:S05]  /*20bd0*/  @!P2 BRA `(.L_x_25) ;  /* 0xfffffffc00f0a947 */ /* 0x004fea000383ffff */
[----:B------:R-:W-:Y:S05]  /*20be0*/  BRA `(.L_x_90) ;  /* 0xfffffea800587947 */ /* 0x000fea000383ffff */
.L_x_28:
[----:B-1----:R1:W2:Y:S02]  /*20bf0*/  SYNCS.PHASECHK.TRANS64.TRYWAIT P3, [R4+URZ+0x77020], R6 ;  /* 0x07702006040075a7 */ /* 0x0022a4000806017f */
[----:B--2---:R-:W-:Y:S05]  /*20c00*/  @!P3 NANOSLEEP.SYNCS 0x989680 ;  /* 0x009896800000b95d */ /* 0x004fea0003900000 */
[----:B------:R-:W2:Y:S02]  /*20c10*/  @!P3 SYNCS.PHASECHK.TRANS64 P3, [R4+URZ+0x77020], R6 ;  /* 0x077020060400b5a7 */ /* 0x000ea4000806007f */
[----:B--2---:R-:W-:Y:S05]  /*20c20*/  @!P3 BRA `(.L_x_28) ;  /* 0xfffffffc00f0b947 */ /* 0x004fea000383ffff */
[----:B------:R-:W-:Y:S05]  /*20c30*/  BRA `(.L_x_91) ;  /* 0xfffffeb000707947 */ /* 0x000fea000383ffff */
.L_x_30:
[----:B-1----:R1:W2:Y:S02]  /*20c40*/  SYNCS.PHASECHK.TRANS64.TRYWAIT P3, [R0+URZ+0x77000], R5 ;  /* 0x07700005000075a7 */ /* 0x0022a4000806017f */
[----:B--2---:R-:W-:Y:S05]  /*20c50*/  @!P3 NANOSLEEP.SYNCS 0x989680 ;  /* 0x009896800000b95d */ /* 0x004fea0003900000 */
[----:B------:R-:W2:Y:S02]  /*20c60*/  @!P3 SYNCS.PHASECHK.TRANS64 P3, [R0+URZ+0x77000], R5 ;  /* 0x077000050000b5a7 */ /* 0x000ea4000806007f */
[----:B--2---:R-:W-:Y:S05]  /*20c70*/  @!P3 BRA `(.L_x_30) ;  /* 0xfffffffc00f0b947 */ /* 0x004fea000383ffff */
[----:B------:R-:W-:Y:S05]  /*20c80*/  BRA `(.L_x_92) ;  /* 0xfffffebc00c47947 */ /* 0x000fea000383ffff */
.L_x_34:
[----:B-1----:R1:W2:Y:S02]  /*20c90*/  SYNCS.PHASECHK.TRANS64.TRYWAIT P2, [R7+URZ+0x77020], R8 ;  /* 0x07702008070075a7 */ /* 0x0022a4000804017f */
[----:B--2---:R-:W-:Y:S05]  /*20ca0*/  @!P2 NANOSLEEP.SYNCS 0x989680 ;  /* 0x009896800000a95d */ /* 0x004fea0003900000 */
[----:B------:R-:W2:Y:S02]  /*20cb0*/  @!P2 SYNCS.PHASECHK.TRANS64 P2, [R7+URZ+0x77020], R8 ;  /* 0x077020080700a5a7 */ /* 0x000ea4000804007f */
[----:B--2---:R-:W-:Y:S05]  /*20cc0*/  @!P2 BRA `(.L_x_34) ;  /* 0xfffffffc00f0a947 */ /* 0x004fea000383ffff */
[----:B------:R-:W-:Y:S05]  /*20cd0*/  BRA `(.L_x_93) ;  /* 0xffffff2800007947 */ /* 0x000fea000383ffff */
.L_x_38:
[----:B--2---:R2:W3:Y:S02]  /*20ce0*/  SYNCS.PHASECHK.TRANS64.TRYWAIT P1, [R9+URZ+0x77000], R4 ;  /* 0x07700004090075a7 */ /* 0x0044e4000802017f */
[----:B---3--:R-:W-:Y:S05]  /*20cf0*/  @!P1 NANOSLEEP.SYNCS 0x989680 ;  /* 0x009896800000995d */ /* 0x008fea0003900000 */
[----:B------:R-:W3:Y:S02]  /*20d00*/  @!P1 SYNCS.PHASECHK.TRANS64 P1, [R9+URZ+0x77000], R4 ;  /* 0x07700004090095a7 */ /* 0x000ee4000802007f */
[----:B---3--:R-:W-:Y:S05]  /*20d10*/  @!P1 BRA `(.L_x_38) ;  /* 0xfffffffc00f09947 */ /* 0x008fea000383ffff */
[----:B------:R-:W-:Y:S05]  /*20d20*/  BRA `(.L_x_94) ;  /* 0xffffff2c00307947 */ /* 0x000fea000383ffff */
.L_x_41:
[----:B-1----:R1:W2:Y:S02]  /*20d30*/  SYNCS.PHASECHK.TRANS64.TRYWAIT P2, [R4+URZ+0x77020], R6 ;  /* 0x07702006040075a7 */ /* 0x0022a4000804017f */
[----:B--2---:R-:W-:Y:S05]  /*20d40*/  @!P2 NANOSLEEP.SYNCS 0x989680 ;  /* 0x009896800000a95d */ /* 0x004fea0003900000 */
[----:B------:R-:W2:Y:S02]  /*20d50*/  @!P2 SYNCS.PHASECHK.TRANS64 P2, [R4+URZ+0x77020], R6 ;  /* 0x077020060400a5a7 */ /* 0x000ea4000804007f */
[----:B--2---:R-:W-:Y:S05]  /*20d60*/  @!P2 BRA `(.L_x_41) ;  /* 0xfffffffc00f0a947 */ /* 0x004fea000383ffff */
[----:B------:R-:W-:Y:S05]  /*20d70*/  BRA `(.L_x_95) ;  /* 0xffffff3400907947 */ /* 0x000fea000383ffff */
.L_x_44:
[----:B-1----:R1:W2:Y:S02]  /*20d80*/  SYNCS.PHASECHK.TRANS64.TRYWAIT P2, [R17+URZ+0x77000], R28 ;  /* 0x0770001c110075a7 */ /* 0x0022a4000804017f */
[----:B--2---:R-:W-:Y:S05]  /*20d90*/  @!P2 NANOSLEEP.SYNCS 0x989680 ;  /* 0x009896800000a95d */ /* 0x004fea0003900000 */
[----:B------:R-:W2:Y:S02]  /*20da0*/  @!P2 SYNCS.PHASECHK.TRANS64 P2, [R17+URZ+0x77000], R28 ;  /* 0x0770001c1100a5a7 */ /* 0x000ea4000804007f */
[----:B--2---:R-:W-:Y:S05]  /*20db0*/  @!P2 BRA `(.L_x_44) ;  /* 0xfffffffc00f0a947 */ /* 0x004fea000383ffff */
[----:B------:R-:W-:Y:S05]  /*20dc0*/  BRA `(.L_x_96) ;  /* 0xffffff5400d47947 */ /* 0x000fea000383ffff */
.L_x_48:
[----:B-1----:R1:W2:Y:S02]  /*20dd0*/  SYNCS.PHASECHK.TRANS64.TRYWAIT P1, [R0+URZ+0x77020], R5 ;  /* 0x07702005000075a7 */ /* 0x0022a4000802017f */
[----:B--2---:R-:W-:Y:S05]  /*20de0*/  @!P1 NANOSLEEP.SYNCS 0x989680 ;  /* 0x009896800000995d */ /* 0x004fea0003900000 */
[----:B------:R-:W2:Y:S02]  /*20df0*/  @!P1 SYNCS.PHASECHK.TRANS64 P1, [R0+URZ+0x77020], R5 ;  /* 0x07702005000095a7 */ /* 0x000ea4000802007f */
[----:B--2---:R-:W-:Y:S05]  /*20e00*/  @!P1 BRA `(.L_x_48) ;  /* 0xfffffffc00f09947 */ /* 0x004fea000383ffff */
[----:B------:R-:W-:Y:S05]  /*20e10*/  BRA `(.L_x_97) ;  /* 0xffffffcc00207947 */ /* 0x000fea000383ffff */
        .weak           $__internal_0_$__cuda_sm20_rcp_rn_f32_slowpath
        .type           $__internal_0_$__cuda_sm20_rcp_rn_f32_slowpath,@function
        .size           $__internal_0_$__cuda_sm20_rcp_rn_f32_slowpath,(.L_x_103 - $__internal_0_$__cuda_sm20_rcp_rn_f32_slowpath)
$__internal_0_$__cuda_sm20_rcp_rn_f32_slowpath:
[----:B------:R-:W-:Y:S01]  /*20e20*/  IMAD.SHL.U32 R0, R2, 0x2, RZ ;  /* 0x0000000202007824 */ /* 0x000fe200078e00ff */
[----:B------:R-:W-:Y:S04]  /*20e30*/  BSSY B2, `(.L_x_98) ;  /* 0x0000030000027945 */ /* 0x000fe80003800000 */
[----:B------:R-:W-:-:S04]  /*20e40*/  SHF.R.U32.HI R13, RZ, 0x18, R0 ;  /* 0x00000018ff0d7819 */ /* 0x000fc80000011600 */
[----:B------:R-:W-:-:S13]  /*20e50*/  ISETP.NE.U32.AND P0, PT, R13, RZ, PT ;  /* 0x000000ff0d00720c */ /* 0x000fda0003f05070 */
[----:B------:R-:W-:Y:S05]  /*20e60*/  @P0 BRA `(.L_x_99) ;  /* 0x0000000000280947 */ /* 0x000fea0003800000 */
[----:B------:R-:W-:-:S04]  /*20e70*/  SHF.L.U32 R0, R2, 0x1, RZ ;  /* 0x0000000102007819 */ /* 0x000fc800000006ff */
[----:B------:R-:W-:-:S13]  /*20e80*/  ISETP.NE.AND P0, PT, R0, RZ, PT ;  /* 0x000000ff0000720c */ /* 0x000fda0003f05270 */
[----:B------:R-:W-:Y:S01]  /*20e90*/  @P0 FFMA R11, R2, 1.84467440737095516160e+19, RZ ;  /* 0x5f800000020b0823 */ /* 0x000fe200000000ff */
[----:B------:R-:W-:Y:S08]  /*20ea0*/  @!P0 MUFU.RCP R3, R2 ;  /* 0x0000000200038308 */ /* 0x000ff00000001000 */
[----:B------:R-:W1:Y:S02]  /*20eb0*/  @P0 MUFU.RCP R0, R11 ;  /* 0x0000000b00000308 */ /* 0x000e640000001000 */
[----:B-1----:R-:W-:-:S04]  /*20ec0*/  @P0 FFMA R12, R11, R0, -1 ;  /* 0xbf8000000b0c0423 */ /* 0x002fc80000000000 */
[----:B------:R-:W-:-:S04]  /*20ed0*/  @P0 FADD.FTZ R13, -R12, -RZ ;  /* 0x800000ff0c0d0221 */ /* 0x000fc80000010100 */
[----:B------:R-:W-:-:S04]  /*20ee0*/  @P0 FFMA R0, R0, R13, R0 ;  /* 0x0000000d00000223 */ /* 0x000fc80000000000 */
[----:B------:R-:W-:Y:S01]  /*20ef0*/  @P0 FFMA R3, R0, 1.84467440737095516160e+19, RZ ;  /* 0x5f80000000030823 */ /* 0x000fe200000000ff */
[----:B------:R-:W-:Y:S06]  /*20f00*/  BRA `(.L_x_100) ;  /* 0x0000000000887947 */ /* 0x000fec0003800000 */
.L_x_99:
[----:B------:R-:W-:-:S04]  /*20f10*/  IADD3 R21, R13, -0xfd, RZ ;  /* 0xffffff030d157810 */ /* 0x000fc80007ffe0ff */
[----:B------:R-:W-:-:S13]  /*20f20*/  ISETP.GT.U32.AND P0, PT, R21, 0x1, PT ;  /* 0x000000011500780c */ /* 0x000fda0003f04070 */
[----:B------:R-:W-:Y:S05]  /*20f30*/  @P0 BRA `(.L_x_101) ;  /* 0x0000000000780947 */ /* 0x000fea0003800000 */
[----:B------:R-:W-:Y:S01]  /*20f40*/  LOP3.LUT R0, R2, 0x7fffff, RZ, 0xc0, !PT ;  /* 0x007fffff02007812 */ /* 0x000fe200078ec0ff */
[----:B------:R-:W-:-:S03]  /*20f50*/  IMAD.MOV.U32 R14, RZ, RZ, 0x3 ;  /* 0x00000003ff0e7424 */ /* 0x000fc600078e00ff */
[----:B------:R-:W-:Y:S02]  /*20f60*/  LOP3.LUT R0, R0, 0x3f800000, RZ, 0xfc, !PT ;  /* 0x3f80000000007812 */ /* 0x000fe400078efcff */
[----:B------:R-:W-:Y:S02]  /*20f70*/  SHF.L.U32 R14, R14, R21, RZ ;  /* 0x000000150e0e7219 */ /* 0x000fe400000006ff */
[----:B------:R-:W1:Y:S02]  /*20f80*/  MUFU.RCP R3, R0 ;  /* 0x0000000000037308 */ /* 0x000e640000001000 */
[----:B-1----:R-:W-:-:S04]  /*20f90*/  FFMA R11, R0, R3, -1 ;  /* 0xbf800000000b7423 */ /* 0x002fc80000000003 */
[----:B------:R-:W-:-:S04]  /*20fa0*/  FADD.FTZ R12, -R11, -RZ ;  /* 0x800000ff0b0c7221 */ /* 0x000fc80000010100 */
[CCC-:B------:R-:W-:Y:S01]  /*20fb0*/  FFMA.RM R11, R3.reuse, R12.reuse, R3.reuse ;  /* 0x0000000c030b7223 */ /* 0x1c0fe20000004003 */
[----:B------:R-:W-:-:S04]  /*20fc0*/  FFMA.RP R12, R3, R12, R3 ;  /* 0x0000000c030c7223 */ /* 0x000fc80000008003 */
[C---:B------:R-:W-:Y:S02]  /*20fd0*/  LOP3.LUT R3, R11.reuse, 0x7fffff, RZ, 0xc0, !PT ;  /* 0x007fffff0b037812 */ /* 0x040fe400078ec0ff */
[----:B------:R-:W-:Y:S02]  /*20fe0*/  FSETP.NEU.FTZ.AND P0, PT, R11, R12, PT ;  /* 0x0000000c0b00720b */ /* 0x000fe40003f1d000 */
[----:B------:R-:W-:Y:S02]  /*20ff0*/  LOP3.LUT R3, R3, 0x800000, RZ, 0xfc, !PT ;  /* 0x0080000003037812 */ /* 0x000fe400078efcff */
[----:B------:R-:W-:Y:S02]  /*21000*/  SEL R11, RZ, 0xffffffff, !P0 ;  /* 0xffffffffff0b7807 */ /* 0x000fe40004000000 */
[----:B------:R-:W-:Y:S02]  /*21010*/  LOP3.LUT R14, R14, R3, RZ, 0xc0, !PT ;  /* 0x000000030e0e7212 */ /* 0x000fe400078ec0ff */
[----:B------:R-:W-:-:S02]  /*21020*/  IADD3 R0, -R11, RZ, RZ ;  /* 0x000000ff0b007210 */ /* 0x000fc40007ffe1ff */
[-C--:B------:R-:W-:Y:S02]  /*21030*/  SHF.R.U32.HI R14, RZ, R21.reuse, R14 ;  /* 0x00000015ff0e7219 */ /* 0x080fe4000001160e */
[----:B------:R-:W-:Y:S02]  /*21040*/  LOP3.LUT P1, RZ, R0, R21, R3, 0xf8, !PT ;  /* 0x0000001500ff7212 */ /* 0x000fe4000782f803 */
[C---:B------:R-:W-:Y:S02]  /*21050*/  LOP3.LUT P0, RZ, R14.reuse, 0x1, RZ, 0xc0, !PT ;  /* 0x000000010eff7812 */ /* 0x040fe4000780c0ff */
[----:B------:R-:W-:-:S04]  /*21060*/  LOP3.LUT P2, RZ, R14, 0x2, RZ, 0xc0, !PT ;  /* 0x000000020eff7812 */ /* 0x000fc8000784c0ff */
[----:B------:R-:W-:Y:S02]  /*21070*/  PLOP3.LUT P0, PT, P0, P1, P2, 0xe0, 0x0 ;  /* 0x000000000000781c */ /* 0x000fe40000703c20 */
[----:B------:R-:W-:Y:S02]  /*21080*/  LOP3.LUT P1, RZ, R2, 0x7fffff, RZ, 0xc0, !PT ;  /* 0x007fffff02ff7812 */ /* 0x000fe4000782c0ff */
[----:B------:R-:W-:-:S04]  /*21090*/  SEL R0, RZ, 0x1, !P0 ;  /* 0x00000001ff007807 */ /* 0x000fc80004000000 */
[----:B------:R-:W-:-:S04]  /*210a0*/  IADD3 R0, -R0, RZ, RZ ;  /* 0x000000ff00007210 */ /* 0x000fc80007ffe1ff */
[----:B------:R-:W-:Y:S01]  /*210b0*/  ISETP.GE.AND P0, PT, R0, RZ, PT ;  /* 0x000000ff0000720c */ /* 0x000fe20003f06270 */
[----:B------:R-:W-:-:S05]  /*210c0*/  VIADD R0, R13, 0xffffff04 ;  /* 0xffffff040d007836 */ /* 0x000fca0000000000 */
[----:B------:R-:W-:-:S07]  /*210d0*/  SHF.R.U32.HI R3, RZ, R0, R3 ;  /* 0x00000000ff037219 */ /* 0x000fce0000011603 */
[----:B------:R-:W-:-:S04]  /*210e0*/  @!P0 IADD3 R3, R3, 0x1, RZ ;  /* 0x0000000103038810 */ /* 0x000fc80007ffe0ff */
[----:B------:R-:W-:-:S04]  /*210f0*/  @!P1 SHF.L.U32 R3, R3, 0x1, RZ ;  /* 0x0000000103039819 */ /* 0x000fc800000006ff */
[----:B------:R-:W-:Y:S01]  /*21100*/  LOP3.LUT R3, R3, 0x80000000, R2, 0xf8, !PT ;  /* 0x8000000003037812 */ /* 0x000fe200078ef802 */
[----:B------:R-:W-:Y:S06]  /*21110*/  BRA `(.L_x_100) ;  /* 0x0000000000047947 */ /* 0x000fec0003800000 */
.L_x_101:
[----:B------:R1:W2:Y:S02]  /*21120*/  MUFU.RCP R3, R2 ;  /* 0x0000000200037308 */ /* 0x0002a40000001000 */
.L_x_100:
[----:B------:R-:W-:Y:S05]  /*21130*/  BSYNC B2 ;  /* 0x0000000000027941 */ /* 0x000fea0003800000 */
.L_x_98:
[----:B--2---:R-:W-:Y:S01]  /*21140*/  IMAD.MOV.U32 R0, RZ, RZ, R3 ;  /* 0x000000ffff007224 */ /* 0x004fe200078e0003 */
[----:B-1----:R-:W-:Y:S02]  /*21150*/  MOV R2, R15 ;  /* 0x0000000f00027202 */ /* 0x002fe40000000f00 */
[----:B------:R-:W-:-:S04]  /*21160*/  MOV R3, 0x0 ;  /* 0x0000000000037802 */ /* 0x000fc80000000f00 */
[----:B------:R-:W-:Y:S05]  /*21170*/  RET.REL.NODEC R2 `(_ZN7cutlass13device_kernelINS_4fmha6kernel13FmhaKernelTmaINS1_10collective15FmhaMainloopTmaINS_10bfloat16_tEfN4cute5tupleIJNS7_1CILi64EEENS9_ILi256EEENS9_ILi224EEEEEENS4_14ResidualFusionEJEEENS4_15FmhaFwdEpilogueIS6_fNS8_IJSA_SC_SB_EEEEEJEEEEEvNT_6ParamsE) ;  /* 0xfffffdec02a07950 */ /* 0x000fea0003c3ffff */
.L_x_102:
[----:B------:R-:W-:-:S00]  /*21180*/  BRA `(.L_x_102) ;  /* 0xfffffffc00fc7947 */ /* 0x000fc0000383ffff */
[----:B------:R-:W-:-:S00]  /*21190*/  NOP ;  /* 0x0000000000007918 */ /* 0x000fc00000000000 */
        /* <DEDUP_REMOVED lines=14> */
.L_x_103:


//--------------------- .nv.global.init           --------------------------
	.section	.nv.global.init,"aw",@progbits
.nv.global.init:
	.type		$str$23,@object
	.size		$str$23,($str$24 - $str$23)
$str$23:
        /*0000*/ 	.byte	0x28, 0x61, 0x64, 0x64, 0x72, 0x65, 0x73, 0x73, 0x20, 0x26, 0x20, 0x6d, 0x61, 0x73, 0x6b, 0x29
        /*0010*/ 	.byte	0x20, 0x3d, 0x3d, 0x20, 0x30, 0x00
	.type		$str$24,@object
	.size		$str$24,(__unnamed_1 - $str$24)
$str$24:
        /*0016*/ 	.byte	0x2f, 0x74, 0x6d, 0x70, 0x2f, 0x63, 0x75, 0x74, 0x6c, 0x61, 0x73, 0x73, 0x5f, 0x73, 0x77, 0x65
        /*0026*/ 	.byte	0x65, 0x70, 0x5f, 0x73, 0x72, 0x63, 0x2f, 0x69, 0x6e, 0x63, 0x6c, 0x75, 0x64, 0x65, 0x2f, 0x63
        /*0036*/ 	.byte	0x75, 0x74, 0x65, 0x2f, 0x70, 0x6f, 0x69, 0x6e, 0x74, 0x65, 0x72, 0x5f, 0x66, 0x6c, 0x61, 0x67
        /*0046*/ 	.byte	0x67, 0x65, 0x64, 0x2e, 0x68, 0x70, 0x70, 0x00
	.type		__unnamed_1,@object
	.size		__unnamed_1,(__unnamed_2 - __unnamed_1)
__unnamed_1:
        /* <DEDUP_REMOVED lines=28> */
        /*020e*/ 	.byte	0x32, 0x30, 0x34, 0x38, 0x3e, 0x3e, 0x3e, 0x3e, 0x3e, 0x5d, 0x00
	.type		__unnamed_2,@object
	.size		__unnamed_2,(.L_1 - __unnamed_2)
__unnamed_2:
        /* <DEDUP_REMOVED lines=29> */
.L_1:


//--------------------- .nv.shared._ZN7cutlass13device_kernelINS_4fmha6kernel13FmhaKernelTmaINS1_10collective15FmhaMainloopTmaINS_10bfloat16_tEfN4cute5tupleIJNS7_1CILi64EEENS9_ILi256EEENS9_ILi224EEEEEENS4_14ResidualFusionEJEEENS4_15FmhaFwdEpilogueIS6_fNS8_IJSA_SC_SB_EEEEEJEEEEEvNT_6ParamsE --------------------------
	.section	.nv.shared._ZN7cutlass13device_kernelINS_4fmha6kernel13FmhaKernelTmaINS1_10collective15FmhaMainloopTmaINS_10bfloat16_tEfN4cute5tupleIJNS7_1CILi64EEENS9_ILi256EEENS9_ILi224EEEEEENS4_14ResidualFusionEJEEENS4_15FmhaFwdEpilogueIS6_fNS8_IJSA_SC_SB_EEEEEJEEEEEvNT_6ParamsE,"aw",@nobits
	.sectionflags	@""
	.align	16
	.zero		1024


//--------------------- .nv.shared.reserved.0     --------------------------
	.section	.nv.shared.reserved.0,"aw",@nobits
	.weak		__nv_reservedSMEM_offset_0_alias
	.size		__nv_reservedSMEM_offset_0_alias, 0, 0
	.other		__nv_reservedSMEM_offset_0_alias,@"STO_CUDA_RESERVED_SHARED STV_DEFAULT"
__nv_reservedSMEM_offset_0_alias:
	.zero		0


//--------------------- .nv.global                --------------------------
	.section	.nv.global,"aw",@nobits
.nv.global:
	.type		_ZN39_INTERNAL_2a874e39_4_k_cu_88371baa_31374cute1_E,@object
	.size		_ZN39_INTERNAL_2a874e39_4_k_cu_88371baa_31374cute1_E,(_ZN39_INTERNAL_2a874e39_4_k_cu_88371baa_31374cuda3std3__45__cpo6cbeginE - _ZN39_INTERNAL_2a874e39_4_k_cu_88371baa_31374cute1_E)
_ZN39_INTERNAL_2a874e39_4_k_cu_88371baa_31374cute1_E:
	.zero		1
	.type		_ZN39_INTERNAL_2a874e39_4_k_cu_88371baa_31374cuda3std3__45__cpo6cbeginE,@object
	.size		_ZN39_INTERNAL_2a874e39_4_k_cu_88371baa_31374cuda3std3__45__cpo6cbeginE,(_ZN39_INTERNAL_2a874e39_4_k_cu_88371baa_31374cuda3std3__48in_placeE - _ZN39_INTERNAL_2a874e39_4_k_cu_88371baa_31374cuda3std3__45__cpo6cbeginE)
_ZN39_INTERNAL_2a874e39_4_k_cu_88371baa_31374cuda3std3__45__cpo6cbeginE:
	.zero		1
	.type		_ZN39_INTERNAL_2a874e39_4_k_cu_88371baa_31374cuda3std3__48in_placeE,@object
	.size		_ZN39_INTERNAL_2a874e39_4_k_cu_88371baa_31374cuda3std3__48in_placeE,(_ZN39_INTERNAL_2a874e39_4_k_cu_88371baa_31374cuda3std6ranges3__45__cpo9iter_moveE - _ZN39_INTERNAL_2a874e39_4_k_cu_88371baa_31374cuda3std3__48in_placeE)
_ZN39_INTERNAL_2a874e39_4_k_cu_88371baa_31374cuda3std3__48in_placeE:
	.zero		1
	.type		_ZN39_INTERNAL_2a874e39_4_k_cu_88371baa_31374cuda3std6ranges3__45__cpo9iter_moveE,@object
	.size		_ZN39_INTERNAL_2a874e39_4_k_cu_88371baa_31374cuda3std6ranges3__45__cpo9iter_moveE,(_ZN39_INTERNAL_2a874e39_4_k_cu_88371baa_31374cuda3std3__45__cpo5beginE - _ZN39_INTERNAL_2a874e39_4_k_cu_88371baa_31374cuda3std6ranges3__45__cpo9iter_moveE)
_ZN39_INTERNAL_2a874e39_4_k_cu_88371baa_31374cuda3std6ranges3__45__cpo9iter_moveE:
	.zero		1
	.type		_ZN39_INTERNAL_2a874e39_4_k_cu_88371baa_31374cuda3std3__45__cpo5beginE,@object
	.size		_ZN39_INTERNAL_2a874e39_4_k_cu_88371baa_31374cuda3std3__45__cpo5beginE,(_ZN39_INTERNAL_2a874e39_4_k_cu_88371baa_31374cuda3std3__441_GLOBAL__N__2a874e39_4_k_cu_88371baa_31376ignoreE - _ZN39_INTERNAL_2a874e39_4_k_cu_88371baa_31374cuda3std3__45__cpo5beginE)
_ZN39_INTERNAL_2a874e39_4_k_cu_88371baa_31374cuda3std3__45__cpo5beginE:
	.zero		1
	.type		_ZN39_INTERNAL_2a874e39_4_k_cu_88371baa_31374cuda3std3__441_GLOBAL__N__2a874e39_4_k_cu_88371baa_31376ignoreE,@object
	.size		_ZN39_INTERNAL_2a874e39_4_k_cu_88371baa_31374cuda3std3__441_GLOBAL__N__2a874e39_4_k_cu_88371baa_31376ignoreE,(_ZN39_INTERNAL_2a874e39_4_k_cu_88371baa_31374cute7productE - _ZN39_INTERNAL_2a874e39_4_k_cu_88371baa_31374cuda3std3__441_GLOBAL__N__2a874e39_4_k_cu_88371baa_31376ignoreE)
_ZN39_INTERNAL_2a874e39_4_k_cu_88371baa_31374cuda3std3__441_GLOBAL__N__2a874e39_4_k_cu_88371baa_31376ignoreE:
	.zero		1
	.type		_ZN39_INTERNAL_2a874e39_4_k_cu_88371baa_31374cute7productE,@object
	.size		_ZN39_INTERNAL_2a874e39_4_k_cu_88371baa_31374cute7productE,(_ZN39_INTERNAL_2a874e39_4_k_cu_88371baa_31374cuda3std3__45__cpo3endE - _ZN39_INTERNAL_2a874e39_4_k_cu_88371baa_31374cute7productE)
_ZN39_INTERNAL_2a874e39_4_k_cu_88371baa_31374cute7productE:
	.zero		1
	.type		_ZN39_INTERNAL_2a874e39_4_k_cu_88371baa_31374cuda3std3__45__cpo3endE,@object
	.size		_ZN39_INTERNAL_2a874e39_4_k_cu_88371baa_31374cuda3std3__45__cpo3endE,(_ZN39_INTERNAL_2a874e39_4_k_cu_88371baa_31374cuda3std3__419piecewise_constructE - _ZN39_INTERNAL_2a874e39_4_k_cu_88371baa_31374cuda3std3__45__cpo3endE)
_ZN39_INTERNAL_2a874e39_4_k_cu_88371baa_31374cuda3std3__45__cpo3endE:
	.zero		1
	.type		_ZN39_INTERNAL_2a874e39_4_k_cu_88371baa_31374cuda3std3__419piecewise_constructE,@object
	.size		_ZN39_INTERNAL_2a874e39_4_k_cu_88371baa_31374cuda3std3__419piecewise_constructE,(_ZN39_INTERNAL_2a874e39_4_k_cu_88371baa_31374cuda3std3__45__cpo4cendE - _ZN39_INTERNAL_2a874e39_4_k_cu_88371baa_31374cuda3std3__419piecewise_constructE)
_ZN39_INTERNAL_2a874e39_4_k_cu_88371baa_31374cuda3std3__419piecewise_constructE:
	.zero		1
	.type		_ZN39_INTERNAL_2a874e39_4_k_cu_88371baa_31374cuda3std3__45__cpo4cendE,@object
	.size		_ZN39_INTERNAL_2a874e39_4_k_cu_88371baa_31374cuda3std3__45__cpo4cendE,(_ZN39_INTERNAL_2a874e39_4_k_cu_88371baa_31374cuda3std6ranges3__45__cpo4swapE - _ZN39_INTERNAL_2a874e39_4_k_cu_88371baa_31374cuda3std3__45__cpo4cendE)
_ZN39_INTERNAL_2a874e39_4_k_cu_88371baa_31374cuda3std3__45__cpo4cendE:
	.zero		1
	.type		_ZN39_INTERNAL_2a874e39_4_k_cu_88371baa_31374cuda3std6ranges3__45__cpo4swapE,@object
	.size		_ZN39_INTERNAL_2a874e39_4_k_cu_88371baa_31374cuda3std6ranges3__45__cpo4swapE,(.L_9 - _ZN39_INTERNAL_2a874e39_4_k_cu_88371baa_31374cuda3std6ranges3__45__cpo4swapE)
_ZN39_INTERNAL_2a874e39_4_k_cu_88371baa_31374cuda3std6ranges3__45__cpo4swapE:
	.zero		1
.L_9:


//--------------------- .nv.constant0._ZN7cutlass13device_kernelINS_4fmha6kernel13FmhaKernelTmaINS1_10collective15FmhaMainloopTmaINS_10bfloat16_tEfN4cute5tupleIJNS7_1CILi64EEENS9_ILi256EEENS9_ILi224EEEEEENS4_14ResidualFusionEJEEENS4_15FmhaFwdEpilogueIS6_fNS8_IJSA_SC_SB_EEEEEJEEEEEvNT_6ParamsE --------------------------
	.section	.nv.constant0._ZN7cutlass13device_kernelINS_4fmha6kernel13FmhaKernelTmaINS1_10collective15FmhaMainloopTmaINS_10bfloat16_tEfN4cute5tupleIJNS7_1CILi64EEENS9_ILi256EEENS9_ILi224EEEEEENS4_14ResidualFusionEJEEENS4_15FmhaFwdEpilogueIS6_fNS8_IJSA_SC_SB_EEEEEJEEEEEvNT_6ParamsE,"a",@progbits
	.sectionflags	@""
	.align	4
.nv.constant0._ZN7cutlass13device_kernelINS_4fmha6kernel13FmhaKernelTmaINS1_10collective15FmhaMainloopTmaINS_10bfloat16_tEfN4cute5tupleIJNS7_1CILi64EEENS9_ILi256EEENS9_ILi224EEEEEENS4_14ResidualFusionEJEEENS4_15FmhaFwdEpilogueIS6_fNS8_IJSA_SC_SB_EEEEEJEEEEEvNT_6ParamsE:
	.zero		2688


//--------------------- SYMBOLS --------------------------

	.type		.nv.reservedSmem.offset0,@object
	.size		.nv.reservedSmem.offset0,0x4
	.type		__assertfail,@function
